//
// Generated by NVIDIA NVVM Compiler
//
// Compiler Build ID: CL-36424714
// Cuda compilation tools, release 13.0, V13.0.88
// Based on NVVM 20.0.0
//

.version 9.0
.target sm_100
.address_size 64

.func  (.param .b32 func_retval0) _Z4lessIiEbT_S0_
(
	.param .b32 _Z4lessIiEbT_S0__param_0,
	.param .b32 _Z4lessIiEbT_S0__param_1
)
;
.func  (.param .b32 func_retval0) _Z7greaterIiEbT_S0_
(
	.param .b32 _Z7greaterIiEbT_S0__param_0,
	.param .b32 _Z7greaterIiEbT_S0__param_1
)
;
.func  (.param .b32 func_retval0) _Z10less_equalIiEbT_S0_
(
	.param .b32 _Z10less_equalIiEbT_S0__param_0,
	.param .b32 _Z10less_equalIiEbT_S0__param_1
)
;
.func  (.param .b32 func_retval0) _Z13greater_equalIiEbT_S0_
(
	.param .b32 _Z13greater_equalIiEbT_S0__param_0,
	.param .b32 _Z13greater_equalIiEbT_S0__param_1
)
;
.func  (.param .b32 func_retval0) _Z5equalIiEbT_S0_
(
	.param .b32 _Z5equalIiEbT_S0__param_0,
	.param .b32 _Z5equalIiEbT_S0__param_1
)
;
.func  (.param .b32 func_retval0) _Z9not_equalIiEbT_S0_
(
	.param .b32 _Z9not_equalIiEbT_S0__param_0,
	.param .b32 _Z9not_equalIiEbT_S0__param_1
)
;
.func  (.param .b32 func_retval0) _Z4lessIlEbT_S0_
(
	.param .b64 _Z4lessIlEbT_S0__param_0,
	.param .b64 _Z4lessIlEbT_S0__param_1
)
;
.func  (.param .b32 func_retval0) _Z7greaterIlEbT_S0_
(
	.param .b64 _Z7greaterIlEbT_S0__param_0,
	.param .b64 _Z7greaterIlEbT_S0__param_1
)
;
.func  (.param .b32 func_retval0) _Z10less_equalIlEbT_S0_
(
	.param .b64 _Z10less_equalIlEbT_S0__param_0,
	.param .b64 _Z10less_equalIlEbT_S0__param_1
)
;
.func  (.param .b32 func_retval0) _Z13greater_equalIlEbT_S0_
(
	.param .b64 _Z13greater_equalIlEbT_S0__param_0,
	.param .b64 _Z13greater_equalIlEbT_S0__param_1
)
;
.func  (.param .b32 func_retval0) _Z5equalIlEbT_S0_
(
	.param .b64 _Z5equalIlEbT_S0__param_0,
	.param .b64 _Z5equalIlEbT_S0__param_1
)
;
.func  (.param .b32 func_retval0) _Z9not_equalIlEbT_S0_
(
	.param .b64 _Z9not_equalIlEbT_S0__param_0,
	.param .b64 _Z9not_equalIlEbT_S0__param_1
)
;
.func  (.param .b32 func_retval0) _Z4lessIfEbT_S0_
(
	.param .b32 _Z4lessIfEbT_S0__param_0,
	.param .b32 _Z4lessIfEbT_S0__param_1
)
;
.func  (.param .b32 func_retval0) _Z7greaterIfEbT_S0_
(
	.param .b32 _Z7greaterIfEbT_S0__param_0,
	.param .b32 _Z7greaterIfEbT_S0__param_1
)
;
.func  (.param .b32 func_retval0) _Z10less_equalIfEbT_S0_
(
	.param .b32 _Z10less_equalIfEbT_S0__param_0,
	.param .b32 _Z10less_equalIfEbT_S0__param_1
)
;
.func  (.param .b32 func_retval0) _Z13greater_equalIfEbT_S0_
(
	.param .b32 _Z13greater_equalIfEbT_S0__param_0,
	.param .b32 _Z13greater_equalIfEbT_S0__param_1
)
;
.func  (.param .b32 func_retval0) _Z5equalIfEbT_S0_
(
	.param .b32 _Z5equalIfEbT_S0__param_0,
	.param .b32 _Z5equalIfEbT_S0__param_1
)
;
.func  (.param .b32 func_retval0) _Z9not_equalIfEbT_S0_
(
	.param .b32 _Z9not_equalIfEbT_S0__param_0,
	.param .b32 _Z9not_equalIfEbT_S0__param_1
)
;
.func  (.param .b32 func_retval0) _Z4lessIdEbT_S0_
(
	.param .b64 _Z4lessIdEbT_S0__param_0,
	.param .b64 _Z4lessIdEbT_S0__param_1
)
;
.func  (.param .b32 func_retval0) _Z7greaterIdEbT_S0_
(
	.param .b64 _Z7greaterIdEbT_S0__param_0,
	.param .b64 _Z7greaterIdEbT_S0__param_1
)
;
.func  (.param .b32 func_retval0) _Z10less_equalIdEbT_S0_
(
	.param .b64 _Z10less_equalIdEbT_S0__param_0,
	.param .b64 _Z10less_equalIdEbT_S0__param_1
)
;
.func  (.param .b32 func_retval0) _Z13greater_equalIdEbT_S0_
(
	.param .b64 _Z13greater_equalIdEbT_S0__param_0,
	.param .b64 _Z13greater_equalIdEbT_S0__param_1
)
;
.func  (.param .b32 func_retval0) _Z5equalIdEbT_S0_
(
	.param .b64 _Z5equalIdEbT_S0__param_0,
	.param .b64 _Z5equalIdEbT_S0__param_1
)
;
.func  (.param .b32 func_retval0) _Z9not_equalIdEbT_S0_
(
	.param .b64 _Z9not_equalIdEbT_S0__param_0,
	.param .b64 _Z9not_equalIdEbT_S0__param_1
)
;
.global .align 8 .u64 _ZN34_INTERNAL_60372f54_4_k_cu_41e6b33e4funcIiEE[6] = {_Z4lessIiEbT_S0_, _Z7greaterIiEbT_S0_, _Z10less_equalIiEbT_S0_, _Z13greater_equalIiEbT_S0_, _Z5equalIiEbT_S0_, _Z9not_equalIiEbT_S0_};
.global .align 8 .u64 _ZN34_INTERNAL_60372f54_4_k_cu_41e6b33e4funcIlEE[6] = {_Z4lessIlEbT_S0_, _Z7greaterIlEbT_S0_, _Z10less_equalIlEbT_S0_, _Z13greater_equalIlEbT_S0_, _Z5equalIlEbT_S0_, _Z9not_equalIlEbT_S0_};
.global .align 8 .u64 _ZN34_INTERNAL_60372f54_4_k_cu_41e6b33e4funcIfEE[6] = {_Z4lessIfEbT_S0_, _Z7greaterIfEbT_S0_, _Z10less_equalIfEbT_S0_, _Z13greater_equalIfEbT_S0_, _Z5equalIfEbT_S0_, _Z9not_equalIfEbT_S0_};
.global .align 8 .u64 _ZN34_INTERNAL_60372f54_4_k_cu_41e6b33e4funcIdEE[6] = {_Z4lessIdEbT_S0_, _Z7greaterIdEbT_S0_, _Z10less_equalIdEbT_S0_, _Z13greater_equalIdEbT_S0_, _Z5equalIdEbT_S0_, _Z9not_equalIdEbT_S0_};

.func  (.param .b32 func_retval0) _Z4lessIiEbT_S0_(
	.param .b32 _Z4lessIiEbT_S0__param_0,
	.param .b32 _Z4lessIiEbT_S0__param_1
)
{
	.reg .pred 	%p<2>;
	.reg .b32 	%r<4>;

	ld.param.u32 	%r1, [_Z4lessIiEbT_S0__param_0];
	ld.param.u32 	%r2, [_Z4lessIiEbT_S0__param_1];
	setp.lt.s32 	%p1, %r1, %r2;
	selp.u32 	%r3, 1, 0, %p1;
	st.param.b32 	[func_retval0], %r3;
	ret;

}
.func  (.param .b32 func_retval0) _Z7greaterIiEbT_S0_(
	.param .b32 _Z7greaterIiEbT_S0__param_0,
	.param .b32 _Z7greaterIiEbT_S0__param_1
)
{
	.reg .pred 	%p<2>;
	.reg .b32 	%r<4>;

	ld.param.u32 	%r1, [_Z7greaterIiEbT_S0__param_0];
	ld.param.u32 	%r2, [_Z7greaterIiEbT_S0__param_1];
	setp.gt.s32 	%p1, %r1, %r2;
	selp.u32 	%r3, 1, 0, %p1;
	st.param.b32 	[func_retval0], %r3;
	ret;

}
.func  (.param .b32 func_retval0) _Z10less_equalIiEbT_S0_(
	.param .b32 _Z10less_equalIiEbT_S0__param_0,
	.param .b32 _Z10less_equalIiEbT_S0__param_1
)
{
	.reg .pred 	%p<2>;
	.reg .b32 	%r<4>;

	ld.param.u32 	%r1, [_Z10less_equalIiEbT_S0__param_0];
	ld.param.u32 	%r2, [_Z10less_equalIiEbT_S0__param_1];
	setp.le.s32 	%p1, %r1, %r2;
	selp.u32 	%r3, 1, 0, %p1;
	st.param.b32 	[func_retval0], %r3;
	ret;

}
.func  (.param .b32 func_retval0) _Z13greater_equalIiEbT_S0_(
	.param .b32 _Z13greater_equalIiEbT_S0__param_0,
	.param .b32 _Z13greater_equalIiEbT_S0__param_1
)
{
	.reg .pred 	%p<2>;
	.reg .b32 	%r<4>;

	ld.param.u32 	%r1, [_Z13greater_equalIiEbT_S0__param_0];
	ld.param.u32 	%r2, [_Z13greater_equalIiEbT_S0__param_1];
	setp.ge.s32 	%p1, %r1, %r2;
	selp.u32 	%r3, 1, 0, %p1;
	st.param.b32 	[func_retval0], %r3;
	ret;

}
.func  (.param .b32 func_retval0) _Z5equalIiEbT_S0_(
	.param .b32 _Z5equalIiEbT_S0__param_0,
	.param .b32 _Z5equalIiEbT_S0__param_1
)
{
	.reg .pred 	%p<2>;
	.reg .b32 	%r<4>;

	ld.param.u32 	%r1, [_Z5equalIiEbT_S0__param_0];
	ld.param.u32 	%r2, [_Z5equalIiEbT_S0__param_1];
	setp.eq.s32 	%p1, %r1, %r2;
	selp.u32 	%r3, 1, 0, %p1;
	st.param.b32 	[func_retval0], %r3;
	ret;

}
.func  (.param .b32 func_retval0) _Z9not_equalIiEbT_S0_(
	.param .b32 _Z9not_equalIiEbT_S0__param_0,
	.param .b32 _Z9not_equalIiEbT_S0__param_1
)
{
	.reg .pred 	%p<2>;
	.reg .b32 	%r<4>;

	ld.param.u32 	%r1, [_Z9not_equalIiEbT_S0__param_0];
	ld.param.u32 	%r2, [_Z9not_equalIiEbT_S0__param_1];
	setp.ne.s32 	%p1, %r1, %r2;
	selp.u32 	%r3, 1, 0, %p1;
	st.param.b32 	[func_retval0], %r3;
	ret;

}
.func  (.param .b32 func_retval0) _Z4lessIlEbT_S0_(
	.param .b64 _Z4lessIlEbT_S0__param_0,
	.param .b64 _Z4lessIlEbT_S0__param_1
)
{
	.reg .pred 	%p<2>;
	.reg .b32 	%r<2>;
	.reg .b64 	%rd<3>;

	ld.param.u64 	%rd1, [_Z4lessIlEbT_S0__param_0];
	ld.param.u64 	%rd2, [_Z4lessIlEbT_S0__param_1];
	setp.lt.s64 	%p1, %rd1, %rd2;
	selp.u32 	%r1, 1, 0, %p1;
	st.param.b32 	[func_retval0], %r1;
	ret;

}
.func  (.param .b32 func_retval0) _Z7greaterIlEbT_S0_(
	.param .b64 _Z7greaterIlEbT_S0__param_0,
	.param .b64 _Z7greaterIlEbT_S0__param_1
)
{
	.reg .pred 	%p<2>;
	.reg .b32 	%r<2>;
	.reg .b64 	%rd<3>;

	ld.param.u64 	%rd1, [_Z7greaterIlEbT_S0__param_0];
	ld.param.u64 	%rd2, [_Z7greaterIlEbT_S0__param_1];
	setp.gt.s64 	%p1, %rd1, %rd2;
	selp.u32 	%r1, 1, 0, %p1;
	st.param.b32 	[func_retval0], %r1;
	ret;

}
.func  (.param .b32 func_retval0) _Z10less_equalIlEbT_S0_(
	.param .b64 _Z10less_equalIlEbT_S0__param_0,
	.param .b64 _Z10less_equalIlEbT_S0__param_1
)
{
	.reg .pred 	%p<2>;
	.reg .b32 	%r<2>;
	.reg .b64 	%rd<3>;

	ld.param.u64 	%rd1, [_Z10less_equalIlEbT_S0__param_0];
	ld.param.u64 	%rd2, [_Z10less_equalIlEbT_S0__param_1];
	setp.le.s64 	%p1, %rd1, %rd2;
	selp.u32 	%r1, 1, 0, %p1;
	st.param.b32 	[func_retval0], %r1;
	ret;

}
.func  (.param .b32 func_retval0) _Z13greater_equalIlEbT_S0_(
	.param .b64 _Z13greater_equalIlEbT_S0__param_0,
	.param .b64 _Z13greater_equalIlEbT_S0__param_1
)
{
	.reg .pred 	%p<2>;
	.reg .b32 	%r<2>;
	.reg .b64 	%rd<3>;

	ld.param.u64 	%rd1, [_Z13greater_equalIlEbT_S0__param_0];
	ld.param.u64 	%rd2, [_Z13greater_equalIlEbT_S0__param_1];
	setp.ge.s64 	%p1, %rd1, %rd2;
	selp.u32 	%r1, 1, 0, %p1;
	st.param.b32 	[func_retval0], %r1;
	ret;

}
.func  (.param .b32 func_retval0) _Z5equalIlEbT_S0_(
	.param .b64 _Z5equalIlEbT_S0__param_0,
	.param .b64 _Z5equalIlEbT_S0__param_1
)
{
	.reg .pred 	%p<2>;
	.reg .b32 	%r<2>;
	.reg .b64 	%rd<3>;

	ld.param.u64 	%rd1, [_Z5equalIlEbT_S0__param_0];
	ld.param.u64 	%rd2, [_Z5equalIlEbT_S0__param_1];
	setp.eq.s64 	%p1, %rd1, %rd2;
	selp.u32 	%r1, 1, 0, %p1;
	st.param.b32 	[func_retval0], %r1;
	ret;

}
.func  (.param .b32 func_retval0) _Z9not_equalIlEbT_S0_(
	.param .b64 _Z9not_equalIlEbT_S0__param_0,
	.param .b64 _Z9not_equalIlEbT_S0__param_1
)
{
	.reg .pred 	%p<2>;
	.reg .b32 	%r<2>;
	.reg .b64 	%rd<3>;

	ld.param.u64 	%rd1, [_Z9not_equalIlEbT_S0__param_0];
	ld.param.u64 	%rd2, [_Z9not_equalIlEbT_S0__param_1];
	setp.ne.s64 	%p1, %rd1, %rd2;
	selp.u32 	%r1, 1, 0, %p1;
	st.param.b32 	[func_retval0], %r1;
	ret;

}
.func  (.param .b32 func_retval0) _Z4lessIfEbT_S0_(
	.param .b32 _Z4lessIfEbT_S0__param_0,
	.param .b32 _Z4lessIfEbT_S0__param_1
)
{
	.reg .pred 	%p<2>;
	.reg .b32 	%r<2>;
	.reg .b32 	%f<3>;

	ld.param.f32 	%f1, [_Z4lessIfEbT_S0__param_0];
	ld.param.f32 	%f2, [_Z4lessIfEbT_S0__param_1];
	setp.lt.f32 	%p1, %f1, %f2;
	selp.u32 	%r1, 1, 0, %p1;
	st.param.b32 	[func_retval0], %r1;
	ret;

}
.func  (.param .b32 func_retval0) _Z7greaterIfEbT_S0_(
	.param .b32 _Z7greaterIfEbT_S0__param_0,
	.param .b32 _Z7greaterIfEbT_S0__param_1
)
{
	.reg .pred 	%p<2>;
	.reg .b32 	%r<2>;
	.reg .b32 	%f<3>;

	ld.param.f32 	%f1, [_Z7greaterIfEbT_S0__param_0];
	ld.param.f32 	%f2, [_Z7greaterIfEbT_S0__param_1];
	setp.gt.f32 	%p1, %f1, %f2;
	selp.u32 	%r1, 1, 0, %p1;
	st.param.b32 	[func_retval0], %r1;
	ret;

}
.func  (.param .b32 func_retval0) _Z10less_equalIfEbT_S0_(
	.param .b32 _Z10less_equalIfEbT_S0__param_0,
	.param .b32 _Z10less_equalIfEbT_S0__param_1
)
{
	.reg .pred 	%p<2>;
	.reg .b32 	%r<2>;
	.reg .b32 	%f<3>;

	ld.param.f32 	%f1, [_Z10less_equalIfEbT_S0__param_0];
	ld.param.f32 	%f2, [_Z10less_equalIfEbT_S0__param_1];
	setp.le.f32 	%p1, %f1, %f2;
	selp.u32 	%r1, 1, 0, %p1;
	st.param.b32 	[func_retval0], %r1;
	ret;

}
.func  (.param .b32 func_retval0) _Z13greater_equalIfEbT_S0_(
	.param .b32 _Z13greater_equalIfEbT_S0__param_0,
	.param .b32 _Z13greater_equalIfEbT_S0__param_1
)
{
	.reg .pred 	%p<2>;
	.reg .b32 	%r<2>;
	.reg .b32 	%f<3>;

	ld.param.f32 	%f1, [_Z13greater_equalIfEbT_S0__param_0];
	ld.param.f32 	%f2, [_Z13greater_equalIfEbT_S0__param_1];
	setp.ge.f32 	%p1, %f1, %f2;
	selp.u32 	%r1, 1, 0, %p1;
	st.param.b32 	[func_retval0], %r1;
	ret;

}
.func  (.param .b32 func_retval0) _Z5equalIfEbT_S0_(
	.param .b32 _Z5equalIfEbT_S0__param_0,
	.param .b32 _Z5equalIfEbT_S0__param_1
)
{
	.reg .pred 	%p<2>;
	.reg .b32 	%r<2>;
	.reg .b32 	%f<3>;

	ld.param.f32 	%f1, [_Z5equalIfEbT_S0__param_0];
	ld.param.f32 	%f2, [_Z5equalIfEbT_S0__param_1];
	setp.eq.f32 	%p1, %f1, %f2;
	selp.u32 	%r1, 1, 0, %p1;
	st.param.b32 	[func_retval0], %r1;
	ret;

}
.func  (.param .b32 func_retval0) _Z9not_equalIfEbT_S0_(
	.param .b32 _Z9not_equalIfEbT_S0__param_0,
	.param .b32 _Z9not_equalIfEbT_S0__param_1
)
{
	.reg .pred 	%p<2>;
	.reg .b32 	%r<2>;
	.reg .b32 	%f<3>;

	ld.param.f32 	%f1, [_Z9not_equalIfEbT_S0__param_0];
	ld.param.f32 	%f2, [_Z9not_equalIfEbT_S0__param_1];
	setp.neu.f32 	%p1, %f1, %f2;
	selp.u32 	%r1, 1, 0, %p1;
	st.param.b32 	[func_retval0], %r1;
	ret;

}
.func  (.param .b32 func_retval0) _Z4lessIdEbT_S0_(
	.param .b64 _Z4lessIdEbT_S0__param_0,
	.param .b64 _Z4lessIdEbT_S0__param_1
)
{
	.reg .pred 	%p<2>;
	.reg .b32 	%r<2>;
	.reg .b64 	%fd<3>;

	ld.param.f64 	%fd1, [_Z4lessIdEbT_S0__param_0];
	ld.param.f64 	%fd2, [_Z4lessIdEbT_S0__param_1];
	setp.lt.f64 	%p1, %fd1, %fd2;
	selp.u32 	%r1, 1, 0, %p1;
	st.param.b32 	[func_retval0], %r1;
	ret;

}
.func  (.param .b32 func_retval0) _Z7greaterIdEbT_S0_(
	.param .b64 _Z7greaterIdEbT_S0__param_0,
	.param .b64 _Z7greaterIdEbT_S0__param_1
)
{
	.reg .pred 	%p<2>;
	.reg .b32 	%r<2>;
	.reg .b64 	%fd<3>;

	ld.param.f64 	%fd1, [_Z7greaterIdEbT_S0__param_0];
	ld.param.f64 	%fd2, [_Z7greaterIdEbT_S0__param_1];
	setp.gt.f64 	%p1, %fd1, %fd2;
	selp.u32 	%r1, 1, 0, %p1;
	st.param.b32 	[func_retval0], %r1;
	ret;

}
.func  (.param .b32 func_retval0) _Z10less_equalIdEbT_S0_(
	.param .b64 _Z10less_equalIdEbT_S0__param_0,
	.param .b64 _Z10less_equalIdEbT_S0__param_1
)
{
	.reg .pred 	%p<2>;
	.reg .b32 	%r<2>;
	.reg .b64 	%fd<3>;

	ld.param.f64 	%fd1, [_Z10less_equalIdEbT_S0__param_0];
	ld.param.f64 	%fd2, [_Z10less_equalIdEbT_S0__param_1];
	setp.le.f64 	%p1, %fd1, %fd2;
	selp.u32 	%r1, 1, 0, %p1;
	st.param.b32 	[func_retval0], %r1;
	ret;

}
.func  (.param .b32 func_retval0) _Z13greater_equalIdEbT_S0_(
	.param .b64 _Z13greater_equalIdEbT_S0__param_0,
	.param .b64 _Z13greater_equalIdEbT_S0__param_1
)
{
	.reg .pred 	%p<2>;
	.reg .b32 	%r<2>;
	.reg .b64 	%fd<3>;

	ld.param.f64 	%fd1, [_Z13greater_equalIdEbT_S0__param_0];
	ld.param.f64 	%fd2, [_Z13greater_equalIdEbT_S0__param_1];
	setp.ge.f64 	%p1, %fd1, %fd2;
	selp.u32 	%r1, 1, 0, %p1;
	st.param.b32 	[func_retval0], %r1;
	ret;

}
.func  (.param .b32 func_retval0) _Z5equalIdEbT_S0_(
	.param .b64 _Z5equalIdEbT_S0__param_0,
	.param .b64 _Z5equalIdEbT_S0__param_1
)
{
	.reg .pred 	%p<2>;
	.reg .b32 	%r<2>;
	.reg .b64 	%fd<3>;

	ld.param.f64 	%fd1, [_Z5equalIdEbT_S0__param_0];
	ld.param.f64 	%fd2, [_Z5equalIdEbT_S0__param_1];
	setp.eq.f64 	%p1, %fd1, %fd2;
	selp.u32 	%r1, 1, 0, %p1;
	st.param.b32 	[func_retval0], %r1;
	ret;

}
.func  (.param .b32 func_retval0) _Z9not_equalIdEbT_S0_(
	.param .b64 _Z9not_equalIdEbT_S0__param_0,
	.param .b64 _Z9not_equalIdEbT_S0__param_1
)
{
	.reg .pred 	%p<2>;
	.reg .b32 	%r<2>;
	.reg .b64 	%fd<3>;

	ld.param.f64 	%fd1, [_Z9not_equalIdEbT_S0__param_0];
	ld.param.f64 	%fd2, [_Z9not_equalIdEbT_S0__param_1];
	setp.neu.f64 	%p1, %fd1, %fd2;
	selp.u32 	%r1, 1, 0, %p1;
	st.param.b32 	[func_retval0], %r1;
	ret;

}
	// .globl	_cupy_boolrelextrema_1D_int32
.visible .entry _cupy_boolrelextrema_1D_int32(
	.param .u32 _cupy_boolrelextrema_1D_int32_param_0,
	.param .u32 _cupy_boolrelextrema_1D_int32_param_1,
	.param .u8 _cupy_boolrelextrema_1D_int32_param_2,
	.param .u32 _cupy_boolrelextrema_1D_int32_param_3,
	.param .u64 .ptr .align 1 _cupy_boolrelextrema_1D_int32_param_4,
	.param .u64 .ptr .align 1 _cupy_boolrelextrema_1D_int32_param_5
)
.maxntid 512
{
	.reg .pred 	%p<81>;
	.reg .b16 	%rs<121>;
	.reg .b32 	%r<215>;
	.reg .b64 	%rd<77>;

	ld.param.u32 	%r28, [_cupy_boolrelextrema_1D_int32_param_0];
	ld.param.u32 	%r29, [_cupy_boolrelextrema_1D_int32_param_1];
	ld.param.s8 	%rs19, [_cupy_boolrelextrema_1D_int32_param_2];
	ld.param.u32 	%r30, [_cupy_boolrelextrema_1D_int32_param_3];
	ld.param.u64 	%rd7, [_cupy_boolrelextrema_1D_int32_param_4];
	ld.param.u64 	%rd8, [_cupy_boolrelextrema_1D_int32_param_5];
	cvta.to.global.u64 	%rd1, %rd8;
	cvta.to.global.u64 	%rd2, %rd7;
	mov.u32 	%r31, %ctaid.x;
	mov.u32 	%r32, %ntid.x;
	mov.u32 	%r33, %tid.x;
	mad.lo.s32 	%r206, %r31, %r32, %r33;
	mov.u32 	%r34, %nctaid.x;
	mul.lo.s32 	%r2, %r32, %r34;
	setp.ge.s32 	%p1, %r206, %r28;
	@%p1 bra 	$L__BB24_24;
	setp.gt.s32 	%p2, %r29, 0;
	add.s32 	%r3, %r28, -1;
	cvt.s64.s32 	%rd3, %r30;
	@%p2 bra 	$L__BB24_3;
$L__BB24_2:
	cvt.s64.s32 	%rd75, %r206;
	add.s64 	%rd76, %rd1, %rd75;
	mov.b16 	%rs108, 1;
	st.global.u8 	[%rd76], %rs108;
	add.s32 	%r206, %r206, %r2;
	setp.lt.s32 	%p80, %r206, %r28;
	@%p80 bra 	$L__BB24_2;
	bra.uni 	$L__BB24_24;
$L__BB24_3:
	shl.b64 	%rd9, %rd3, 3;
	mov.u64 	%rd10, _ZN34_INTERNAL_60372f54_4_k_cu_41e6b33e4funcIiEE;
	add.s64 	%rd4, %rd10, %rd9;
	setp.ne.s16 	%p3, %rs19, 0;
	@%p3 bra 	$L__BB24_14;
	and.b32  	%r6, %r29, 3;
	ld.global.nc.u64 	%rd5, [%rd4];
	and.b32  	%r7, %r29, 2147483644;
	and.b32  	%r8, %r29, 1;
$L__BB24_5:
	setp.lt.u32 	%p42, %r29, 4;
	mul.wide.s32 	%rd43, %r206, 4;
	add.s64 	%rd44, %rd2, %rd43;
	ld.global.nc.u32 	%r10, [%rd44];
	mov.b16 	%rs110, 1;
	mov.b32 	%r209, 1;
	@%p42 bra 	$L__BB24_8;
	mov.b16 	%rs110, 1;
	mov.b32 	%r209, 1;
$L__BB24_7:
	.pragma "nounroll";
	add.s32 	%r112, %r209, %r206;
	sub.s32 	%r113, %r206, %r209;
	setp.lt.s32 	%p43, %r112, %r28;
	selp.b32 	%r114, 0, %r28, %p43;
	sub.s32 	%r115, %r112, %r114;
	shr.s32 	%r116, %r113, 31;
	and.b32  	%r117, %r116, %r28;
	add.s32 	%r118, %r117, %r113;
	mul.wide.s32 	%rd45, %r115, 4;
	add.s64 	%rd46, %rd2, %rd45;
	ld.global.nc.u32 	%r119, [%rd46];
	{ // callseq 14, 0
	.param .b32 param0;
	st.param.b32 	[param0], %r10;
	.param .b32 param1;
	st.param.b32 	[param1], %r119;
	.param .b32 retval0;
	prototype_14 : .callprototype (.param .b32 _) _ (.param .b32 _, .param .b32 _);
	call (retval0), 
	%rd5, 
	(
	param0, 
	param1
	)
	, prototype_14;
	ld.param.b32 	%r120, [retval0];
	} // callseq 14
	cvt.u16.u32 	%rs67, %r120;
	and.b16  	%rs68, %rs67, %rs110;
	and.b16  	%rs69, %rs68, 255;
	setp.ne.s16 	%p44, %rs69, 0;
	mul.wide.s32 	%rd47, %r118, 4;
	add.s64 	%rd48, %rd2, %rd47;
	ld.global.nc.u32 	%r122, [%rd48];
	{ // callseq 15, 0
	.param .b32 param0;
	st.param.b32 	[param0], %r10;
	.param .b32 param1;
	st.param.b32 	[param1], %r122;
	.param .b32 retval0;
	prototype_15 : .callprototype (.param .b32 _) _ (.param .b32 _, .param .b32 _);
	call (retval0), 
	%rd5, 
	(
	param0, 
	param1
	)
	, prototype_15;
	ld.param.b32 	%r123, [retval0];
	} // callseq 15
	cvt.u16.u32 	%rs70, %r123;
	and.b16  	%rs72, %rs70, 1;
	setp.eq.b16 	%p45, %rs72, 1;
	and.pred  	%p46, %p44, %p45;
	not.b32 	%r125, %r209;
	add.s32 	%r126, %r112, 1;
	add.s32 	%r127, %r206, %r125;
	setp.lt.s32 	%p47, %r126, %r28;
	selp.b32 	%r128, 0, %r28, %p47;
	sub.s32 	%r129, %r126, %r128;
	shr.s32 	%r130, %r127, 31;
	and.b32  	%r131, %r130, %r28;
	add.s32 	%r132, %r131, %r127;
	mul.wide.s32 	%rd49, %r129, 4;
	add.s64 	%rd50, %rd2, %rd49;
	ld.global.nc.u32 	%r133, [%rd50];
	{ // callseq 16, 0
	.param .b32 param0;
	st.param.b32 	[param0], %r10;
	.param .b32 param1;
	st.param.b32 	[param1], %r133;
	.param .b32 retval0;
	prototype_16 : .callprototype (.param .b32 _) _ (.param .b32 _, .param .b32 _);
	call (retval0), 
	%rd5, 
	(
	param0, 
	param1
	)
	, prototype_16;
	ld.param.b32 	%r134, [retval0];
	} // callseq 16
	cvt.u16.u32 	%rs73, %r134;
	and.b16  	%rs75, %rs73, 1;
	setp.eq.b16 	%p48, %rs75, 1;
	and.pred  	%p49, %p46, %p48;
	mul.wide.s32 	%rd51, %r132, 4;
	add.s64 	%rd52, %rd2, %rd51;
	ld.global.nc.u32 	%r136, [%rd52];
	{ // callseq 17, 0
	.param .b32 param0;
	st.param.b32 	[param0], %r10;
	.param .b32 param1;
	st.param.b32 	[param1], %r136;
	.param .b32 retval0;
	prototype_17 : .callprototype (.param .b32 _) _ (.param .b32 _, .param .b32 _);
	call (retval0), 
	%rd5, 
	(
	param0, 
	param1
	)
	, prototype_17;
	ld.param.b32 	%r137, [retval0];
	} // callseq 17
	cvt.u16.u32 	%rs76, %r137;
	and.b16  	%rs78, %rs76, 1;
	setp.eq.b16 	%p50, %rs78, 1;
	and.pred  	%p51, %p49, %p50;
	add.s32 	%r139, %r112, 2;
	add.s32 	%r140, %r113, -2;
	setp.lt.s32 	%p52, %r139, %r28;
	selp.b32 	%r141, 0, %r28, %p52;
	sub.s32 	%r142, %r139, %r141;
	shr.s32 	%r143, %r140, 31;
	and.b32  	%r144, %r143, %r28;
	add.s32 	%r145, %r144, %r140;
	mul.wide.s32 	%rd53, %r142, 4;
	add.s64 	%rd54, %rd2, %rd53;
	ld.global.nc.u32 	%r146, [%rd54];
	{ // callseq 18, 0
	.param .b32 param0;
	st.param.b32 	[param0], %r10;
	.param .b32 param1;
	st.param.b32 	[param1], %r146;
	.param .b32 retval0;
	prototype_18 : .callprototype (.param .b32 _) _ (.param .b32 _, .param .b32 _);
	call (retval0), 
	%rd5, 
	(
	param0, 
	param1
	)
	, prototype_18;
	ld.param.b32 	%r147, [retval0];
	} // callseq 18
	cvt.u16.u32 	%rs79, %r147;
	and.b16  	%rs81, %rs79, 1;
	setp.eq.b16 	%p53, %rs81, 1;
	and.pred  	%p54, %p51, %p53;
	mul.wide.s32 	%rd55, %r145, 4;
	add.s64 	%rd56, %rd2, %rd55;
	ld.global.nc.u32 	%r149, [%rd56];
	{ // callseq 19, 0
	.param .b32 param0;
	st.param.b32 	[param0], %r10;
	.param .b32 param1;
	st.param.b32 	[param1], %r149;
	.param .b32 retval0;
	prototype_19 : .callprototype (.param .b32 _) _ (.param .b32 _, .param .b32 _);
	call (retval0), 
	%rd5, 
	(
	param0, 
	param1
	)
	, prototype_19;
	ld.param.b32 	%r150, [retval0];
	} // callseq 19
	cvt.u16.u32 	%rs82, %r150;
	and.b16  	%rs84, %rs82, 1;
	setp.eq.b16 	%p55, %rs84, 1;
	and.pred  	%p56, %p54, %p55;
	add.s32 	%r152, %r209, 3;
	add.s32 	%r153, %r112, 3;
	sub.s32 	%r154, %r206, %r152;
	setp.lt.s32 	%p57, %r153, %r28;
	selp.b32 	%r155, 0, %r28, %p57;
	sub.s32 	%r156, %r153, %r155;
	shr.s32 	%r157, %r154, 31;
	and.b32  	%r158, %r157, %r28;
	add.s32 	%r159, %r158, %r154;
	mul.wide.s32 	%rd57, %r156, 4;
	add.s64 	%rd58, %rd2, %rd57;
	ld.global.nc.u32 	%r160, [%rd58];
	{ // callseq 20, 0
	.param .b32 param0;
	st.param.b32 	[param0], %r10;
	.param .b32 param1;
	st.param.b32 	[param1], %r160;
	.param .b32 retval0;
	prototype_20 : .callprototype (.param .b32 _) _ (.param .b32 _, .param .b32 _);
	call (retval0), 
	%rd5, 
	(
	param0, 
	param1
	)
	, prototype_20;
	ld.param.b32 	%r161, [retval0];
	} // callseq 20
	cvt.u16.u32 	%rs85, %r161;
	and.b16  	%rs87, %rs85, 1;
	setp.eq.b16 	%p58, %rs87, 1;
	and.pred  	%p59, %p56, %p58;
	mul.wide.s32 	%rd59, %r159, 4;
	add.s64 	%rd60, %rd2, %rd59;
	ld.global.nc.u32 	%r163, [%rd60];
	{ // callseq 21, 0
	.param .b32 param0;
	st.param.b32 	[param0], %r10;
	.param .b32 param1;
	st.param.b32 	[param1], %r163;
	.param .b32 retval0;
	prototype_21 : .callprototype (.param .b32 _) _ (.param .b32 _, .param .b32 _);
	call (retval0), 
	%rd5, 
	(
	param0, 
	param1
	)
	, prototype_21;
	ld.param.b32 	%r164, [retval0];
	} // callseq 21
	cvt.u16.u32 	%rs88, %r164;
	and.b16  	%rs90, %rs88, 1;
	setp.eq.b16 	%p60, %rs90, 1;
	and.pred  	%p61, %p59, %p60;
	selp.u16 	%rs110, 1, 0, %p61;
	add.s32 	%r209, %r209, 4;
	setp.ne.s32 	%p62, %r152, %r7;
	@%p62 bra 	$L__BB24_7;
$L__BB24_8:
	setp.eq.s32 	%p63, %r6, 0;
	@%p63 bra 	$L__BB24_13;
	setp.eq.s32 	%p64, %r6, 1;
	@%p64 bra 	$L__BB24_11;
	add.s32 	%r166, %r209, %r206;
	sub.s32 	%r167, %r206, %r209;
	setp.lt.s32 	%p65, %r166, %r28;
	selp.b32 	%r168, 0, %r28, %p65;
	sub.s32 	%r169, %r166, %r168;
	shr.s32 	%r170, %r167, 31;
	and.b32  	%r171, %r170, %r28;
	add.s32 	%r172, %r171, %r167;
	mul.wide.s32 	%rd61, %r169, 4;
	add.s64 	%rd62, %rd2, %rd61;
	ld.global.nc.u32 	%r173, [%rd62];
	{ // callseq 22, 0
	.param .b32 param0;
	st.param.b32 	[param0], %r10;
	.param .b32 param1;
	st.param.b32 	[param1], %r173;
	.param .b32 retval0;
	prototype_22 : .callprototype (.param .b32 _) _ (.param .b32 _, .param .b32 _);
	call (retval0), 
	%rd5, 
	(
	param0, 
	param1
	)
	, prototype_22;
	ld.param.b32 	%r174, [retval0];
	} // callseq 22
	cvt.u16.u32 	%rs92, %r174;
	and.b16  	%rs93, %rs92, %rs110;
	setp.ne.s16 	%p66, %rs93, 0;
	mul.wide.s32 	%rd63, %r172, 4;
	add.s64 	%rd64, %rd2, %rd63;
	ld.global.nc.u32 	%r176, [%rd64];
	{ // callseq 23, 0
	.param .b32 param0;
	st.param.b32 	[param0], %r10;
	.param .b32 param1;
	st.param.b32 	[param1], %r176;
	.param .b32 retval0;
	prototype_23 : .callprototype (.param .b32 _) _ (.param .b32 _, .param .b32 _);
	call (retval0), 
	%rd5, 
	(
	param0, 
	param1
	)
	, prototype_23;
	ld.param.b32 	%r177, [retval0];
	} // callseq 23
	cvt.u16.u32 	%rs94, %r177;
	and.b16  	%rs96, %rs94, 1;
	setp.eq.b16 	%p67, %rs96, 1;
	and.pred  	%p68, %p66, %p67;
	not.b32 	%r179, %r209;
	add.s32 	%r180, %r166, 1;
	add.s32 	%r181, %r206, %r179;
	setp.lt.s32 	%p69, %r180, %r28;
	selp.b32 	%r182, 0, %r28, %p69;
	sub.s32 	%r183, %r180, %r182;
	shr.s32 	%r184, %r181, 31;
	and.b32  	%r185, %r184, %r28;
	add.s32 	%r186, %r185, %r181;
	mul.wide.s32 	%rd65, %r183, 4;
	add.s64 	%rd66, %rd2, %rd65;
	ld.global.nc.u32 	%r187, [%rd66];
	{ // callseq 24, 0
	.param .b32 param0;
	st.param.b32 	[param0], %r10;
	.param .b32 param1;
	st.param.b32 	[param1], %r187;
	.param .b32 retval0;
	prototype_24 : .callprototype (.param .b32 _) _ (.param .b32 _, .param .b32 _);
	call (retval0), 
	%rd5, 
	(
	param0, 
	param1
	)
	, prototype_24;
	ld.param.b32 	%r188, [retval0];
	} // callseq 24
	cvt.u16.u32 	%rs97, %r188;
	and.b16  	%rs99, %rs97, 1;
	setp.eq.b16 	%p70, %rs99, 1;
	and.pred  	%p71, %p68, %p70;
	mul.wide.s32 	%rd67, %r186, 4;
	add.s64 	%rd68, %rd2, %rd67;
	ld.global.nc.u32 	%r190, [%rd68];
	{ // callseq 25, 0
	.param .b32 param0;
	st.param.b32 	[param0], %r10;
	.param .b32 param1;
	st.param.b32 	[param1], %r190;
	.param .b32 retval0;
	prototype_25 : .callprototype (.param .b32 _) _ (.param .b32 _, .param .b32 _);
	call (retval0), 
	%rd5, 
	(
	param0, 
	param1
	)
	, prototype_25;
	ld.param.b32 	%r191, [retval0];
	} // callseq 25
	cvt.u16.u32 	%rs100, %r191;
	and.b16  	%rs102, %rs100, 1;
	setp.eq.b16 	%p72, %rs102, 1;
	and.pred  	%p73, %p71, %p72;
	selp.u16 	%rs110, 1, 0, %p73;
	add.s32 	%r209, %r209, 2;
$L__BB24_11:
	setp.eq.s32 	%p74, %r8, 0;
	@%p74 bra 	$L__BB24_13;
	add.s32 	%r193, %r209, %r206;
	sub.s32 	%r194, %r206, %r209;
	setp.lt.s32 	%p75, %r193, %r28;
	selp.b32 	%r195, 0, %r28, %p75;
	sub.s32 	%r196, %r193, %r195;
	shr.s32 	%r197, %r194, 31;
	and.b32  	%r198, %r197, %r28;
	add.s32 	%r199, %r198, %r194;
	mul.wide.s32 	%rd69, %r196, 4;
	add.s64 	%rd70, %rd2, %rd69;
	ld.global.nc.u32 	%r200, [%rd70];
	{ // callseq 26, 0
	.param .b32 param0;
	st.param.b32 	[param0], %r10;
	.param .b32 param1;
	st.param.b32 	[param1], %r200;
	.param .b32 retval0;
	prototype_26 : .callprototype (.param .b32 _) _ (.param .b32 _, .param .b32 _);
	call (retval0), 
	%rd5, 
	(
	param0, 
	param1
	)
	, prototype_26;
	ld.param.b32 	%r201, [retval0];
	} // callseq 26
	cvt.u16.u32 	%rs103, %r201;
	and.b16  	%rs104, %rs103, %rs110;
	setp.ne.s16 	%p76, %rs104, 0;
	mul.wide.s32 	%rd71, %r199, 4;
	add.s64 	%rd72, %rd2, %rd71;
	ld.global.nc.u32 	%r203, [%rd72];
	{ // callseq 27, 0
	.param .b32 param0;
	st.param.b32 	[param0], %r10;
	.param .b32 param1;
	st.param.b32 	[param1], %r203;
	.param .b32 retval0;
	prototype_27 : .callprototype (.param .b32 _) _ (.param .b32 _, .param .b32 _);
	call (retval0), 
	%rd5, 
	(
	param0, 
	param1
	)
	, prototype_27;
	ld.param.b32 	%r204, [retval0];
	} // callseq 27
	cvt.u16.u32 	%rs105, %r204;
	and.b16  	%rs107, %rs105, 1;
	setp.eq.b16 	%p77, %rs107, 1;
	and.pred  	%p78, %p76, %p77;
	selp.u16 	%rs110, 1, 0, %p78;
$L__BB24_13:
	cvt.s64.s32 	%rd73, %r206;
	add.s64 	%rd74, %rd1, %rd73;
	st.global.u8 	[%rd74], %rs110;
	add.s32 	%r206, %r206, %r2;
	setp.lt.s32 	%p79, %r206, %r28;
	@%p79 bra 	$L__BB24_5;
	bra.uni 	$L__BB24_24;
$L__BB24_14:
	and.b32  	%r17, %r29, 3;
	ld.global.nc.u64 	%rd6, [%rd4];
	and.b32  	%r18, %r29, 2147483644;
	and.b32  	%r19, %r29, 1;
$L__BB24_15:
	setp.lt.u32 	%p4, %r29, 4;
	mul.wide.s32 	%rd11, %r206, 4;
	add.s64 	%rd12, %rd2, %rd11;
	ld.global.nc.u32 	%r21, [%rd12];
	mov.b16 	%rs116, 1;
	mov.b32 	%r213, 1;
	@%p4 bra 	$L__BB24_18;
	mov.b16 	%rs116, 1;
	mov.b32 	%r213, 1;
$L__BB24_17:
	.pragma "nounroll";
	add.s32 	%r37, %r213, %r206;
	sub.s32 	%r38, %r206, %r213;
	setp.lt.s32 	%p5, %r37, %r28;
	selp.b32 	%r39, %r37, %r3, %p5;
	max.s32 	%r40, %r38, 0;
	mul.wide.s32 	%rd13, %r39, 4;
	add.s64 	%rd14, %rd2, %rd13;
	ld.global.nc.u32 	%r41, [%rd14];
	{ // callseq 0, 0
	.param .b32 param0;
	st.param.b32 	[param0], %r21;
	.param .b32 param1;
	st.param.b32 	[param1], %r41;
	.param .b32 retval0;
	prototype_0 : .callprototype (.param .b32 _) _ (.param .b32 _, .param .b32 _);
	call (retval0), 
	%rd6, 
	(
	param0, 
	param1
	)
	, prototype_0;
	ld.param.b32 	%r42, [retval0];
	} // callseq 0
	cvt.u16.u32 	%rs23, %r42;
	and.b16  	%rs24, %rs23, %rs116;
	and.b16  	%rs25, %rs24, 255;
	setp.ne.s16 	%p6, %rs25, 0;
	mul.wide.u32 	%rd15, %r40, 4;
	add.s64 	%rd16, %rd2, %rd15;
	ld.global.nc.u32 	%r44, [%rd16];
	{ // callseq 1, 0
	.param .b32 param0;
	st.param.b32 	[param0], %r21;
	.param .b32 param1;
	st.param.b32 	[param1], %r44;
	.param .b32 retval0;
	prototype_1 : .callprototype (.param .b32 _) _ (.param .b32 _, .param .b32 _);
	call (retval0), 
	%rd6, 
	(
	param0, 
	param1
	)
	, prototype_1;
	ld.param.b32 	%r45, [retval0];
	} // callseq 1
	cvt.u16.u32 	%rs26, %r45;
	and.b16  	%rs28, %rs26, 1;
	setp.eq.b16 	%p7, %rs28, 1;
	and.pred  	%p8, %p6, %p7;
	not.b32 	%r47, %r213;
	add.s32 	%r48, %r37, 1;
	add.s32 	%r49, %r206, %r47;
	setp.lt.s32 	%p9, %r48, %r28;
	selp.b32 	%r50, %r48, %r3, %p9;
	max.s32 	%r51, %r49, 0;
	mul.wide.s32 	%rd17, %r50, 4;
	add.s64 	%rd18, %rd2, %rd17;
	ld.global.nc.u32 	%r52, [%rd18];
	{ // callseq 2, 0
	.param .b32 param0;
	st.param.b32 	[param0], %r21;
	.param .b32 param1;
	st.param.b32 	[param1], %r52;
	.param .b32 retval0;
	prototype_2 : .callprototype (.param .b32 _) _ (.param .b32 _, .param .b32 _);
	call (retval0), 
	%rd6, 
	(
	param0, 
	param1
	)
	, prototype_2;
	ld.param.b32 	%r53, [retval0];
	} // callseq 2
	cvt.u16.u32 	%rs29, %r53;
	and.b16  	%rs31, %rs29, 1;
	setp.eq.b16 	%p10, %rs31, 1;
	and.pred  	%p11, %p8, %p10;
	mul.wide.u32 	%rd19, %r51, 4;
	add.s64 	%rd20, %rd2, %rd19;
	ld.global.nc.u32 	%r55, [%rd20];
	{ // callseq 3, 0
	.param .b32 param0;
	st.param.b32 	[param0], %r21;
	.param .b32 param1;
	st.param.b32 	[param1], %r55;
	.param .b32 retval0;
	prototype_3 : .callprototype (.param .b32 _) _ (.param .b32 _, .param .b32 _);
	call (retval0), 
	%rd6, 
	(
	param0, 
	param1
	)
	, prototype_3;
	ld.param.b32 	%r56, [retval0];
	} // callseq 3
	cvt.u16.u32 	%rs32, %r56;
	and.b16  	%rs34, %rs32, 1;
	setp.eq.b16 	%p12, %rs34, 1;
	and.pred  	%p13, %p11, %p12;
	add.s32 	%r58, %r37, 2;
	add.s32 	%r59, %r38, -2;
	setp.lt.s32 	%p14, %r58, %r28;
	selp.b32 	%r60, %r58, %r3, %p14;
	max.s32 	%r61, %r59, 0;
	mul.wide.s32 	%rd21, %r60, 4;
	add.s64 	%rd22, %rd2, %rd21;
	ld.global.nc.u32 	%r62, [%rd22];
	{ // callseq 4, 0
	.param .b32 param0;
	st.param.b32 	[param0], %r21;
	.param .b32 param1;
	st.param.b32 	[param1], %r62;
	.param .b32 retval0;
	prototype_4 : .callprototype (.param .b32 _) _ (.param .b32 _, .param .b32 _);
	call (retval0), 
	%rd6, 
	(
	param0, 
	param1
	)
	, prototype_4;
	ld.param.b32 	%r63, [retval0];
	} // callseq 4
	cvt.u16.u32 	%rs35, %r63;
	and.b16  	%rs37, %rs35, 1;
	setp.eq.b16 	%p15, %rs37, 1;
	and.pred  	%p16, %p13, %p15;
	mul.wide.u32 	%rd23, %r61, 4;
	add.s64 	%rd24, %rd2, %rd23;
	ld.global.nc.u32 	%r65, [%rd24];
	{ // callseq 5, 0
	.param .b32 param0;
	st.param.b32 	[param0], %r21;
	.param .b32 param1;
	st.param.b32 	[param1], %r65;
	.param .b32 retval0;
	prototype_5 : .callprototype (.param .b32 _) _ (.param .b32 _, .param .b32 _);
	call (retval0), 
	%rd6, 
	(
	param0, 
	param1
	)
	, prototype_5;
	ld.param.b32 	%r66, [retval0];
	} // callseq 5
	cvt.u16.u32 	%rs38, %r66;
	and.b16  	%rs40, %rs38, 1;
	setp.eq.b16 	%p17, %rs40, 1;
	and.pred  	%p18, %p16, %p17;
	add.s32 	%r68, %r213, 3;
	add.s32 	%r69, %r37, 3;
	sub.s32 	%r70, %r206, %r68;
	setp.lt.s32 	%p19, %r69, %r28;
	selp.b32 	%r71, %r69, %r3, %p19;
	max.s32 	%r72, %r70, 0;
	mul.wide.s32 	%rd25, %r71, 4;
	add.s64 	%rd26, %rd2, %rd25;
	ld.global.nc.u32 	%r73, [%rd26];
	{ // callseq 6, 0
	.param .b32 param0;
	st.param.b32 	[param0], %r21;
	.param .b32 param1;
	st.param.b32 	[param1], %r73;
	.param .b32 retval0;
	prototype_6 : .callprototype (.param .b32 _) _ (.param .b32 _, .param .b32 _);
	call (retval0), 
	%rd6, 
	(
	param0, 
	param1
	)
	, prototype_6;
	ld.param.b32 	%r74, [retval0];
	} // callseq 6
	cvt.u16.u32 	%rs41, %r74;
	and.b16  	%rs43, %rs41, 1;
	setp.eq.b16 	%p20, %rs43, 1;
	and.pred  	%p21, %p18, %p20;
	mul.wide.u32 	%rd27, %r72, 4;
	add.s64 	%rd28, %rd2, %rd27;
	ld.global.nc.u32 	%r76, [%rd28];
	{ // callseq 7, 0
	.param .b32 param0;
	st.param.b32 	[param0], %r21;
	.param .b32 param1;
	st.param.b32 	[param1], %r76;
	.param .b32 retval0;
	prototype_7 : .callprototype (.param .b32 _) _ (.param .b32 _, .param .b32 _);
	call (retval0), 
	%rd6, 
	(
	param0, 
	param1
	)
	, prototype_7;
	ld.param.b32 	%r77, [retval0];
	} // callseq 7
	cvt.u16.u32 	%rs44, %r77;
	and.b16  	%rs46, %rs44, 1;
	setp.eq.b16 	%p22, %rs46, 1;
	and.pred  	%p23, %p21, %p22;
	selp.u16 	%rs116, 1, 0, %p23;
	add.s32 	%r213, %r213, 4;
	setp.ne.s32 	%p24, %r68, %r18;
	@%p24 bra 	$L__BB24_17;
$L__BB24_18:
	setp.eq.s32 	%p25, %r17, 0;
	@%p25 bra 	$L__BB24_23;
	setp.eq.s32 	%p26, %r17, 1;
	@%p26 bra 	$L__BB24_21;
	add.s32 	%r79, %r213, %r206;
	sub.s32 	%r80, %r206, %r213;
	setp.lt.s32 	%p27, %r79, %r28;
	selp.b32 	%r81, %r79, %r3, %p27;
	max.s32 	%r82, %r80, 0;
	mul.wide.s32 	%rd29, %r81, 4;
	add.s64 	%rd30, %rd2, %rd29;
	ld.global.nc.u32 	%r83, [%rd30];
	{ // callseq 8, 0
	.param .b32 param0;
	st.param.b32 	[param0], %r21;
	.param .b32 param1;
	st.param.b32 	[param1], %r83;
	.param .b32 retval0;
	prototype_8 : .callprototype (.param .b32 _) _ (.param .b32 _, .param .b32 _);
	call (retval0), 
	%rd6, 
	(
	param0, 
	param1
	)
	, prototype_8;
	ld.param.b32 	%r84, [retval0];
	} // callseq 8
	cvt.u16.u32 	%rs48, %r84;
	and.b16  	%rs49, %rs48, %rs116;
	setp.ne.s16 	%p28, %rs49, 0;
	mul.wide.u32 	%rd31, %r82, 4;
	add.s64 	%rd32, %rd2, %rd31;
	ld.global.nc.u32 	%r86, [%rd32];
	{ // callseq 9, 0
	.param .b32 param0;
	st.param.b32 	[param0], %r21;
	.param .b32 param1;
	st.param.b32 	[param1], %r86;
	.param .b32 retval0;
	prototype_9 : .callprototype (.param .b32 _) _ (.param .b32 _, .param .b32 _);
	call (retval0), 
	%rd6, 
	(
	param0, 
	param1
	)
	, prototype_9;
	ld.param.b32 	%r87, [retval0];
	} // callseq 9
	cvt.u16.u32 	%rs50, %r87;
	and.b16  	%rs52, %rs50, 1;
	setp.eq.b16 	%p29, %rs52, 1;
	and.pred  	%p30, %p28, %p29;
	not.b32 	%r89, %r213;
	add.s32 	%r90, %r79, 1;
	add.s32 	%r91, %r206, %r89;
	setp.lt.s32 	%p31, %r90, %r28;
	selp.b32 	%r92, %r90, %r3, %p31;
	max.s32 	%r93, %r91, 0;
	mul.wide.s32 	%rd33, %r92, 4;
	add.s64 	%rd34, %rd2, %rd33;
	ld.global.nc.u32 	%r94, [%rd34];
	{ // callseq 10, 0
	.param .b32 param0;
	st.param.b32 	[param0], %r21;
	.param .b32 param1;
	st.param.b32 	[param1], %r94;
	.param .b32 retval0;
	prototype_10 : .callprototype (.param .b32 _) _ (.param .b32 _, .param .b32 _);
	call (retval0), 
	%rd6, 
	(
	param0, 
	param1
	)
	, prototype_10;
	ld.param.b32 	%r95, [retval0];
	} // callseq 10
	cvt.u16.u32 	%rs53, %r95;
	and.b16  	%rs55, %rs53, 1;
	setp.eq.b16 	%p32, %rs55, 1;
	and.pred  	%p33, %p30, %p32;
	mul.wide.u32 	%rd35, %r93, 4;
	add.s64 	%rd36, %rd2, %rd35;
	ld.global.nc.u32 	%r97, [%rd36];
	{ // callseq 11, 0
	.param .b32 param0;
	st.param.b32 	[param0], %r21;
	.param .b32 param1;
	st.param.b32 	[param1], %r97;
	.param .b32 retval0;
	prototype_11 : .callprototype (.param .b32 _) _ (.param .b32 _, .param .b32 _);
	call (retval0), 
	%rd6, 
	(
	param0, 
	param1
	)
	, prototype_11;
	ld.param.b32 	%r98, [retval0];
	} // callseq 11
	cvt.u16.u32 	%rs56, %r98;
	and.b16  	%rs58, %rs56, 1;
	setp.eq.b16 	%p34, %rs58, 1;
	and.pred  	%p35, %p33, %p34;
	selp.u16 	%rs116, 1, 0, %p35;
	add.s32 	%r213, %r213, 2;
$L__BB24_21:
	setp.eq.s32 	%p36, %r19, 0;
	@%p36 bra 	$L__BB24_23;
	add.s32 	%r100, %r213, %r206;
	sub.s32 	%r101, %r206, %r213;
	setp.lt.s32 	%p37, %r100, %r28;
	selp.b32 	%r102, %r100, %r3, %p37;
	max.s32 	%r103, %r101, 0;
	mul.wide.s32 	%rd37, %r102, 4;
	add.s64 	%rd38, %rd2, %rd37;
	ld.global.nc.u32 	%r104, [%rd38];
	{ // callseq 12, 0
	.param .b32 param0;
	st.param.b32 	[param0], %r21;
	.param .b32 param1;
	st.param.b32 	[param1], %r104;
	.param .b32 retval0;
	prototype_12 : .callprototype (.param .b32 _) _ (.param .b32 _, .param .b32 _);
	call (retval0), 
	%rd6, 
	(
	param0, 
	param1
	)
	, prototype_12;
	ld.param.b32 	%r105, [retval0];
	} // callseq 12
	cvt.u16.u32 	%rs59, %r105;
	and.b16  	%rs60, %rs59, %rs116;
	setp.ne.s16 	%p38, %rs60, 0;
	mul.wide.u32 	%rd39, %r103, 4;
	add.s64 	%rd40, %rd2, %rd39;
	ld.global.nc.u32 	%r107, [%rd40];
	{ // callseq 13, 0
	.param .b32 param0;
	st.param.b32 	[param0], %r21;
	.param .b32 param1;
	st.param.b32 	[param1], %r107;
	.param .b32 retval0;
	prototype_13 : .callprototype (.param .b32 _) _ (.param .b32 _, .param .b32 _);
	call (retval0), 
	%rd6, 
	(
	param0, 
	param1
	)
	, prototype_13;
	ld.param.b32 	%r108, [retval0];
	} // callseq 13
	cvt.u16.u32 	%rs61, %r108;
	and.b16  	%rs63, %rs61, 1;
	setp.eq.b16 	%p39, %rs63, 1;
	and.pred  	%p40, %p38, %p39;
	selp.u16 	%rs116, 1, 0, %p40;
$L__BB24_23:
	cvt.s64.s32 	%rd41, %r206;
	add.s64 	%rd42, %rd1, %rd41;
	st.global.u8 	[%rd42], %rs116;
	add.s32 	%r206, %r206, %r2;
	setp.lt.s32 	%p41, %r206, %r28;
	@%p41 bra 	$L__BB24_15;
$L__BB24_24:
	ret;

}
	// .globl	_cupy_boolrelextrema_1D_int64
.visible .entry _cupy_boolrelextrema_1D_int64(
	.param .u32 _cupy_boolrelextrema_1D_int64_param_0,
	.param .u32 _cupy_boolrelextrema_1D_int64_param_1,
	.param .u8 _cupy_boolrelextrema_1D_int64_param_2,
	.param .u32 _cupy_boolrelextrema_1D_int64_param_3,
	.param .u64 .ptr .align 1 _cupy_boolrelextrema_1D_int64_param_4,
	.param .u64 .ptr .align 1 _cupy_boolrelextrema_1D_int64_param_5
)
.maxntid 512
{
	.reg .pred 	%p<81>;
	.reg .b16 	%rs<121>;
	.reg .b32 	%r<185>;
	.reg .b64 	%rd<107>;

	ld.param.u32 	%r26, [_cupy_boolrelextrema_1D_int64_param_0];
	ld.param.u32 	%r27, [_cupy_boolrelextrema_1D_int64_param_1];
	ld.param.s8 	%rs19, [_cupy_boolrelextrema_1D_int64_param_2];
	ld.param.u32 	%r28, [_cupy_boolrelextrema_1D_int64_param_3];
	ld.param.u64 	%rd9, [_cupy_boolrelextrema_1D_int64_param_4];
	ld.param.u64 	%rd10, [_cupy_boolrelextrema_1D_int64_param_5];
	cvta.to.global.u64 	%rd1, %rd10;
	cvta.to.global.u64 	%rd2, %rd9;
	mov.u32 	%r29, %ctaid.x;
	mov.u32 	%r30, %ntid.x;
	mov.u32 	%r31, %tid.x;
	mad.lo.s32 	%r176, %r29, %r30, %r31;
	mov.u32 	%r32, %nctaid.x;
	mul.lo.s32 	%r2, %r30, %r32;
	setp.ge.s32 	%p1, %r176, %r26;
	@%p1 bra 	$L__BB25_24;
	setp.gt.s32 	%p2, %r27, 0;
	add.s32 	%r3, %r26, -1;
	cvt.s64.s32 	%rd3, %r28;
	@%p2 bra 	$L__BB25_3;
$L__BB25_2:
	cvt.s64.s32 	%rd105, %r176;
	add.s64 	%rd106, %rd1, %rd105;
	mov.b16 	%rs108, 1;
	st.global.u8 	[%rd106], %rs108;
	add.s32 	%r176, %r176, %r2;
	setp.lt.s32 	%p80, %r176, %r26;
	@%p80 bra 	$L__BB25_2;
	bra.uni 	$L__BB25_24;
$L__BB25_3:
	shl.b64 	%rd11, %rd3, 3;
	mov.u64 	%rd12, _ZN34_INTERNAL_60372f54_4_k_cu_41e6b33e4funcIlEE;
	add.s64 	%rd4, %rd12, %rd11;
	setp.ne.s16 	%p3, %rs19, 0;
	@%p3 bra 	$L__BB25_14;
	and.b32  	%r6, %r27, 3;
	ld.global.nc.u64 	%rd5, [%rd4];
	and.b32  	%r7, %r27, 2147483644;
	and.b32  	%r8, %r27, 1;
$L__BB25_5:
	setp.lt.u32 	%p42, %r27, 4;
	mul.wide.s32 	%rd59, %r176, 8;
	add.s64 	%rd60, %rd2, %rd59;
	ld.global.nc.u64 	%rd6, [%rd60];
	mov.b16 	%rs110, 1;
	mov.b32 	%r179, 1;
	@%p42 bra 	$L__BB25_8;
	mov.b16 	%rs110, 1;
	mov.b32 	%r179, 1;
$L__BB25_7:
	.pragma "nounroll";
	add.s32 	%r96, %r179, %r176;
	sub.s32 	%r97, %r176, %r179;
	setp.lt.s32 	%p43, %r96, %r26;
	selp.b32 	%r98, 0, %r26, %p43;
	sub.s32 	%r99, %r96, %r98;
	shr.s32 	%r100, %r97, 31;
	and.b32  	%r101, %r100, %r26;
	add.s32 	%r102, %r101, %r97;
	mul.wide.s32 	%rd61, %r99, 8;
	add.s64 	%rd62, %rd2, %rd61;
	ld.global.nc.u64 	%rd63, [%rd62];
	{ // callseq 42, 0
	.param .b64 param0;
	st.param.b64 	[param0], %rd6;
	.param .b64 param1;
	st.param.b64 	[param1], %rd63;
	.param .b32 retval0;
	prototype_42 : .callprototype (.param .b32 _) _ (.param .b64 _, .param .b64 _);
	call (retval0), 
	%rd5, 
	(
	param0, 
	param1
	)
	, prototype_42;
	ld.param.b32 	%r103, [retval0];
	} // callseq 42
	cvt.u16.u32 	%rs67, %r103;
	and.b16  	%rs68, %rs67, %rs110;
	and.b16  	%rs69, %rs68, 255;
	setp.ne.s16 	%p44, %rs69, 0;
	mul.wide.s32 	%rd64, %r102, 8;
	add.s64 	%rd65, %rd2, %rd64;
	ld.global.nc.u64 	%rd66, [%rd65];
	{ // callseq 43, 0
	.param .b64 param0;
	st.param.b64 	[param0], %rd6;
	.param .b64 param1;
	st.param.b64 	[param1], %rd66;
	.param .b32 retval0;
	prototype_43 : .callprototype (.param .b32 _) _ (.param .b64 _, .param .b64 _);
	call (retval0), 
	%rd5, 
	(
	param0, 
	param1
	)
	, prototype_43;
	ld.param.b32 	%r105, [retval0];
	} // callseq 43
	cvt.u16.u32 	%rs70, %r105;
	and.b16  	%rs72, %rs70, 1;
	setp.eq.b16 	%p45, %rs72, 1;
	and.pred  	%p46, %p44, %p45;
	not.b32 	%r107, %r179;
	add.s32 	%r108, %r96, 1;
	add.s32 	%r109, %r176, %r107;
	setp.lt.s32 	%p47, %r108, %r26;
	selp.b32 	%r110, 0, %r26, %p47;
	sub.s32 	%r111, %r108, %r110;
	shr.s32 	%r112, %r109, 31;
	and.b32  	%r113, %r112, %r26;
	add.s32 	%r114, %r113, %r109;
	mul.wide.s32 	%rd67, %r111, 8;
	add.s64 	%rd68, %rd2, %rd67;
	ld.global.nc.u64 	%rd69, [%rd68];
	{ // callseq 44, 0
	.param .b64 param0;
	st.param.b64 	[param0], %rd6;
	.param .b64 param1;
	st.param.b64 	[param1], %rd69;
	.param .b32 retval0;
	prototype_44 : .callprototype (.param .b32 _) _ (.param .b64 _, .param .b64 _);
	call (retval0), 
	%rd5, 
	(
	param0, 
	param1
	)
	, prototype_44;
	ld.param.b32 	%r115, [retval0];
	} // callseq 44
	cvt.u16.u32 	%rs73, %r115;
	and.b16  	%rs75, %rs73, 1;
	setp.eq.b16 	%p48, %rs75, 1;
	and.pred  	%p49, %p46, %p48;
	mul.wide.s32 	%rd70, %r114, 8;
	add.s64 	%rd71, %rd2, %rd70;
	ld.global.nc.u64 	%rd72, [%rd71];
	{ // callseq 45, 0
	.param .b64 param0;
	st.param.b64 	[param0], %rd6;
	.param .b64 param1;
	st.param.b64 	[param1], %rd72;
	.param .b32 retval0;
	prototype_45 : .callprototype (.param .b32 _) _ (.param .b64 _, .param .b64 _);
	call (retval0), 
	%rd5, 
	(
	param0, 
	param1
	)
	, prototype_45;
	ld.param.b32 	%r117, [retval0];
	} // callseq 45
	cvt.u16.u32 	%rs76, %r117;
	and.b16  	%rs78, %rs76, 1;
	setp.eq.b16 	%p50, %rs78, 1;
	and.pred  	%p51, %p49, %p50;
	add.s32 	%r119, %r96, 2;
	add.s32 	%r120, %r97, -2;
	setp.lt.s32 	%p52, %r119, %r26;
	selp.b32 	%r121, 0, %r26, %p52;
	sub.s32 	%r122, %r119, %r121;
	shr.s32 	%r123, %r120, 31;
	and.b32  	%r124, %r123, %r26;
	add.s32 	%r125, %r124, %r120;
	mul.wide.s32 	%rd73, %r122, 8;
	add.s64 	%rd74, %rd2, %rd73;
	ld.global.nc.u64 	%rd75, [%rd74];
	{ // callseq 46, 0
	.param .b64 param0;
	st.param.b64 	[param0], %rd6;
	.param .b64 param1;
	st.param.b64 	[param1], %rd75;
	.param .b32 retval0;
	prototype_46 : .callprototype (.param .b32 _) _ (.param .b64 _, .param .b64 _);
	call (retval0), 
	%rd5, 
	(
	param0, 
	param1
	)
	, prototype_46;
	ld.param.b32 	%r126, [retval0];
	} // callseq 46
	cvt.u16.u32 	%rs79, %r126;
	and.b16  	%rs81, %rs79, 1;
	setp.eq.b16 	%p53, %rs81, 1;
	and.pred  	%p54, %p51, %p53;
	mul.wide.s32 	%rd76, %r125, 8;
	add.s64 	%rd77, %rd2, %rd76;
	ld.global.nc.u64 	%rd78, [%rd77];
	{ // callseq 47, 0
	.param .b64 param0;
	st.param.b64 	[param0], %rd6;
	.param .b64 param1;
	st.param.b64 	[param1], %rd78;
	.param .b32 retval0;
	prototype_47 : .callprototype (.param .b32 _) _ (.param .b64 _, .param .b64 _);
	call (retval0), 
	%rd5, 
	(
	param0, 
	param1
	)
	, prototype_47;
	ld.param.b32 	%r128, [retval0];
	} // callseq 47
	cvt.u16.u32 	%rs82, %r128;
	and.b16  	%rs84, %rs82, 1;
	setp.eq.b16 	%p55, %rs84, 1;
	and.pred  	%p56, %p54, %p55;
	add.s32 	%r130, %r179, 3;
	add.s32 	%r131, %r96, 3;
	sub.s32 	%r132, %r176, %r130;
	setp.lt.s32 	%p57, %r131, %r26;
	selp.b32 	%r133, 0, %r26, %p57;
	sub.s32 	%r134, %r131, %r133;
	shr.s32 	%r135, %r132, 31;
	and.b32  	%r136, %r135, %r26;
	add.s32 	%r137, %r136, %r132;
	mul.wide.s32 	%rd79, %r134, 8;
	add.s64 	%rd80, %rd2, %rd79;
	ld.global.nc.u64 	%rd81, [%rd80];
	{ // callseq 48, 0
	.param .b64 param0;
	st.param.b64 	[param0], %rd6;
	.param .b64 param1;
	st.param.b64 	[param1], %rd81;
	.param .b32 retval0;
	prototype_48 : .callprototype (.param .b32 _) _ (.param .b64 _, .param .b64 _);
	call (retval0), 
	%rd5, 
	(
	param0, 
	param1
	)
	, prototype_48;
	ld.param.b32 	%r138, [retval0];
	} // callseq 48
	cvt.u16.u32 	%rs85, %r138;
	and.b16  	%rs87, %rs85, 1;
	setp.eq.b16 	%p58, %rs87, 1;
	and.pred  	%p59, %p56, %p58;
	mul.wide.s32 	%rd82, %r137, 8;
	add.s64 	%rd83, %rd2, %rd82;
	ld.global.nc.u64 	%rd84, [%rd83];
	{ // callseq 49, 0
	.param .b64 param0;
	st.param.b64 	[param0], %rd6;
	.param .b64 param1;
	st.param.b64 	[param1], %rd84;
	.param .b32 retval0;
	prototype_49 : .callprototype (.param .b32 _) _ (.param .b64 _, .param .b64 _);
	call (retval0), 
	%rd5, 
	(
	param0, 
	param1
	)
	, prototype_49;
	ld.param.b32 	%r140, [retval0];
	} // callseq 49
	cvt.u16.u32 	%rs88, %r140;
	and.b16  	%rs90, %rs88, 1;
	setp.eq.b16 	%p60, %rs90, 1;
	and.pred  	%p61, %p59, %p60;
	selp.u16 	%rs110, 1, 0, %p61;
	add.s32 	%r179, %r179, 4;
	setp.ne.s32 	%p62, %r130, %r7;
	@%p62 bra 	$L__BB25_7;
$L__BB25_8:
	setp.eq.s32 	%p63, %r6, 0;
	@%p63 bra 	$L__BB25_13;
	setp.eq.s32 	%p64, %r6, 1;
	@%p64 bra 	$L__BB25_11;
	add.s32 	%r142, %r179, %r176;
	sub.s32 	%r143, %r176, %r179;
	setp.lt.s32 	%p65, %r142, %r26;
	selp.b32 	%r144, 0, %r26, %p65;
	sub.s32 	%r145, %r142, %r144;
	shr.s32 	%r146, %r143, 31;
	and.b32  	%r147, %r146, %r26;
	add.s32 	%r148, %r147, %r143;
	mul.wide.s32 	%rd85, %r145, 8;
	add.s64 	%rd86, %rd2, %rd85;
	ld.global.nc.u64 	%rd87, [%rd86];
	{ // callseq 50, 0
	.param .b64 param0;
	st.param.b64 	[param0], %rd6;
	.param .b64 param1;
	st.param.b64 	[param1], %rd87;
	.param .b32 retval0;
	prototype_50 : .callprototype (.param .b32 _) _ (.param .b64 _, .param .b64 _);
	call (retval0), 
	%rd5, 
	(
	param0, 
	param1
	)
	, prototype_50;
	ld.param.b32 	%r149, [retval0];
	} // callseq 50
	cvt.u16.u32 	%rs92, %r149;
	and.b16  	%rs93, %rs92, %rs110;
	setp.ne.s16 	%p66, %rs93, 0;
	mul.wide.s32 	%rd88, %r148, 8;
	add.s64 	%rd89, %rd2, %rd88;
	ld.global.nc.u64 	%rd90, [%rd89];
	{ // callseq 51, 0
	.param .b64 param0;
	st.param.b64 	[param0], %rd6;
	.param .b64 param1;
	st.param.b64 	[param1], %rd90;
	.param .b32 retval0;
	prototype_51 : .callprototype (.param .b32 _) _ (.param .b64 _, .param .b64 _);
	call (retval0), 
	%rd5, 
	(
	param0, 
	param1
	)
	, prototype_51;
	ld.param.b32 	%r151, [retval0];
	} // callseq 51
	cvt.u16.u32 	%rs94, %r151;
	and.b16  	%rs96, %rs94, 1;
	setp.eq.b16 	%p67, %rs96, 1;
	and.pred  	%p68, %p66, %p67;
	not.b32 	%r153, %r179;
	add.s32 	%r154, %r142, 1;
	add.s32 	%r155, %r176, %r153;
	setp.lt.s32 	%p69, %r154, %r26;
	selp.b32 	%r156, 0, %r26, %p69;
	sub.s32 	%r157, %r154, %r156;
	shr.s32 	%r158, %r155, 31;
	and.b32  	%r159, %r158, %r26;
	add.s32 	%r160, %r159, %r155;
	mul.wide.s32 	%rd91, %r157, 8;
	add.s64 	%rd92, %rd2, %rd91;
	ld.global.nc.u64 	%rd93, [%rd92];
	{ // callseq 52, 0
	.param .b64 param0;
	st.param.b64 	[param0], %rd6;
	.param .b64 param1;
	st.param.b64 	[param1], %rd93;
	.param .b32 retval0;
	prototype_52 : .callprototype (.param .b32 _) _ (.param .b64 _, .param .b64 _);
	call (retval0), 
	%rd5, 
	(
	param0, 
	param1
	)
	, prototype_52;
	ld.param.b32 	%r161, [retval0];
	} // callseq 52
	cvt.u16.u32 	%rs97, %r161;
	and.b16  	%rs99, %rs97, 1;
	setp.eq.b16 	%p70, %rs99, 1;
	and.pred  	%p71, %p68, %p70;
	mul.wide.s32 	%rd94, %r160, 8;
	add.s64 	%rd95, %rd2, %rd94;
	ld.global.nc.u64 	%rd96, [%rd95];
	{ // callseq 53, 0
	.param .b64 param0;
	st.param.b64 	[param0], %rd6;
	.param .b64 param1;
	st.param.b64 	[param1], %rd96;
	.param .b32 retval0;
	prototype_53 : .callprototype (.param .b32 _) _ (.param .b64 _, .param .b64 _);
	call (retval0), 
	%rd5, 
	(
	param0, 
	param1
	)
	, prototype_53;
	ld.param.b32 	%r163, [retval0];
	} // callseq 53
	cvt.u16.u32 	%rs100, %r163;
	and.b16  	%rs102, %rs100, 1;
	setp.eq.b16 	%p72, %rs102, 1;
	and.pred  	%p73, %p71, %p72;
	selp.u16 	%rs110, 1, 0, %p73;
	add.s32 	%r179, %r179, 2;
$L__BB25_11:
	setp.eq.s32 	%p74, %r8, 0;
	@%p74 bra 	$L__BB25_13;
	add.s32 	%r165, %r179, %r176;
	sub.s32 	%r166, %r176, %r179;
	setp.lt.s32 	%p75, %r165, %r26;
	selp.b32 	%r167, 0, %r26, %p75;
	sub.s32 	%r168, %r165, %r167;
	shr.s32 	%r169, %r166, 31;
	and.b32  	%r170, %r169, %r26;
	add.s32 	%r171, %r170, %r166;
	mul.wide.s32 	%rd97, %r168, 8;
	add.s64 	%rd98, %rd2, %rd97;
	ld.global.nc.u64 	%rd99, [%rd98];
	{ // callseq 54, 0
	.param .b64 param0;
	st.param.b64 	[param0], %rd6;
	.param .b64 param1;
	st.param.b64 	[param1], %rd99;
	.param .b32 retval0;
	prototype_54 : .callprototype (.param .b32 _) _ (.param .b64 _, .param .b64 _);
	call (retval0), 
	%rd5, 
	(
	param0, 
	param1
	)
	, prototype_54;
	ld.param.b32 	%r172, [retval0];
	} // callseq 54
	cvt.u16.u32 	%rs103, %r172;
	and.b16  	%rs104, %rs103, %rs110;
	setp.ne.s16 	%p76, %rs104, 0;
	mul.wide.s32 	%rd100, %r171, 8;
	add.s64 	%rd101, %rd2, %rd100;
	ld.global.nc.u64 	%rd102, [%rd101];
	{ // callseq 55, 0
	.param .b64 param0;
	st.param.b64 	[param0], %rd6;
	.param .b64 param1;
	st.param.b64 	[param1], %rd102;
	.param .b32 retval0;
	prototype_55 : .callprototype (.param .b32 _) _ (.param .b64 _, .param .b64 _);
	call (retval0), 
	%rd5, 
	(
	param0, 
	param1
	)
	, prototype_55;
	ld.param.b32 	%r174, [retval0];
	} // callseq 55
	cvt.u16.u32 	%rs105, %r174;
	and.b16  	%rs107, %rs105, 1;
	setp.eq.b16 	%p77, %rs107, 1;
	and.pred  	%p78, %p76, %p77;
	selp.u16 	%rs110, 1, 0, %p78;
$L__BB25_13:
	cvt.s64.s32 	%rd103, %r176;
	add.s64 	%rd104, %rd1, %rd103;
	st.global.u8 	[%rd104], %rs110;
	add.s32 	%r176, %r176, %r2;
	setp.lt.s32 	%p79, %r176, %r26;
	@%p79 bra 	$L__BB25_5;
	bra.uni 	$L__BB25_24;
$L__BB25_14:
	and.b32  	%r16, %r27, 3;
	ld.global.nc.u64 	%rd7, [%rd4];
	and.b32  	%r17, %r27, 2147483644;
	and.b32  	%r18, %r27, 1;
$L__BB25_15:
	setp.lt.u32 	%p4, %r27, 4;
	mul.wide.s32 	%rd13, %r176, 8;
	add.s64 	%rd14, %rd2, %rd13;
	ld.global.nc.u64 	%rd8, [%rd14];
	mov.b16 	%rs116, 1;
	mov.b32 	%r183, 1;
	@%p4 bra 	$L__BB25_18;
	mov.b16 	%rs116, 1;
	mov.b32 	%r183, 1;
$L__BB25_17:
	.pragma "nounroll";
	add.s32 	%r35, %r183, %r176;
	sub.s32 	%r36, %r176, %r183;
	setp.lt.s32 	%p5, %r35, %r26;
	selp.b32 	%r37, %r35, %r3, %p5;
	max.s32 	%r38, %r36, 0;
	mul.wide.s32 	%rd15, %r37, 8;
	add.s64 	%rd16, %rd2, %rd15;
	ld.global.nc.u64 	%rd17, [%rd16];
	{ // callseq 28, 0
	.param .b64 param0;
	st.param.b64 	[param0], %rd8;
	.param .b64 param1;
	st.param.b64 	[param1], %rd17;
	.param .b32 retval0;
	prototype_28 : .callprototype (.param .b32 _) _ (.param .b64 _, .param .b64 _);
	call (retval0), 
	%rd7, 
	(
	param0, 
	param1
	)
	, prototype_28;
	ld.param.b32 	%r39, [retval0];
	} // callseq 28
	cvt.u16.u32 	%rs23, %r39;
	and.b16  	%rs24, %rs23, %rs116;
	and.b16  	%rs25, %rs24, 255;
	setp.ne.s16 	%p6, %rs25, 0;
	mul.wide.u32 	%rd18, %r38, 8;
	add.s64 	%rd19, %rd2, %rd18;
	ld.global.nc.u64 	%rd20, [%rd19];
	{ // callseq 29, 0
	.param .b64 param0;
	st.param.b64 	[param0], %rd8;
	.param .b64 param1;
	st.param.b64 	[param1], %rd20;
	.param .b32 retval0;
	prototype_29 : .callprototype (.param .b32 _) _ (.param .b64 _, .param .b64 _);
	call (retval0), 
	%rd7, 
	(
	param0, 
	param1
	)
	, prototype_29;
	ld.param.b32 	%r41, [retval0];
	} // callseq 29
	cvt.u16.u32 	%rs26, %r41;
	and.b16  	%rs28, %rs26, 1;
	setp.eq.b16 	%p7, %rs28, 1;
	and.pred  	%p8, %p6, %p7;
	not.b32 	%r43, %r183;
	add.s32 	%r44, %r35, 1;
	add.s32 	%r45, %r176, %r43;
	setp.lt.s32 	%p9, %r44, %r26;
	selp.b32 	%r46, %r44, %r3, %p9;
	max.s32 	%r47, %r45, 0;
	mul.wide.s32 	%rd21, %r46, 8;
	add.s64 	%rd22, %rd2, %rd21;
	ld.global.nc.u64 	%rd23, [%rd22];
	{ // callseq 30, 0
	.param .b64 param0;
	st.param.b64 	[param0], %rd8;
	.param .b64 param1;
	st.param.b64 	[param1], %rd23;
	.param .b32 retval0;
	prototype_30 : .callprototype (.param .b32 _) _ (.param .b64 _, .param .b64 _);
	call (retval0), 
	%rd7, 
	(
	param0, 
	param1
	)
	, prototype_30;
	ld.param.b32 	%r48, [retval0];
	} // callseq 30
	cvt.u16.u32 	%rs29, %r48;
	and.b16  	%rs31, %rs29, 1;
	setp.eq.b16 	%p10, %rs31, 1;
	and.pred  	%p11, %p8, %p10;
	mul.wide.u32 	%rd24, %r47, 8;
	add.s64 	%rd25, %rd2, %rd24;
	ld.global.nc.u64 	%rd26, [%rd25];
	{ // callseq 31, 0
	.param .b64 param0;
	st.param.b64 	[param0], %rd8;
	.param .b64 param1;
	st.param.b64 	[param1], %rd26;
	.param .b32 retval0;
	prototype_31 : .callprototype (.param .b32 _) _ (.param .b64 _, .param .b64 _);
	call (retval0), 
	%rd7, 
	(
	param0, 
	param1
	)
	, prototype_31;
	ld.param.b32 	%r50, [retval0];
	} // callseq 31
	cvt.u16.u32 	%rs32, %r50;
	and.b16  	%rs34, %rs32, 1;
	setp.eq.b16 	%p12, %rs34, 1;
	and.pred  	%p13, %p11, %p12;
	add.s32 	%r52, %r35, 2;
	add.s32 	%r53, %r36, -2;
	setp.lt.s32 	%p14, %r52, %r26;
	selp.b32 	%r54, %r52, %r3, %p14;
	max.s32 	%r55, %r53, 0;
	mul.wide.s32 	%rd27, %r54, 8;
	add.s64 	%rd28, %rd2, %rd27;
	ld.global.nc.u64 	%rd29, [%rd28];
	{ // callseq 32, 0
	.param .b64 param0;
	st.param.b64 	[param0], %rd8;
	.param .b64 param1;
	st.param.b64 	[param1], %rd29;
	.param .b32 retval0;
	prototype_32 : .callprototype (.param .b32 _) _ (.param .b64 _, .param .b64 _);
	call (retval0), 
	%rd7, 
	(
	param0, 
	param1
	)
	, prototype_32;
	ld.param.b32 	%r56, [retval0];
	} // callseq 32
	cvt.u16.u32 	%rs35, %r56;
	and.b16  	%rs37, %rs35, 1;
	setp.eq.b16 	%p15, %rs37, 1;
	and.pred  	%p16, %p13, %p15;
	mul.wide.u32 	%rd30, %r55, 8;
	add.s64 	%rd31, %rd2, %rd30;
	ld.global.nc.u64 	%rd32, [%rd31];
	{ // callseq 33, 0
	.param .b64 param0;
	st.param.b64 	[param0], %rd8;
	.param .b64 param1;
	st.param.b64 	[param1], %rd32;
	.param .b32 retval0;
	prototype_33 : .callprototype (.param .b32 _) _ (.param .b64 _, .param .b64 _);
	call (retval0), 
	%rd7, 
	(
	param0, 
	param1
	)
	, prototype_33;
	ld.param.b32 	%r58, [retval0];
	} // callseq 33
	cvt.u16.u32 	%rs38, %r58;
	and.b16  	%rs40, %rs38, 1;
	setp.eq.b16 	%p17, %rs40, 1;
	and.pred  	%p18, %p16, %p17;
	add.s32 	%r60, %r183, 3;
	add.s32 	%r61, %r35, 3;
	sub.s32 	%r62, %r176, %r60;
	setp.lt.s32 	%p19, %r61, %r26;
	selp.b32 	%r63, %r61, %r3, %p19;
	max.s32 	%r64, %r62, 0;
	mul.wide.s32 	%rd33, %r63, 8;
	add.s64 	%rd34, %rd2, %rd33;
	ld.global.nc.u64 	%rd35, [%rd34];
	{ // callseq 34, 0
	.param .b64 param0;
	st.param.b64 	[param0], %rd8;
	.param .b64 param1;
	st.param.b64 	[param1], %rd35;
	.param .b32 retval0;
	prototype_34 : .callprototype (.param .b32 _) _ (.param .b64 _, .param .b64 _);
	call (retval0), 
	%rd7, 
	(
	param0, 
	param1
	)
	, prototype_34;
	ld.param.b32 	%r65, [retval0];
	} // callseq 34
	cvt.u16.u32 	%rs41, %r65;
	and.b16  	%rs43, %rs41, 1;
	setp.eq.b16 	%p20, %rs43, 1;
	and.pred  	%p21, %p18, %p20;
	mul.wide.u32 	%rd36, %r64, 8;
	add.s64 	%rd37, %rd2, %rd36;
	ld.global.nc.u64 	%rd38, [%rd37];
	{ // callseq 35, 0
	.param .b64 param0;
	st.param.b64 	[param0], %rd8;
	.param .b64 param1;
	st.param.b64 	[param1], %rd38;
	.param .b32 retval0;
	prototype_35 : .callprototype (.param .b32 _) _ (.param .b64 _, .param .b64 _);
	call (retval0), 
	%rd7, 
	(
	param0, 
	param1
	)
	, prototype_35;
	ld.param.b32 	%r67, [retval0];
	} // callseq 35
	cvt.u16.u32 	%rs44, %r67;
	and.b16  	%rs46, %rs44, 1;
	setp.eq.b16 	%p22, %rs46, 1;
	and.pred  	%p23, %p21, %p22;
	selp.u16 	%rs116, 1, 0, %p23;
	add.s32 	%r183, %r183, 4;
	setp.ne.s32 	%p24, %r60, %r17;
	@%p24 bra 	$L__BB25_17;
$L__BB25_18:
	setp.eq.s32 	%p25, %r16, 0;
	@%p25 bra 	$L__BB25_23;
	setp.eq.s32 	%p26, %r16, 1;
	@%p26 bra 	$L__BB25_21;
	add.s32 	%r69, %r183, %r176;
	sub.s32 	%r70, %r176, %r183;
	setp.lt.s32 	%p27, %r69, %r26;
	selp.b32 	%r71, %r69, %r3, %p27;
	max.s32 	%r72, %r70, 0;
	mul.wide.s32 	%rd39, %r71, 8;
	add.s64 	%rd40, %rd2, %rd39;
	ld.global.nc.u64 	%rd41, [%rd40];
	{ // callseq 36, 0
	.param .b64 param0;
	st.param.b64 	[param0], %rd8;
	.param .b64 param1;
	st.param.b64 	[param1], %rd41;
	.param .b32 retval0;
	prototype_36 : .callprototype (.param .b32 _) _ (.param .b64 _, .param .b64 _);
	call (retval0), 
	%rd7, 
	(
	param0, 
	param1
	)
	, prototype_36;
	ld.param.b32 	%r73, [retval0];
	} // callseq 36
	cvt.u16.u32 	%rs48, %r73;
	and.b16  	%rs49, %rs48, %rs116;
	setp.ne.s16 	%p28, %rs49, 0;
	mul.wide.u32 	%rd42, %r72, 8;
	add.s64 	%rd43, %rd2, %rd42;
	ld.global.nc.u64 	%rd44, [%rd43];
	{ // callseq 37, 0
	.param .b64 param0;
	st.param.b64 	[param0], %rd8;
	.param .b64 param1;
	st.param.b64 	[param1], %rd44;
	.param .b32 retval0;
	prototype_37 : .callprototype (.param .b32 _) _ (.param .b64 _, .param .b64 _);
	call (retval0), 
	%rd7, 
	(
	param0, 
	param1
	)
	, prototype_37;
	ld.param.b32 	%r75, [retval0];
	} // callseq 37
	cvt.u16.u32 	%rs50, %r75;
	and.b16  	%rs52, %rs50, 1;
	setp.eq.b16 	%p29, %rs52, 1;
	and.pred  	%p30, %p28, %p29;
	not.b32 	%r77, %r183;
	add.s32 	%r78, %r69, 1;
	add.s32 	%r79, %r176, %r77;
	setp.lt.s32 	%p31, %r78, %r26;
	selp.b32 	%r80, %r78, %r3, %p31;
	max.s32 	%r81, %r79, 0;
	mul.wide.s32 	%rd45, %r80, 8;
	add.s64 	%rd46, %rd2, %rd45;
	ld.global.nc.u64 	%rd47, [%rd46];
	{ // callseq 38, 0
	.param .b64 param0;
	st.param.b64 	[param0], %rd8;
	.param .b64 param1;
	st.param.b64 	[param1], %rd47;
	.param .b32 retval0;
	prototype_38 : .callprototype (.param .b32 _) _ (.param .b64 _, .param .b64 _);
	call (retval0), 
	%rd7, 
	(
	param0, 
	param1
	)
	, prototype_38;
	ld.param.b32 	%r82, [retval0];
	} // callseq 38
	cvt.u16.u32 	%rs53, %r82;
	and.b16  	%rs55, %rs53, 1;
	setp.eq.b16 	%p32, %rs55, 1;
	and.pred  	%p33, %p30, %p32;
	mul.wide.u32 	%rd48, %r81, 8;
	add.s64 	%rd49, %rd2, %rd48;
	ld.global.nc.u64 	%rd50, [%rd49];
	{ // callseq 39, 0
	.param .b64 param0;
	st.param.b64 	[param0], %rd8;
	.param .b64 param1;
	st.param.b64 	[param1], %rd50;
	.param .b32 retval0;
	prototype_39 : .callprototype (.param .b32 _) _ (.param .b64 _, .param .b64 _);
	call (retval0), 
	%rd7, 
	(
	param0, 
	param1
	)
	, prototype_39;
	ld.param.b32 	%r84, [retval0];
	} // callseq 39
	cvt.u16.u32 	%rs56, %r84;
	and.b16  	%rs58, %rs56, 1;
	setp.eq.b16 	%p34, %rs58, 1;
	and.pred  	%p35, %p33, %p34;
	selp.u16 	%rs116, 1, 0, %p35;
	add.s32 	%r183, %r183, 2;
$L__BB25_21:
	setp.eq.s32 	%p36, %r18, 0;
	@%p36 bra 	$L__BB25_23;
	add.s32 	%r86, %r183, %r176;
	sub.s32 	%r87, %r176, %r183;
	setp.lt.s32 	%p37, %r86, %r26;
	selp.b32 	%r88, %r86, %r3, %p37;
	max.s32 	%r89, %r87, 0;
	mul.wide.s32 	%rd51, %r88, 8;
	add.s64 	%rd52, %rd2, %rd51;
	ld.global.nc.u64 	%rd53, [%rd52];
	{ // callseq 40, 0
	.param .b64 param0;
	st.param.b64 	[param0], %rd8;
	.param .b64 param1;
	st.param.b64 	[param1], %rd53;
	.param .b32 retval0;
	prototype_40 : .callprototype (.param .b32 _) _ (.param .b64 _, .param .b64 _);
	call (retval0), 
	%rd7, 
	(
	param0, 
	param1
	)
	, prototype_40;
	ld.param.b32 	%r90, [retval0];
	} // callseq 40
	cvt.u16.u32 	%rs59, %r90;
	and.b16  	%rs60, %rs59, %rs116;
	setp.ne.s16 	%p38, %rs60, 0;
	mul.wide.u32 	%rd54, %r89, 8;
	add.s64 	%rd55, %rd2, %rd54;
	ld.global.nc.u64 	%rd56, [%rd55];
	{ // callseq 41, 0
	.param .b64 param0;
	st.param.b64 	[param0], %rd8;
	.param .b64 param1;
	st.param.b64 	[param1], %rd56;
	.param .b32 retval0;
	prototype_41 : .callprototype (.param .b32 _) _ (.param .b64 _, .param .b64 _);
	call (retval0), 
	%rd7, 
	(
	param0, 
	param1
	)
	, prototype_41;
	ld.param.b32 	%r92, [retval0];
	} // callseq 41
	cvt.u16.u32 	%rs61, %r92;
	and.b16  	%rs63, %rs61, 1;
	setp.eq.b16 	%p39, %rs63, 1;
	and.pred  	%p40, %p38, %p39;
	selp.u16 	%rs116, 1, 0, %p40;
$L__BB25_23:
	cvt.s64.s32 	%rd57, %r176;
	add.s64 	%rd58, %rd1, %rd57;
	st.global.u8 	[%rd58], %rs116;
	add.s32 	%r176, %r176, %r2;
	setp.lt.s32 	%p41, %r176, %r26;
	@%p41 bra 	$L__BB25_15;
$L__BB25_24:
	ret;

}
	// .globl	_cupy_boolrelextrema_1D_float32
.visible .entry _cupy_boolrelextrema_1D_float32(
	.param .u32 _cupy_boolrelextrema_1D_float32_param_0,
	.param .u32 _cupy_boolrelextrema_1D_float32_param_1,
	.param .u8 _cupy_boolrelextrema_1D_float32_param_2,
	.param .u32 _cupy_boolrelextrema_1D_float32_param_3,
	.param .u64 .ptr .align 1 _cupy_boolrelextrema_1D_float32_param_4,
	.param .u64 .ptr .align 1 _cupy_boolrelextrema_1D_float32_param_5
)
.maxntid 512
{
	.reg .pred 	%p<81>;
	.reg .b16 	%rs<121>;
	.reg .b32 	%r<185>;
	.reg .b32 	%f<31>;
	.reg .b64 	%rd<77>;

	ld.param.u32 	%r26, [_cupy_boolrelextrema_1D_float32_param_0];
	ld.param.u32 	%r27, [_cupy_boolrelextrema_1D_float32_param_1];
	ld.param.s8 	%rs19, [_cupy_boolrelextrema_1D_float32_param_2];
	ld.param.u32 	%r28, [_cupy_boolrelextrema_1D_float32_param_3];
	ld.param.u64 	%rd7, [_cupy_boolrelextrema_1D_float32_param_4];
	ld.param.u64 	%rd8, [_cupy_boolrelextrema_1D_float32_param_5];
	cvta.to.global.u64 	%rd1, %rd8;
	cvta.to.global.u64 	%rd2, %rd7;
	mov.u32 	%r29, %ctaid.x;
	mov.u32 	%r30, %ntid.x;
	mov.u32 	%r31, %tid.x;
	mad.lo.s32 	%r176, %r29, %r30, %r31;
	mov.u32 	%r32, %nctaid.x;
	mul.lo.s32 	%r2, %r30, %r32;
	setp.ge.s32 	%p1, %r176, %r26;
	@%p1 bra 	$L__BB26_24;
	setp.gt.s32 	%p2, %r27, 0;
	add.s32 	%r3, %r26, -1;
	cvt.s64.s32 	%rd3, %r28;
	@%p2 bra 	$L__BB26_3;
$L__BB26_2:
	cvt.s64.s32 	%rd75, %r176;
	add.s64 	%rd76, %rd1, %rd75;
	mov.b16 	%rs108, 1;
	st.global.u8 	[%rd76], %rs108;
	add.s32 	%r176, %r176, %r2;
	setp.lt.s32 	%p80, %r176, %r26;
	@%p80 bra 	$L__BB26_2;
	bra.uni 	$L__BB26_24;
$L__BB26_3:
	shl.b64 	%rd9, %rd3, 3;
	mov.u64 	%rd10, _ZN34_INTERNAL_60372f54_4_k_cu_41e6b33e4funcIfEE;
	add.s64 	%rd4, %rd10, %rd9;
	setp.ne.s16 	%p3, %rs19, 0;
	@%p3 bra 	$L__BB26_14;
	and.b32  	%r6, %r27, 3;
	ld.global.nc.u64 	%rd5, [%rd4];
	and.b32  	%r7, %r27, 2147483644;
	and.b32  	%r8, %r27, 1;
$L__BB26_5:
	setp.lt.u32 	%p42, %r27, 4;
	mul.wide.s32 	%rd43, %r176, 4;
	add.s64 	%rd44, %rd2, %rd43;
	ld.global.nc.f32 	%f1, [%rd44];
	mov.b16 	%rs110, 1;
	mov.b32 	%r179, 1;
	@%p42 bra 	$L__BB26_8;
	mov.b16 	%rs110, 1;
	mov.b32 	%r179, 1;
$L__BB26_7:
	.pragma "nounroll";
	add.s32 	%r96, %r179, %r176;
	sub.s32 	%r97, %r176, %r179;
	setp.lt.s32 	%p43, %r96, %r26;
	selp.b32 	%r98, 0, %r26, %p43;
	sub.s32 	%r99, %r96, %r98;
	shr.s32 	%r100, %r97, 31;
	and.b32  	%r101, %r100, %r26;
	add.s32 	%r102, %r101, %r97;
	mul.wide.s32 	%rd45, %r99, 4;
	add.s64 	%rd46, %rd2, %rd45;
	ld.global.nc.f32 	%f17, [%rd46];
	{ // callseq 70, 0
	.param .b32 param0;
	st.param.f32 	[param0], %f1;
	.param .b32 param1;
	st.param.f32 	[param1], %f17;
	.param .b32 retval0;
	prototype_70 : .callprototype (.param .b32 _) _ (.param .b32 _, .param .b32 _);
	call (retval0), 
	%rd5, 
	(
	param0, 
	param1
	)
	, prototype_70;
	ld.param.b32 	%r103, [retval0];
	} // callseq 70
	cvt.u16.u32 	%rs67, %r103;
	and.b16  	%rs68, %rs67, %rs110;
	and.b16  	%rs69, %rs68, 255;
	setp.ne.s16 	%p44, %rs69, 0;
	mul.wide.s32 	%rd47, %r102, 4;
	add.s64 	%rd48, %rd2, %rd47;
	ld.global.nc.f32 	%f18, [%rd48];
	{ // callseq 71, 0
	.param .b32 param0;
	st.param.f32 	[param0], %f1;
	.param .b32 param1;
	st.param.f32 	[param1], %f18;
	.param .b32 retval0;
	prototype_71 : .callprototype (.param .b32 _) _ (.param .b32 _, .param .b32 _);
	call (retval0), 
	%rd5, 
	(
	param0, 
	param1
	)
	, prototype_71;
	ld.param.b32 	%r105, [retval0];
	} // callseq 71
	cvt.u16.u32 	%rs70, %r105;
	and.b16  	%rs72, %rs70, 1;
	setp.eq.b16 	%p45, %rs72, 1;
	and.pred  	%p46, %p44, %p45;
	not.b32 	%r107, %r179;
	add.s32 	%r108, %r96, 1;
	add.s32 	%r109, %r176, %r107;
	setp.lt.s32 	%p47, %r108, %r26;
	selp.b32 	%r110, 0, %r26, %p47;
	sub.s32 	%r111, %r108, %r110;
	shr.s32 	%r112, %r109, 31;
	and.b32  	%r113, %r112, %r26;
	add.s32 	%r114, %r113, %r109;
	mul.wide.s32 	%rd49, %r111, 4;
	add.s64 	%rd50, %rd2, %rd49;
	ld.global.nc.f32 	%f19, [%rd50];
	{ // callseq 72, 0
	.param .b32 param0;
	st.param.f32 	[param0], %f1;
	.param .b32 param1;
	st.param.f32 	[param1], %f19;
	.param .b32 retval0;
	prototype_72 : .callprototype (.param .b32 _) _ (.param .b32 _, .param .b32 _);
	call (retval0), 
	%rd5, 
	(
	param0, 
	param1
	)
	, prototype_72;
	ld.param.b32 	%r115, [retval0];
	} // callseq 72
	cvt.u16.u32 	%rs73, %r115;
	and.b16  	%rs75, %rs73, 1;
	setp.eq.b16 	%p48, %rs75, 1;
	and.pred  	%p49, %p46, %p48;
	mul.wide.s32 	%rd51, %r114, 4;
	add.s64 	%rd52, %rd2, %rd51;
	ld.global.nc.f32 	%f20, [%rd52];
	{ // callseq 73, 0
	.param .b32 param0;
	st.param.f32 	[param0], %f1;
	.param .b32 param1;
	st.param.f32 	[param1], %f20;
	.param .b32 retval0;
	prototype_73 : .callprototype (.param .b32 _) _ (.param .b32 _, .param .b32 _);
	call (retval0), 
	%rd5, 
	(
	param0, 
	param1
	)
	, prototype_73;
	ld.param.b32 	%r117, [retval0];
	} // callseq 73
	cvt.u16.u32 	%rs76, %r117;
	and.b16  	%rs78, %rs76, 1;
	setp.eq.b16 	%p50, %rs78, 1;
	and.pred  	%p51, %p49, %p50;
	add.s32 	%r119, %r96, 2;
	add.s32 	%r120, %r97, -2;
	setp.lt.s32 	%p52, %r119, %r26;
	selp.b32 	%r121, 0, %r26, %p52;
	sub.s32 	%r122, %r119, %r121;
	shr.s32 	%r123, %r120, 31;
	and.b32  	%r124, %r123, %r26;
	add.s32 	%r125, %r124, %r120;
	mul.wide.s32 	%rd53, %r122, 4;
	add.s64 	%rd54, %rd2, %rd53;
	ld.global.nc.f32 	%f21, [%rd54];
	{ // callseq 74, 0
	.param .b32 param0;
	st.param.f32 	[param0], %f1;
	.param .b32 param1;
	st.param.f32 	[param1], %f21;
	.param .b32 retval0;
	prototype_74 : .callprototype (.param .b32 _) _ (.param .b32 _, .param .b32 _);
	call (retval0), 
	%rd5, 
	(
	param0, 
	param1
	)
	, prototype_74;
	ld.param.b32 	%r126, [retval0];
	} // callseq 74
	cvt.u16.u32 	%rs79, %r126;
	and.b16  	%rs81, %rs79, 1;
	setp.eq.b16 	%p53, %rs81, 1;
	and.pred  	%p54, %p51, %p53;
	mul.wide.s32 	%rd55, %r125, 4;
	add.s64 	%rd56, %rd2, %rd55;
	ld.global.nc.f32 	%f22, [%rd56];
	{ // callseq 75, 0
	.param .b32 param0;
	st.param.f32 	[param0], %f1;
	.param .b32 param1;
	st.param.f32 	[param1], %f22;
	.param .b32 retval0;
	prototype_75 : .callprototype (.param .b32 _) _ (.param .b32 _, .param .b32 _);
	call (retval0), 
	%rd5, 
	(
	param0, 
	param1
	)
	, prototype_75;
	ld.param.b32 	%r128, [retval0];
	} // callseq 75
	cvt.u16.u32 	%rs82, %r128;
	and.b16  	%rs84, %rs82, 1;
	setp.eq.b16 	%p55, %rs84, 1;
	and.pred  	%p56, %p54, %p55;
	add.s32 	%r130, %r179, 3;
	add.s32 	%r131, %r96, 3;
	sub.s32 	%r132, %r176, %r130;
	setp.lt.s32 	%p57, %r131, %r26;
	selp.b32 	%r133, 0, %r26, %p57;
	sub.s32 	%r134, %r131, %r133;
	shr.s32 	%r135, %r132, 31;
	and.b32  	%r136, %r135, %r26;
	add.s32 	%r137, %r136, %r132;
	mul.wide.s32 	%rd57, %r134, 4;
	add.s64 	%rd58, %rd2, %rd57;
	ld.global.nc.f32 	%f23, [%rd58];
	{ // callseq 76, 0
	.param .b32 param0;
	st.param.f32 	[param0], %f1;
	.param .b32 param1;
	st.param.f32 	[param1], %f23;
	.param .b32 retval0;
	prototype_76 : .callprototype (.param .b32 _) _ (.param .b32 _, .param .b32 _);
	call (retval0), 
	%rd5, 
	(
	param0, 
	param1
	)
	, prototype_76;
	ld.param.b32 	%r138, [retval0];
	} // callseq 76
	cvt.u16.u32 	%rs85, %r138;
	and.b16  	%rs87, %rs85, 1;
	setp.eq.b16 	%p58, %rs87, 1;
	and.pred  	%p59, %p56, %p58;
	mul.wide.s32 	%rd59, %r137, 4;
	add.s64 	%rd60, %rd2, %rd59;
	ld.global.nc.f32 	%f24, [%rd60];
	{ // callseq 77, 0
	.param .b32 param0;
	st.param.f32 	[param0], %f1;
	.param .b32 param1;
	st.param.f32 	[param1], %f24;
	.param .b32 retval0;
	prototype_77 : .callprototype (.param .b32 _) _ (.param .b32 _, .param .b32 _);
	call (retval0), 
	%rd5, 
	(
	param0, 
	param1
	)
	, prototype_77;
	ld.param.b32 	%r140, [retval0];
	} // callseq 77
	cvt.u16.u32 	%rs88, %r140;
	and.b16  	%rs90, %rs88, 1;
	setp.eq.b16 	%p60, %rs90, 1;
	and.pred  	%p61, %p59, %p60;
	selp.u16 	%rs110, 1, 0, %p61;
	add.s32 	%r179, %r179, 4;
	setp.ne.s32 	%p62, %r130, %r7;
	@%p62 bra 	$L__BB26_7;
$L__BB26_8:
	setp.eq.s32 	%p63, %r6, 0;
	@%p63 bra 	$L__BB26_13;
	setp.eq.s32 	%p64, %r6, 1;
	@%p64 bra 	$L__BB26_11;
	add.s32 	%r142, %r179, %r176;
	sub.s32 	%r143, %r176, %r179;
	setp.lt.s32 	%p65, %r142, %r26;
	selp.b32 	%r144, 0, %r26, %p65;
	sub.s32 	%r145, %r142, %r144;
	shr.s32 	%r146, %r143, 31;
	and.b32  	%r147, %r146, %r26;
	add.s32 	%r148, %r147, %r143;
	mul.wide.s32 	%rd61, %r145, 4;
	add.s64 	%rd62, %rd2, %rd61;
	ld.global.nc.f32 	%f25, [%rd62];
	{ // callseq 78, 0
	.param .b32 param0;
	st.param.f32 	[param0], %f1;
	.param .b32 param1;
	st.param.f32 	[param1], %f25;
	.param .b32 retval0;
	prototype_78 : .callprototype (.param .b32 _) _ (.param .b32 _, .param .b32 _);
	call (retval0), 
	%rd5, 
	(
	param0, 
	param1
	)
	, prototype_78;
	ld.param.b32 	%r149, [retval0];
	} // callseq 78
	cvt.u16.u32 	%rs92, %r149;
	and.b16  	%rs93, %rs92, %rs110;
	setp.ne.s16 	%p66, %rs93, 0;
	mul.wide.s32 	%rd63, %r148, 4;
	add.s64 	%rd64, %rd2, %rd63;
	ld.global.nc.f32 	%f26, [%rd64];
	{ // callseq 79, 0
	.param .b32 param0;
	st.param.f32 	[param0], %f1;
	.param .b32 param1;
	st.param.f32 	[param1], %f26;
	.param .b32 retval0;
	prototype_79 : .callprototype (.param .b32 _) _ (.param .b32 _, .param .b32 _);
	call (retval0), 
	%rd5, 
	(
	param0, 
	param1
	)
	, prototype_79;
	ld.param.b32 	%r151, [retval0];
	} // callseq 79
	cvt.u16.u32 	%rs94, %r151;
	and.b16  	%rs96, %rs94, 1;
	setp.eq.b16 	%p67, %rs96, 1;
	and.pred  	%p68, %p66, %p67;
	not.b32 	%r153, %r179;
	add.s32 	%r154, %r142, 1;
	add.s32 	%r155, %r176, %r153;
	setp.lt.s32 	%p69, %r154, %r26;
	selp.b32 	%r156, 0, %r26, %p69;
	sub.s32 	%r157, %r154, %r156;
	shr.s32 	%r158, %r155, 31;
	and.b32  	%r159, %r158, %r26;
	add.s32 	%r160, %r159, %r155;
	mul.wide.s32 	%rd65, %r157, 4;
	add.s64 	%rd66, %rd2, %rd65;
	ld.global.nc.f32 	%f27, [%rd66];
	{ // callseq 80, 0
	.param .b32 param0;
	st.param.f32 	[param0], %f1;
	.param .b32 param1;
	st.param.f32 	[param1], %f27;
	.param .b32 retval0;
	prototype_80 : .callprototype (.param .b32 _) _ (.param .b32 _, .param .b32 _);
	call (retval0), 
	%rd5, 
	(
	param0, 
	param1
	)
	, prototype_80;
	ld.param.b32 	%r161, [retval0];
	} // callseq 80
	cvt.u16.u32 	%rs97, %r161;
	and.b16  	%rs99, %rs97, 1;
	setp.eq.b16 	%p70, %rs99, 1;
	and.pred  	%p71, %p68, %p70;
	mul.wide.s32 	%rd67, %r160, 4;
	add.s64 	%rd68, %rd2, %rd67;
	ld.global.nc.f32 	%f28, [%rd68];
	{ // callseq 81, 0
	.param .b32 param0;
	st.param.f32 	[param0], %f1;
	.param .b32 param1;
	st.param.f32 	[param1], %f28;
	.param .b32 retval0;
	prototype_81 : .callprototype (.param .b32 _) _ (.param .b32 _, .param .b32 _);
	call (retval0), 
	%rd5, 
	(
	param0, 
	param1
	)
	, prototype_81;
	ld.param.b32 	%r163, [retval0];
	} // callseq 81
	cvt.u16.u32 	%rs100, %r163;
	and.b16  	%rs102, %rs100, 1;
	setp.eq.b16 	%p72, %rs102, 1;
	and.pred  	%p73, %p71, %p72;
	selp.u16 	%rs110, 1, 0, %p73;
	add.s32 	%r179, %r179, 2;
$L__BB26_11:
	setp.eq.s32 	%p74, %r8, 0;
	@%p74 bra 	$L__BB26_13;
	add.s32 	%r165, %r179, %r176;
	sub.s32 	%r166, %r176, %r179;
	setp.lt.s32 	%p75, %r165, %r26;
	selp.b32 	%r167, 0, %r26, %p75;
	sub.s32 	%r168, %r165, %r167;
	shr.s32 	%r169, %r166, 31;
	and.b32  	%r170, %r169, %r26;
	add.s32 	%r171, %r170, %r166;
	mul.wide.s32 	%rd69, %r168, 4;
	add.s64 	%rd70, %rd2, %rd69;
	ld.global.nc.f32 	%f29, [%rd70];
	{ // callseq 82, 0
	.param .b32 param0;
	st.param.f32 	[param0], %f1;
	.param .b32 param1;
	st.param.f32 	[param1], %f29;
	.param .b32 retval0;
	prototype_82 : .callprototype (.param .b32 _) _ (.param .b32 _, .param .b32 _);
	call (retval0), 
	%rd5, 
	(
	param0, 
	param1
	)
	, prototype_82;
	ld.param.b32 	%r172, [retval0];
	} // callseq 82
	cvt.u16.u32 	%rs103, %r172;
	and.b16  	%rs104, %rs103, %rs110;
	setp.ne.s16 	%p76, %rs104, 0;
	mul.wide.s32 	%rd71, %r171, 4;
	add.s64 	%rd72, %rd2, %rd71;
	ld.global.nc.f32 	%f30, [%rd72];
	{ // callseq 83, 0
	.param .b32 param0;
	st.param.f32 	[param0], %f1;
	.param .b32 param1;
	st.param.f32 	[param1], %f30;
	.param .b32 retval0;
	prototype_83 : .callprototype (.param .b32 _) _ (.param .b32 _, .param .b32 _);
	call (retval0), 
	%rd5, 
	(
	param0, 
	param1
	)
	, prototype_83;
	ld.param.b32 	%r174, [retval0];
	} // callseq 83
	cvt.u16.u32 	%rs105, %r174;
	and.b16  	%rs107, %rs105, 1;
	setp.eq.b16 	%p77, %rs107, 1;
	and.pred  	%p78, %p76, %p77;
	selp.u16 	%rs110, 1, 0, %p78;
$L__BB26_13:
	cvt.s64.s32 	%rd73, %r176;
	add.s64 	%rd74, %rd1, %rd73;
	st.global.u8 	[%rd74], %rs110;
	add.s32 	%r176, %r176, %r2;
	setp.lt.s32 	%p79, %r176, %r26;
	@%p79 bra 	$L__BB26_5;
	bra.uni 	$L__BB26_24;
$L__BB26_14:
	and.b32  	%r16, %r27, 3;
	ld.global.nc.u64 	%rd6, [%rd4];
	and.b32  	%r17, %r27, 2147483644;
	and.b32  	%r18, %r27, 1;
$L__BB26_15:
	setp.lt.u32 	%p4, %r27, 4;
	mul.wide.s32 	%rd11, %r176, 4;
	add.s64 	%rd12, %rd2, %rd11;
	ld.global.nc.f32 	%f2, [%rd12];
	mov.b16 	%rs116, 1;
	mov.b32 	%r183, 1;
	@%p4 bra 	$L__BB26_18;
	mov.b16 	%rs116, 1;
	mov.b32 	%r183, 1;
$L__BB26_17:
	.pragma "nounroll";
	add.s32 	%r35, %r183, %r176;
	sub.s32 	%r36, %r176, %r183;
	setp.lt.s32 	%p5, %r35, %r26;
	selp.b32 	%r37, %r35, %r3, %p5;
	max.s32 	%r38, %r36, 0;
	mul.wide.s32 	%rd13, %r37, 4;
	add.s64 	%rd14, %rd2, %rd13;
	ld.global.nc.f32 	%f3, [%rd14];
	{ // callseq 56, 0
	.param .b32 param0;
	st.param.f32 	[param0], %f2;
	.param .b32 param1;
	st.param.f32 	[param1], %f3;
	.param .b32 retval0;
	prototype_56 : .callprototype (.param .b32 _) _ (.param .b32 _, .param .b32 _);
	call (retval0), 
	%rd6, 
	(
	param0, 
	param1
	)
	, prototype_56;
	ld.param.b32 	%r39, [retval0];
	} // callseq 56
	cvt.u16.u32 	%rs23, %r39;
	and.b16  	%rs24, %rs23, %rs116;
	and.b16  	%rs25, %rs24, 255;
	setp.ne.s16 	%p6, %rs25, 0;
	mul.wide.u32 	%rd15, %r38, 4;
	add.s64 	%rd16, %rd2, %rd15;
	ld.global.nc.f32 	%f4, [%rd16];
	{ // callseq 57, 0
	.param .b32 param0;
	st.param.f32 	[param0], %f2;
	.param .b32 param1;
	st.param.f32 	[param1], %f4;
	.param .b32 retval0;
	prototype_57 : .callprototype (.param .b32 _) _ (.param .b32 _, .param .b32 _);
	call (retval0), 
	%rd6, 
	(
	param0, 
	param1
	)
	, prototype_57;
	ld.param.b32 	%r41, [retval0];
	} // callseq 57
	cvt.u16.u32 	%rs26, %r41;
	and.b16  	%rs28, %rs26, 1;
	setp.eq.b16 	%p7, %rs28, 1;
	and.pred  	%p8, %p6, %p7;
	not.b32 	%r43, %r183;
	add.s32 	%r44, %r35, 1;
	add.s32 	%r45, %r176, %r43;
	setp.lt.s32 	%p9, %r44, %r26;
	selp.b32 	%r46, %r44, %r3, %p9;
	max.s32 	%r47, %r45, 0;
	mul.wide.s32 	%rd17, %r46, 4;
	add.s64 	%rd18, %rd2, %rd17;
	ld.global.nc.f32 	%f5, [%rd18];
	{ // callseq 58, 0
	.param .b32 param0;
	st.param.f32 	[param0], %f2;
	.param .b32 param1;
	st.param.f32 	[param1], %f5;
	.param .b32 retval0;
	prototype_58 : .callprototype (.param .b32 _) _ (.param .b32 _, .param .b32 _);
	call (retval0), 
	%rd6, 
	(
	param0, 
	param1
	)
	, prototype_58;
	ld.param.b32 	%r48, [retval0];
	} // callseq 58
	cvt.u16.u32 	%rs29, %r48;
	and.b16  	%rs31, %rs29, 1;
	setp.eq.b16 	%p10, %rs31, 1;
	and.pred  	%p11, %p8, %p10;
	mul.wide.u32 	%rd19, %r47, 4;
	add.s64 	%rd20, %rd2, %rd19;
	ld.global.nc.f32 	%f6, [%rd20];
	{ // callseq 59, 0
	.param .b32 param0;
	st.param.f32 	[param0], %f2;
	.param .b32 param1;
	st.param.f32 	[param1], %f6;
	.param .b32 retval0;
	prototype_59 : .callprototype (.param .b32 _) _ (.param .b32 _, .param .b32 _);
	call (retval0), 
	%rd6, 
	(
	param0, 
	param1
	)
	, prototype_59;
	ld.param.b32 	%r50, [retval0];
	} // callseq 59
	cvt.u16.u32 	%rs32, %r50;
	and.b16  	%rs34, %rs32, 1;
	setp.eq.b16 	%p12, %rs34, 1;
	and.pred  	%p13, %p11, %p12;
	add.s32 	%r52, %r35, 2;
	add.s32 	%r53, %r36, -2;
	setp.lt.s32 	%p14, %r52, %r26;
	selp.b32 	%r54, %r52, %r3, %p14;
	max.s32 	%r55, %r53, 0;
	mul.wide.s32 	%rd21, %r54, 4;
	add.s64 	%rd22, %rd2, %rd21;
	ld.global.nc.f32 	%f7, [%rd22];
	{ // callseq 60, 0
	.param .b32 param0;
	st.param.f32 	[param0], %f2;
	.param .b32 param1;
	st.param.f32 	[param1], %f7;
	.param .b32 retval0;
	prototype_60 : .callprototype (.param .b32 _) _ (.param .b32 _, .param .b32 _);
	call (retval0), 
	%rd6, 
	(
	param0, 
	param1
	)
	, prototype_60;
	ld.param.b32 	%r56, [retval0];
	} // callseq 60
	cvt.u16.u32 	%rs35, %r56;
	and.b16  	%rs37, %rs35, 1;
	setp.eq.b16 	%p15, %rs37, 1;
	and.pred  	%p16, %p13, %p15;
	mul.wide.u32 	%rd23, %r55, 4;
	add.s64 	%rd24, %rd2, %rd23;
	ld.global.nc.f32 	%f8, [%rd24];
	{ // callseq 61, 0
	.param .b32 param0;
	st.param.f32 	[param0], %f2;
	.param .b32 param1;
	st.param.f32 	[param1], %f8;
	.param .b32 retval0;
	prototype_61 : .callprototype (.param .b32 _) _ (.param .b32 _, .param .b32 _);
	call (retval0), 
	%rd6, 
	(
	param0, 
	param1
	)
	, prototype_61;
	ld.param.b32 	%r58, [retval0];
	} // callseq 61
	cvt.u16.u32 	%rs38, %r58;
	and.b16  	%rs40, %rs38, 1;
	setp.eq.b16 	%p17, %rs40, 1;
	and.pred  	%p18, %p16, %p17;
	add.s32 	%r60, %r183, 3;
	add.s32 	%r61, %r35, 3;
	sub.s32 	%r62, %r176, %r60;
	setp.lt.s32 	%p19, %r61, %r26;
	selp.b32 	%r63, %r61, %r3, %p19;
	max.s32 	%r64, %r62, 0;
	mul.wide.s32 	%rd25, %r63, 4;
	add.s64 	%rd26, %rd2, %rd25;
	ld.global.nc.f32 	%f9, [%rd26];
	{ // callseq 62, 0
	.param .b32 param0;
	st.param.f32 	[param0], %f2;
	.param .b32 param1;
	st.param.f32 	[param1], %f9;
	.param .b32 retval0;
	prototype_62 : .callprototype (.param .b32 _) _ (.param .b32 _, .param .b32 _);
	call (retval0), 
	%rd6, 
	(
	param0, 
	param1
	)
	, prototype_62;
	ld.param.b32 	%r65, [retval0];
	} // callseq 62
	cvt.u16.u32 	%rs41, %r65;
	and.b16  	%rs43, %rs41, 1;
	setp.eq.b16 	%p20, %rs43, 1;
	and.pred  	%p21, %p18, %p20;
	mul.wide.u32 	%rd27, %r64, 4;
	add.s64 	%rd28, %rd2, %rd27;
	ld.global.nc.f32 	%f10, [%rd28];
	{ // callseq 63, 0
	.param .b32 param0;
	st.param.f32 	[param0], %f2;
	.param .b32 param1;
	st.param.f32 	[param1], %f10;
	.param .b32 retval0;
	prototype_63 : .callprototype (.param .b32 _) _ (.param .b32 _, .param .b32 _);
	call (retval0), 
	%rd6, 
	(
	param0, 
	param1
	)
	, prototype_63;
	ld.param.b32 	%r67, [retval0];
	} // callseq 63
	cvt.u16.u32 	%rs44, %r67;
	and.b16  	%rs46, %rs44, 1;
	setp.eq.b16 	%p22, %rs46, 1;
	and.pred  	%p23, %p21, %p22;
	selp.u16 	%rs116, 1, 0, %p23;
	add.s32 	%r183, %r183, 4;
	setp.ne.s32 	%p24, %r60, %r17;
	@%p24 bra 	$L__BB26_17;
$L__BB26_18:
	setp.eq.s32 	%p25, %r16, 0;
	@%p25 bra 	$L__BB26_23;
	setp.eq.s32 	%p26, %r16, 1;
	@%p26 bra 	$L__BB26_21;
	add.s32 	%r69, %r183, %r176;
	sub.s32 	%r70, %r176, %r183;
	setp.lt.s32 	%p27, %r69, %r26;
	selp.b32 	%r71, %r69, %r3, %p27;
	max.s32 	%r72, %r70, 0;
	mul.wide.s32 	%rd29, %r71, 4;
	add.s64 	%rd30, %rd2, %rd29;
	ld.global.nc.f32 	%f11, [%rd30];
	{ // callseq 64, 0
	.param .b32 param0;
	st.param.f32 	[param0], %f2;
	.param .b32 param1;
	st.param.f32 	[param1], %f11;
	.param .b32 retval0;
	prototype_64 : .callprototype (.param .b32 _) _ (.param .b32 _, .param .b32 _);
	call (retval0), 
	%rd6, 
	(
	param0, 
	param1
	)
	, prototype_64;
	ld.param.b32 	%r73, [retval0];
	} // callseq 64
	cvt.u16.u32 	%rs48, %r73;
	and.b16  	%rs49, %rs48, %rs116;
	setp.ne.s16 	%p28, %rs49, 0;
	mul.wide.u32 	%rd31, %r72, 4;
	add.s64 	%rd32, %rd2, %rd31;
	ld.global.nc.f32 	%f12, [%rd32];
	{ // callseq 65, 0
	.param .b32 param0;
	st.param.f32 	[param0], %f2;
	.param .b32 param1;
	st.param.f32 	[param1], %f12;
	.param .b32 retval0;
	prototype_65 : .callprototype (.param .b32 _) _ (.param .b32 _, .param .b32 _);
	call (retval0), 
	%rd6, 
	(
	param0, 
	param1
	)
	, prototype_65;
	ld.param.b32 	%r75, [retval0];
	} // callseq 65
	cvt.u16.u32 	%rs50, %r75;
	and.b16  	%rs52, %rs50, 1;
	setp.eq.b16 	%p29, %rs52, 1;
	and.pred  	%p30, %p28, %p29;
	not.b32 	%r77, %r183;
	add.s32 	%r78, %r69, 1;
	add.s32 	%r79, %r176, %r77;
	setp.lt.s32 	%p31, %r78, %r26;
	selp.b32 	%r80, %r78, %r3, %p31;
	max.s32 	%r81, %r79, 0;
	mul.wide.s32 	%rd33, %r80, 4;
	add.s64 	%rd34, %rd2, %rd33;
	ld.global.nc.f32 	%f13, [%rd34];
	{ // callseq 66, 0
	.param .b32 param0;
	st.param.f32 	[param0], %f2;
	.param .b32 param1;
	st.param.f32 	[param1], %f13;
	.param .b32 retval0;
	prototype_66 : .callprototype (.param .b32 _) _ (.param .b32 _, .param .b32 _);
	call (retval0), 
	%rd6, 
	(
	param0, 
	param1
	)
	, prototype_66;
	ld.param.b32 	%r82, [retval0];
	} // callseq 66
	cvt.u16.u32 	%rs53, %r82;
	and.b16  	%rs55, %rs53, 1;
	setp.eq.b16 	%p32, %rs55, 1;
	and.pred  	%p33, %p30, %p32;
	mul.wide.u32 	%rd35, %r81, 4;
	add.s64 	%rd36, %rd2, %rd35;
	ld.global.nc.f32 	%f14, [%rd36];
	{ // callseq 67, 0
	.param .b32 param0;
	st.param.f32 	[param0], %f2;
	.param .b32 param1;
	st.param.f32 	[param1], %f14;
	.param .b32 retval0;
	prototype_67 : .callprototype (.param .b32 _) _ (.param .b32 _, .param .b32 _);
	call (retval0), 
	%rd6, 
	(
	param0, 
	param1
	)
	, prototype_67;
	ld.param.b32 	%r84, [retval0];
	} // callseq 67
	cvt.u16.u32 	%rs56, %r84;
	and.b16  	%rs58, %rs56, 1;
	setp.eq.b16 	%p34, %rs58, 1;
	and.pred  	%p35, %p33, %p34;
	selp.u16 	%rs116, 1, 0, %p35;
	add.s32 	%r183, %r183, 2;
$L__BB26_21:
	setp.eq.s32 	%p36, %r18, 0;
	@%p36 bra 	$L__BB26_23;
	add.s32 	%r86, %r183, %r176;
	sub.s32 	%r87, %r176, %r183;
	setp.lt.s32 	%p37, %r86, %r26;
	selp.b32 	%r88, %r86, %r3, %p37;
	max.s32 	%r89, %r87, 0;
	mul.wide.s32 	%rd37, %r88, 4;
	add.s64 	%rd38, %rd2, %rd37;
	ld.global.nc.f32 	%f15, [%rd38];
	{ // callseq 68, 0
	.param .b32 param0;
	st.param.f32 	[param0], %f2;
	.param .b32 param1;
	st.param.f32 	[param1], %f15;
	.param .b32 retval0;
	prototype_68 : .callprototype (.param .b32 _) _ (.param .b32 _, .param .b32 _);
	call (retval0), 
	%rd6, 
	(
	param0, 
	param1
	)
	, prototype_68;
	ld.param.b32 	%r90, [retval0];
	} // callseq 68
	cvt.u16.u32 	%rs59, %r90;
	and.b16  	%rs60, %rs59, %rs116;
	setp.ne.s16 	%p38, %rs60, 0;
	mul.wide.u32 	%rd39, %r89, 4;
	add.s64 	%rd40, %rd2, %rd39;
	ld.global.nc.f32 	%f16, [%rd40];
	{ // callseq 69, 0
	.param .b32 param0;
	st.param.f32 	[param0], %f2;
	.param .b32 param1;
	st.param.f32 	[param1], %f16;
	.param .b32 retval0;
	prototype_69 : .callprototype (.param .b32 _) _ (.param .b32 _, .param .b32 _);
	call (retval0), 
	%rd6, 
	(
	param0, 
	param1
	)
	, prototype_69;
	ld.param.b32 	%r92, [retval0];
	} // callseq 69
	cvt.u16.u32 	%rs61, %r92;
	and.b16  	%rs63, %rs61, 1;
	setp.eq.b16 	%p39, %rs63, 1;
	and.pred  	%p40, %p38, %p39;
	selp.u16 	%rs116, 1, 0, %p40;
$L__BB26_23:
	cvt.s64.s32 	%rd41, %r176;
	add.s64 	%rd42, %rd1, %rd41;
	st.global.u8 	[%rd42], %rs116;
	add.s32 	%r176, %r176, %r2;
	setp.lt.s32 	%p41, %r176, %r26;
	@%p41 bra 	$L__BB26_15;
$L__BB26_24:
	ret;

}
	// .globl	_cupy_boolrelextrema_1D_float64
.visible .entry _cupy_boolrelextrema_1D_float64(
	.param .u32 _cupy_boolrelextrema_1D_float64_param_0,
	.param .u32 _cupy_boolrelextrema_1D_float64_param_1,
	.param .u8 _cupy_boolrelextrema_1D_float64_param_2,
	.param .u32 _cupy_boolrelextrema_1D_float64_param_3,
	.param .u64 .ptr .align 1 _cupy_boolrelextrema_1D_float64_param_4,
	.param .u64 .ptr .align 1 _cupy_boolrelextrema_1D_float64_param_5
)
.maxntid 512
{
	.reg .pred 	%p<81>;
	.reg .b16 	%rs<121>;
	.reg .b32 	%r<185>;
	.reg .b64 	%rd<77>;
	.reg .b64 	%fd<31>;

	ld.param.u32 	%r26, [_cupy_boolrelextrema_1D_float64_param_0];
	ld.param.u32 	%r27, [_cupy_boolrelextrema_1D_float64_param_1];
	ld.param.s8 	%rs19, [_cupy_boolrelextrema_1D_float64_param_2];
	ld.param.u32 	%r28, [_cupy_boolrelextrema_1D_float64_param_3];
	ld.param.u64 	%rd7, [_cupy_boolrelextrema_1D_float64_param_4];
	ld.param.u64 	%rd8, [_cupy_boolrelextrema_1D_float64_param_5];
	cvta.to.global.u64 	%rd1, %rd8;
	cvta.to.global.u64 	%rd2, %rd7;
	mov.u32 	%r29, %ctaid.x;
	mov.u32 	%r30, %ntid.x;
	mov.u32 	%r31, %tid.x;
	mad.lo.s32 	%r176, %r29, %r30, %r31;
	mov.u32 	%r32, %nctaid.x;
	mul.lo.s32 	%r2, %r30, %r32;
	setp.ge.s32 	%p1, %r176, %r26;
	@%p1 bra 	$L__BB27_24;
	setp.gt.s32 	%p2, %r27, 0;
	add.s32 	%r3, %r26, -1;
	cvt.s64.s32 	%rd3, %r28;
	@%p2 bra 	$L__BB27_3;
$L__BB27_2:
	cvt.s64.s32 	%rd75, %r176;
	add.s64 	%rd76, %rd1, %rd75;
	mov.b16 	%rs108, 1;
	st.global.u8 	[%rd76], %rs108;
	add.s32 	%r176, %r176, %r2;
	setp.lt.s32 	%p80, %r176, %r26;
	@%p80 bra 	$L__BB27_2;
	bra.uni 	$L__BB27_24;
$L__BB27_3:
	shl.b64 	%rd9, %rd3, 3;
	mov.u64 	%rd10, _ZN34_INTERNAL_60372f54_4_k_cu_41e6b33e4funcIdEE;
	add.s64 	%rd4, %rd10, %rd9;
	setp.ne.s16 	%p3, %rs19, 0;
	@%p3 bra 	$L__BB27_14;
	and.b32  	%r6, %r27, 3;
	ld.global.nc.u64 	%rd5, [%rd4];
	and.b32  	%r7, %r27, 2147483644;
	and.b32  	%r8, %r27, 1;
$L__BB27_5:
	setp.lt.u32 	%p42, %r27, 4;
	mul.wide.s32 	%rd43, %r176, 8;
	add.s64 	%rd44, %rd2, %rd43;
	ld.global.nc.f64 	%fd1, [%rd44];
	mov.b16 	%rs110, 1;
	mov.b32 	%r179, 1;
	@%p42 bra 	$L__BB27_8;
	mov.b16 	%rs110, 1;
	mov.b32 	%r179, 1;
$L__BB27_7:
	.pragma "nounroll";
	add.s32 	%r96, %r179, %r176;
	sub.s32 	%r97, %r176, %r179;
	setp.lt.s32 	%p43, %r96, %r26;
	selp.b32 	%r98, 0, %r26, %p43;
	sub.s32 	%r99, %r96, %r98;
	shr.s32 	%r100, %r97, 31;
	and.b32  	%r101, %r100, %r26;
	add.s32 	%r102, %r101, %r97;
	mul.wide.s32 	%rd45, %r99, 8;
	add.s64 	%rd46, %rd2, %rd45;
	ld.global.nc.f64 	%fd17, [%rd46];
	{ // callseq 98, 0
	.param .b64 param0;
	st.param.f64 	[param0], %fd1;
	.param .b64 param1;
	st.param.f64 	[param1], %fd17;
	.param .b32 retval0;
	prototype_98 : .callprototype (.param .b32 _) _ (.param .b64 _, .param .b64 _);
	call (retval0), 
	%rd5, 
	(
	param0, 
	param1
	)
	, prototype_98;
	ld.param.b32 	%r103, [retval0];
	} // callseq 98
	cvt.u16.u32 	%rs67, %r103;
	and.b16  	%rs68, %rs67, %rs110;
	and.b16  	%rs69, %rs68, 255;
	setp.ne.s16 	%p44, %rs69, 0;
	mul.wide.s32 	%rd47, %r102, 8;
	add.s64 	%rd48, %rd2, %rd47;
	ld.global.nc.f64 	%fd18, [%rd48];
	{ // callseq 99, 0
	.param .b64 param0;
	st.param.f64 	[param0], %fd1;
	.param .b64 param1;
	st.param.f64 	[param1], %fd18;
	.param .b32 retval0;
	prototype_99 : .callprototype (.param .b32 _) _ (.param .b64 _, .param .b64 _);
	call (retval0), 
	%rd5, 
	(
	param0, 
	param1
	)
	, prototype_99;
	ld.param.b32 	%r105, [retval0];
	} // callseq 99
	cvt.u16.u32 	%rs70, %r105;
	and.b16  	%rs72, %rs70, 1;
	setp.eq.b16 	%p45, %rs72, 1;
	and.pred  	%p46, %p44, %p45;
	not.b32 	%r107, %r179;
	add.s32 	%r108, %r96, 1;
	add.s32 	%r109, %r176, %r107;
	setp.lt.s32 	%p47, %r108, %r26;
	selp.b32 	%r110, 0, %r26, %p47;
	sub.s32 	%r111, %r108, %r110;
	shr.s32 	%r112, %r109, 31;
	and.b32  	%r113, %r112, %r26;
	add.s32 	%r114, %r113, %r109;
	mul.wide.s32 	%rd49, %r111, 8;
	add.s64 	%rd50, %rd2, %rd49;
	ld.global.nc.f64 	%fd19, [%rd50];
	{ // callseq 100, 0
	.param .b64 param0;
	st.param.f64 	[param0], %fd1;
	.param .b64 param1;
	st.param.f64 	[param1], %fd19;
	.param .b32 retval0;
	prototype_100 : .callprototype (.param .b32 _) _ (.param .b64 _, .param .b64 _);
	call (retval0), 
	%rd5, 
	(
	param0, 
	param1
	)
	, prototype_100;
	ld.param.b32 	%r115, [retval0];
	} // callseq 100
	cvt.u16.u32 	%rs73, %r115;
	and.b16  	%rs75, %rs73, 1;
	setp.eq.b16 	%p48, %rs75, 1;
	and.pred  	%p49, %p46, %p48;
	mul.wide.s32 	%rd51, %r114, 8;
	add.s64 	%rd52, %rd2, %rd51;
	ld.global.nc.f64 	%fd20, [%rd52];
	{ // callseq 101, 0
	.param .b64 param0;
	st.param.f64 	[param0], %fd1;
	.param .b64 param1;
	st.param.f64 	[param1], %fd20;
	.param .b32 retval0;
	prototype_101 : .callprototype (.param .b32 _) _ (.param .b64 _, .param .b64 _);
	call (retval0), 
	%rd5, 
	(
	param0, 
	param1
	)
	, prototype_101;
	ld.param.b32 	%r117, [retval0];
	} // callseq 101
	cvt.u16.u32 	%rs76, %r117;
	and.b16  	%rs78, %rs76, 1;
	setp.eq.b16 	%p50, %rs78, 1;
	and.pred  	%p51, %p49, %p50;
	add.s32 	%r119, %r96, 2;
	add.s32 	%r120, %r97, -2;
	setp.lt.s32 	%p52, %r119, %r26;
	selp.b32 	%r121, 0, %r26, %p52;
	sub.s32 	%r122, %r119, %r121;
	shr.s32 	%r123, %r120, 31;
	and.b32  	%r124, %r123, %r26;
	add.s32 	%r125, %r124, %r120;
	mul.wide.s32 	%rd53, %r122, 8;
	add.s64 	%rd54, %rd2, %rd53;
	ld.global.nc.f64 	%fd21, [%rd54];
	{ // callseq 102, 0
	.param .b64 param0;
	st.param.f64 	[param0], %fd1;
	.param .b64 param1;
	st.param.f64 	[param1], %fd21;
	.param .b32 retval0;
	prototype_102 : .callprototype (.param .b32 _) _ (.param .b64 _, .param .b64 _);
	call (retval0), 
	%rd5, 
	(
	param0, 
	param1
	)
	, prototype_102;
	ld.param.b32 	%r126, [retval0];
	} // callseq 102
	cvt.u16.u32 	%rs79, %r126;
	and.b16  	%rs81, %rs79, 1;
	setp.eq.b16 	%p53, %rs81, 1;
	and.pred  	%p54, %p51, %p53;
	mul.wide.s32 	%rd55, %r125, 8;
	add.s64 	%rd56, %rd2, %rd55;
	ld.global.nc.f64 	%fd22, [%rd56];
	{ // callseq 103, 0
	.param .b64 param0;
	st.param.f64 	[param0], %fd1;
	.param .b64 param1;
	st.param.f64 	[param1], %fd22;
	.param .b32 retval0;
	prototype_103 : .callprototype (.param .b32 _) _ (.param .b64 _, .param .b64 _);
	call (retval0), 
	%rd5, 
	(
	param0, 
	param1
	)
	, prototype_103;
	ld.param.b32 	%r128, [retval0];
	} // callseq 103
	cvt.u16.u32 	%rs82, %r128;
	and.b16  	%rs84, %rs82, 1;
	setp.eq.b16 	%p55, %rs84, 1;
	and.pred  	%p56, %p54, %p55;
	add.s32 	%r130, %r179, 3;
	add.s32 	%r131, %r96, 3;
	sub.s32 	%r132, %r176, %r130;
	setp.lt.s32 	%p57, %r131, %r26;
	selp.b32 	%r133, 0, %r26, %p57;
	sub.s32 	%r134, %r131, %r133;
	shr.s32 	%r135, %r132, 31;
	and.b32  	%r136, %r135, %r26;
	add.s32 	%r137, %r136, %r132;
	mul.wide.s32 	%rd57, %r134, 8;
	add.s64 	%rd58, %rd2, %rd57;
	ld.global.nc.f64 	%fd23, [%rd58];
	{ // callseq 104, 0
	.param .b64 param0;
	st.param.f64 	[param0], %fd1;
	.param .b64 param1;
	st.param.f64 	[param1], %fd23;
	.param .b32 retval0;
	prototype_104 : .callprototype (.param .b32 _) _ (.param .b64 _, .param .b64 _);
	call (retval0), 
	%rd5, 
	(
	param0, 
	param1
	)
	, prototype_104;
	ld.param.b32 	%r138, [retval0];
	} // callseq 104
	cvt.u16.u32 	%rs85, %r138;
	and.b16  	%rs87, %rs85, 1;
	setp.eq.b16 	%p58, %rs87, 1;
	and.pred  	%p59, %p56, %p58;
	mul.wide.s32 	%rd59, %r137, 8;
	add.s64 	%rd60, %rd2, %rd59;
	ld.global.nc.f64 	%fd24, [%rd60];
	{ // callseq 105, 0
	.param .b64 param0;
	st.param.f64 	[param0], %fd1;
	.param .b64 param1;
	st.param.f64 	[param1], %fd24;
	.param .b32 retval0;
	prototype_105 : .callprototype (.param .b32 _) _ (.param .b64 _, .param .b64 _);
	call (retval0), 
	%rd5, 
	(
	param0, 
	param1
	)
	, prototype_105;
	ld.param.b32 	%r140, [retval0];
	} // callseq 105
	cvt.u16.u32 	%rs88, %r140;
	and.b16  	%rs90, %rs88, 1;
	setp.eq.b16 	%p60, %rs90, 1;
	and.pred  	%p61, %p59, %p60;
	selp.u16 	%rs110, 1, 0, %p61;
	add.s32 	%r179, %r179, 4;
	setp.ne.s32 	%p62, %r130, %r7;
	@%p62 bra 	$L__BB27_7;
$L__BB27_8:
	setp.eq.s32 	%p63, %r6, 0;
	@%p63 bra 	$L__BB27_13;
	setp.eq.s32 	%p64, %r6, 1;
	@%p64 bra 	$L__BB27_11;
	add.s32 	%r142, %r179, %r176;
	sub.s32 	%r143, %r176, %r179;
	setp.lt.s32 	%p65, %r142, %r26;
	selp.b32 	%r144, 0, %r26, %p65;
	sub.s32 	%r145, %r142, %r144;
	shr.s32 	%r146, %r143, 31;
	and.b32  	%r147, %r146, %r26;
	add.s32 	%r148, %r147, %r143;
	mul.wide.s32 	%rd61, %r145, 8;
	add.s64 	%rd62, %rd2, %rd61;
	ld.global.nc.f64 	%fd25, [%rd62];
	{ // callseq 106, 0
	.param .b64 param0;
	st.param.f64 	[param0], %fd1;
	.param .b64 param1;
	st.param.f64 	[param1], %fd25;
	.param .b32 retval0;
	prototype_106 : .callprototype (.param .b32 _) _ (.param .b64 _, .param .b64 _);
	call (retval0), 
	%rd5, 
	(
	param0, 
	param1
	)
	, prototype_106;
	ld.param.b32 	%r149, [retval0];
	} // callseq 106
	cvt.u16.u32 	%rs92, %r149;
	and.b16  	%rs93, %rs92, %rs110;
	setp.ne.s16 	%p66, %rs93, 0;
	mul.wide.s32 	%rd63, %r148, 8;
	add.s64 	%rd64, %rd2, %rd63;
	ld.global.nc.f64 	%fd26, [%rd64];
	{ // callseq 107, 0
	.param .b64 param0;
	st.param.f64 	[param0], %fd1;
	.param .b64 param1;
	st.param.f64 	[param1], %fd26;
	.param .b32 retval0;
	prototype_107 : .callprototype (.param .b32 _) _ (.param .b64 _, .param .b64 _);
	call (retval0), 
	%rd5, 
	(
	param0, 
	param1
	)
	, prototype_107;
	ld.param.b32 	%r151, [retval0];
	} // callseq 107
	cvt.u16.u32 	%rs94, %r151;
	and.b16  	%rs96, %rs94, 1;
	setp.eq.b16 	%p67, %rs96, 1;
	and.pred  	%p68, %p66, %p67;
	not.b32 	%r153, %r179;
	add.s32 	%r154, %r142, 1;
	add.s32 	%r155, %r176, %r153;
	setp.lt.s32 	%p69, %r154, %r26;
	selp.b32 	%r156, 0, %r26, %p69;
	sub.s32 	%r157, %r154, %r156;
	shr.s32 	%r158, %r155, 31;
	and.b32  	%r159, %r158, %r26;
	add.s32 	%r160, %r159, %r155;
	mul.wide.s32 	%rd65, %r157, 8;
	add.s64 	%rd66, %rd2, %rd65;
	ld.global.nc.f64 	%fd27, [%rd66];
	{ // callseq 108, 0
	.param .b64 param0;
	st.param.f64 	[param0], %fd1;
	.param .b64 param1;
	st.param.f64 	[param1], %fd27;
	.param .b32 retval0;
	prototype_108 : .callprototype (.param .b32 _) _ (.param .b64 _, .param .b64 _);
	call (retval0), 
	%rd5, 
	(
	param0, 
	param1
	)
	, prototype_108;
	ld.param.b32 	%r161, [retval0];
	} // callseq 108
	cvt.u16.u32 	%rs97, %r161;
	and.b16  	%rs99, %rs97, 1;
	setp.eq.b16 	%p70, %rs99, 1;
	and.pred  	%p71, %p68, %p70;
	mul.wide.s32 	%rd67, %r160, 8;
	add.s64 	%rd68, %rd2, %rd67;
	ld.global.nc.f64 	%fd28, [%rd68];
	{ // callseq 109, 0
	.param .b64 param0;
	st.param.f64 	[param0], %fd1;
	.param .b64 param1;
	st.param.f64 	[param1], %fd28;
	.param .b32 retval0;
	prototype_109 : .callprototype (.param .b32 _) _ (.param .b64 _, .param .b64 _);
	call (retval0), 
	%rd5, 
	(
	param0, 
	param1
	)
	, prototype_109;
	ld.param.b32 	%r163, [retval0];
	} // callseq 109
	cvt.u16.u32 	%rs100, %r163;
	and.b16  	%rs102, %rs100, 1;
	setp.eq.b16 	%p72, %rs102, 1;
	and.pred  	%p73, %p71, %p72;
	selp.u16 	%rs110, 1, 0, %p73;
	add.s32 	%r179, %r179, 2;
$L__BB27_11:
	setp.eq.s32 	%p74, %r8, 0;
	@%p74 bra 	$L__BB27_13;
	add.s32 	%r165, %r179, %r176;
	sub.s32 	%r166, %r176, %r179;
	setp.lt.s32 	%p75, %r165, %r26;
	selp.b32 	%r167, 0, %r26, %p75;
	sub.s32 	%r168, %r165, %r167;
	shr.s32 	%r169, %r166, 31;
	and.b32  	%r170, %r169, %r26;
	add.s32 	%r171, %r170, %r166;
	mul.wide.s32 	%rd69, %r168, 8;
	add.s64 	%rd70, %rd2, %rd69;
	ld.global.nc.f64 	%fd29, [%rd70];
	{ // callseq 110, 0
	.param .b64 param0;
	st.param.f64 	[param0], %fd1;
	.param .b64 param1;
	st.param.f64 	[param1], %fd29;
	.param .b32 retval0;
	prototype_110 : .callprototype (.param .b32 _) _ (.param .b64 _, .param .b64 _);
	call (retval0), 
	%rd5, 
	(
	param0, 
	param1
	)
	, prototype_110;
	ld.param.b32 	%r172, [retval0];
	} // callseq 110
	cvt.u16.u32 	%rs103, %r172;
	and.b16  	%rs104, %rs103, %rs110;
	setp.ne.s16 	%p76, %rs104, 0;
	mul.wide.s32 	%rd71, %r171, 8;
	add.s64 	%rd72, %rd2, %rd71;
	ld.global.nc.f64 	%fd30, [%rd72];
	{ // callseq 111, 0
	.param .b64 param0;
	st.param.f64 	[param0], %fd1;
	.param .b64 param1;
	st.param.f64 	[param1], %fd30;
	.param .b32 retval0;
	prototype_111 : .callprototype (.param .b32 _) _ (.param .b64 _, .param .b64 _);
	call (retval0), 
	%rd5, 
	(
	param0, 
	param1
	)
	, prototype_111;
	ld.param.b32 	%r174, [retval0];
	} // callseq 111
	cvt.u16.u32 	%rs105, %r174;
	and.b16  	%rs107, %rs105, 1;
	setp.eq.b16 	%p77, %rs107, 1;
	and.pred  	%p78, %p76, %p77;
	selp.u16 	%rs110, 1, 0, %p78;
$L__BB27_13:
	cvt.s64.s32 	%rd73, %r176;
	add.s64 	%rd74, %rd1, %rd73;
	st.global.u8 	[%rd74], %rs110;
	add.s32 	%r176, %r176, %r2;
	setp.lt.s32 	%p79, %r176, %r26;
	@%p79 bra 	$L__BB27_5;
	bra.uni 	$L__BB27_24;
$L__BB27_14:
	and.b32  	%r16, %r27, 3;
	ld.global.nc.u64 	%rd6, [%rd4];
	and.b32  	%r17, %r27, 2147483644;
	and.b32  	%r18, %r27, 1;
$L__BB27_15:
	setp.lt.u32 	%p4, %r27, 4;
	mul.wide.s32 	%rd11, %r176, 8;
	add.s64 	%rd12, %rd2, %rd11;
	ld.global.nc.f64 	%fd2, [%rd12];
	mov.b16 	%rs116, 1;
	mov.b32 	%r183, 1;
	@%p4 bra 	$L__BB27_18;
	mov.b16 	%rs116, 1;
	mov.b32 	%r183, 1;
$L__BB27_17:
	.pragma "nounroll";
	add.s32 	%r35, %r183, %r176;
	sub.s32 	%r36, %r176, %r183;
	setp.lt.s32 	%p5, %r35, %r26;
	selp.b32 	%r37, %r35, %r3, %p5;
	max.s32 	%r38, %r36, 0;
	mul.wide.s32 	%rd13, %r37, 8;
	add.s64 	%rd14, %rd2, %rd13;
	ld.global.nc.f64 	%fd3, [%rd14];
	{ // callseq 84, 0
	.param .b64 param0;
	st.param.f64 	[param0], %fd2;
	.param .b64 param1;
	st.param.f64 	[param1], %fd3;
	.param .b32 retval0;
	prototype_84 : .callprototype (.param .b32 _) _ (.param .b64 _, .param .b64 _);
	call (retval0), 
	%rd6, 
	(
	param0, 
	param1
	)
	, prototype_84;
	ld.param.b32 	%r39, [retval0];
	} // callseq 84
	cvt.u16.u32 	%rs23, %r39;
	and.b16  	%rs24, %rs23, %rs116;
	and.b16  	%rs25, %rs24, 255;
	setp.ne.s16 	%p6, %rs25, 0;
	mul.wide.u32 	%rd15, %r38, 8;
	add.s64 	%rd16, %rd2, %rd15;
	ld.global.nc.f64 	%fd4, [%rd16];
	{ // callseq 85, 0
	.param .b64 param0;
	st.param.f64 	[param0], %fd2;
	.param .b64 param1;
	st.param.f64 	[param1], %fd4;
	.param .b32 retval0;
	prototype_85 : .callprototype (.param .b32 _) _ (.param .b64 _, .param .b64 _);
	call (retval0), 
	%rd6, 
	(
	param0, 
	param1
	)
	, prototype_85;
	ld.param.b32 	%r41, [retval0];
	} // callseq 85
	cvt.u16.u32 	%rs26, %r41;
	and.b16  	%rs28, %rs26, 1;
	setp.eq.b16 	%p7, %rs28, 1;
	and.pred  	%p8, %p6, %p7;
	not.b32 	%r43, %r183;
	add.s32 	%r44, %r35, 1;
	add.s32 	%r45, %r176, %r43;
	setp.lt.s32 	%p9, %r44, %r26;
	selp.b32 	%r46, %r44, %r3, %p9;
	max.s32 	%r47, %r45, 0;
	mul.wide.s32 	%rd17, %r46, 8;
	add.s64 	%rd18, %rd2, %rd17;
	ld.global.nc.f64 	%fd5, [%rd18];
	{ // callseq 86, 0
	.param .b64 param0;
	st.param.f64 	[param0], %fd2;
	.param .b64 param1;
	st.param.f64 	[param1], %fd5;
	.param .b32 retval0;
	prototype_86 : .callprototype (.param .b32 _) _ (.param .b64 _, .param .b64 _);
	call (retval0), 
	%rd6, 
	(
	param0, 
	param1
	)
	, prototype_86;
	ld.param.b32 	%r48, [retval0];
	} // callseq 86
	cvt.u16.u32 	%rs29, %r48;
	and.b16  	%rs31, %rs29, 1;
	setp.eq.b16 	%p10, %rs31, 1;
	and.pred  	%p11, %p8, %p10;
	mul.wide.u32 	%rd19, %r47, 8;
	add.s64 	%rd20, %rd2, %rd19;
	ld.global.nc.f64 	%fd6, [%rd20];
	{ // callseq 87, 0
	.param .b64 param0;
	st.param.f64 	[param0], %fd2;
	.param .b64 param1;
	st.param.f64 	[param1], %fd6;
	.param .b32 retval0;
	prototype_87 : .callprototype (.param .b32 _) _ (.param .b64 _, .param .b64 _);
	call (retval0), 
	%rd6, 
	(
	param0, 
	param1
	)
	, prototype_87;
	ld.param.b32 	%r50, [retval0];
	} // callseq 87
	cvt.u16.u32 	%rs32, %r50;
	and.b16  	%rs34, %rs32, 1;
	setp.eq.b16 	%p12, %rs34, 1;
	and.pred  	%p13, %p11, %p12;
	add.s32 	%r52, %r35, 2;
	add.s32 	%r53, %r36, -2;
	setp.lt.s32 	%p14, %r52, %r26;
	selp.b32 	%r54, %r52, %r3, %p14;
	max.s32 	%r55, %r53, 0;
	mul.wide.s32 	%rd21, %r54, 8;
	add.s64 	%rd22, %rd2, %rd21;
	ld.global.nc.f64 	%fd7, [%rd22];
	{ // callseq 88, 0
	.param .b64 param0;
	st.param.f64 	[param0], %fd2;
	.param .b64 param1;
	st.param.f64 	[param1], %fd7;
	.param .b32 retval0;
	prototype_88 : .callprototype (.param .b32 _) _ (.param .b64 _, .param .b64 _);
	call (retval0), 
	%rd6, 
	(
	param0, 
	param1
	)
	, prototype_88;
	ld.param.b32 	%r56, [retval0];
	} // callseq 88
	cvt.u16.u32 	%rs35, %r56;
	and.b16  	%rs37, %rs35, 1;
	setp.eq.b16 	%p15, %rs37, 1;
	and.pred  	%p16, %p13, %p15;
	mul.wide.u32 	%rd23, %r55, 8;
	add.s64 	%rd24, %rd2, %rd23;
	ld.global.nc.f64 	%fd8, [%rd24];
	{ // callseq 89, 0
	.param .b64 param0;
	st.param.f64 	[param0], %fd2;
	.param .b64 param1;
	st.param.f64 	[param1], %fd8;
	.param .b32 retval0;
	prototype_89 : .callprototype (.param .b32 _) _ (.param .b64 _, .param .b64 _);
	call (retval0), 
	%rd6, 
	(
	param0, 
	param1
	)
	, prototype_89;
	ld.param.b32 	%r58, [retval0];
	} // callseq 89
	cvt.u16.u32 	%rs38, %r58;
	and.b16  	%rs40, %rs38, 1;
	setp.eq.b16 	%p17, %rs40, 1;
	and.pred  	%p18, %p16, %p17;
	add.s32 	%r60, %r183, 3;
	add.s32 	%r61, %r35, 3;
	sub.s32 	%r62, %r176, %r60;
	setp.lt.s32 	%p19, %r61, %r26;
	selp.b32 	%r63, %r61, %r3, %p19;
	max.s32 	%r64, %r62, 0;
	mul.wide.s32 	%rd25, %r63, 8;
	add.s64 	%rd26, %rd2, %rd25;
	ld.global.nc.f64 	%fd9, [%rd26];
	{ // callseq 90, 0
	.param .b64 param0;
	st.param.f64 	[param0], %fd2;
	.param .b64 param1;
	st.param.f64 	[param1], %fd9;
	.param .b32 retval0;
	prototype_90 : .callprototype (.param .b32 _) _ (.param .b64 _, .param .b64 _);
	call (retval0), 
	%rd6, 
	(
	param0, 
	param1
	)
	, prototype_90;
	ld.param.b32 	%r65, [retval0];
	} // callseq 90
	cvt.u16.u32 	%rs41, %r65;
	and.b16  	%rs43, %rs41, 1;
	setp.eq.b16 	%p20, %rs43, 1;
	and.pred  	%p21, %p18, %p20;
	mul.wide.u32 	%rd27, %r64, 8;
	add.s64 	%rd28, %rd2, %rd27;
	ld.global.nc.f64 	%fd10, [%rd28];
	{ // callseq 91, 0
	.param .b64 param0;
	st.param.f64 	[param0], %fd2;
	.param .b64 param1;
	st.param.f64 	[param1], %fd10;
	.param .b32 retval0;
	prototype_91 : .callprototype (.param .b32 _) _ (.param .b64 _, .param .b64 _);
	call (retval0), 
	%rd6, 
	(
	param0, 
	param1
	)
	, prototype_91;
	ld.param.b32 	%r67, [retval0];
	} // callseq 91
	cvt.u16.u32 	%rs44, %r67;
	and.b16  	%rs46, %rs44, 1;
	setp.eq.b16 	%p22, %rs46, 1;
	and.pred  	%p23, %p21, %p22;
	selp.u16 	%rs116, 1, 0, %p23;
	add.s32 	%r183, %r183, 4;
	setp.ne.s32 	%p24, %r60, %r17;
	@%p24 bra 	$L__BB27_17;
$L__BB27_18:
	setp.eq.s32 	%p25, %r16, 0;
	@%p25 bra 	$L__BB27_23;
	setp.eq.s32 	%p26, %r16, 1;
	@%p26 bra 	$L__BB27_21;
	add.s32 	%r69, %r183, %r176;
	sub.s32 	%r70, %r176, %r183;
	setp.lt.s32 	%p27, %r69, %r26;
	selp.b32 	%r71, %r69, %r3, %p27;
	max.s32 	%r72, %r70, 0;
	mul.wide.s32 	%rd29, %r71, 8;
	add.s64 	%rd30, %rd2, %rd29;
	ld.global.nc.f64 	%fd11, [%rd30];
	{ // callseq 92, 0
	.param .b64 param0;
	st.param.f64 	[param0], %fd2;
	.param .b64 param1;
	st.param.f64 	[param1], %fd11;
	.param .b32 retval0;
	prototype_92 : .callprototype (.param .b32 _) _ (.param .b64 _, .param .b64 _);
	call (retval0), 
	%rd6, 
	(
	param0, 
	param1
	)
	, prototype_92;
	ld.param.b32 	%r73, [retval0];
	} // callseq 92
	cvt.u16.u32 	%rs48, %r73;
	and.b16  	%rs49, %rs48, %rs116;
	setp.ne.s16 	%p28, %rs49, 0;
	mul.wide.u32 	%rd31, %r72, 8;
	add.s64 	%rd32, %rd2, %rd31;
	ld.global.nc.f64 	%fd12, [%rd32];
	{ // callseq 93, 0
	.param .b64 param0;
	st.param.f64 	[param0], %fd2;
	.param .b64 param1;
	st.param.f64 	[param1], %fd12;
	.param .b32 retval0;
	prototype_93 : .callprototype (.param .b32 _) _ (.param .b64 _, .param .b64 _);
	call (retval0), 
	%rd6, 
	(
	param0, 
	param1
	)
	, prototype_93;
	ld.param.b32 	%r75, [retval0];
	} // callseq 93
	cvt.u16.u32 	%rs50, %r75;
	and.b16  	%rs52, %rs50, 1;
	setp.eq.b16 	%p29, %rs52, 1;
	and.pred  	%p30, %p28, %p29;
	not.b32 	%r77, %r183;
	add.s32 	%r78, %r69, 1;
	add.s32 	%r79, %r176, %r77;
	setp.lt.s32 	%p31, %r78, %r26;
	selp.b32 	%r80, %r78, %r3, %p31;
	max.s32 	%r81, %r79, 0;
	mul.wide.s32 	%rd33, %r80, 8;
	add.s64 	%rd34, %rd2, %rd33;
	ld.global.nc.f64 	%fd13, [%rd34];
	{ // callseq 94, 0
	.param .b64 param0;
	st.param.f64 	[param0], %fd2;
	.param .b64 param1;
	st.param.f64 	[param1], %fd13;
	.param .b32 retval0;
	prototype_94 : .callprototype (.param .b32 _) _ (.param .b64 _, .param .b64 _);
	call (retval0), 
	%rd6, 
	(
	param0, 
	param1
	)
	, prototype_94;
	ld.param.b32 	%r82, [retval0];
	} // callseq 94
	cvt.u16.u32 	%rs53, %r82;
	and.b16  	%rs55, %rs53, 1;
	setp.eq.b16 	%p32, %rs55, 1;
	and.pred  	%p33, %p30, %p32;
	mul.wide.u32 	%rd35, %r81, 8;
	add.s64 	%rd36, %rd2, %rd35;
	ld.global.nc.f64 	%fd14, [%rd36];
	{ // callseq 95, 0
	.param .b64 param0;
	st.param.f64 	[param0], %fd2;
	.param .b64 param1;
	st.param.f64 	[param1], %fd14;
	.param .b32 retval0;
	prototype_95 : .callprototype (.param .b32 _) _ (.param .b64 _, .param .b64 _);
	call (retval0), 
	%rd6, 
	(
	param0, 
	param1
	)
	, prototype_95;
	ld.param.b32 	%r84, [retval0];
	} // callseq 95
	cvt.u16.u32 	%rs56, %r84;
	and.b16  	%rs58, %rs56, 1;
	setp.eq.b16 	%p34, %rs58, 1;
	and.pred  	%p35, %p33, %p34;
	selp.u16 	%rs116, 1, 0, %p35;
	add.s32 	%r183, %r183, 2;
$L__BB27_21:
	setp.eq.s32 	%p36, %r18, 0;
	@%p36 bra 	$L__BB27_23;
	add.s32 	%r86, %r183, %r176;
	sub.s32 	%r87, %r176, %r183;
	setp.lt.s32 	%p37, %r86, %r26;
	selp.b32 	%r88, %r86, %r3, %p37;
	max.s32 	%r89, %r87, 0;
	mul.wide.s32 	%rd37, %r88, 8;
	add.s64 	%rd38, %rd2, %rd37;
	ld.global.nc.f64 	%fd15, [%rd38];
	{ // callseq 96, 0
	.param .b64 param0;
	st.param.f64 	[param0], %fd2;
	.param .b64 param1;
	st.param.f64 	[param1], %fd15;
	.param .b32 retval0;
	prototype_96 : .callprototype (.param .b32 _) _ (.param .b64 _, .param .b64 _);
	call (retval0), 
	%rd6, 
	(
	param0, 
	param1
	)
	, prototype_96;
	ld.param.b32 	%r90, [retval0];
	} // callseq 96
	cvt.u16.u32 	%rs59, %r90;
	and.b16  	%rs60, %rs59, %rs116;
	setp.ne.s16 	%p38, %rs60, 0;
	mul.wide.u32 	%rd39, %r89, 8;
	add.s64 	%rd40, %rd2, %rd39;
	ld.global.nc.f64 	%fd16, [%rd40];
	{ // callseq 97, 0
	.param .b64 param0;
	st.param.f64 	[param0], %fd2;
	.param .b64 param1;
	st.param.f64 	[param1], %fd16;
	.param .b32 retval0;
	prototype_97 : .callprototype (.param .b32 _) _ (.param .b64 _, .param .b64 _);
	call (retval0), 
	%rd6, 
	(
	param0, 
	param1
	)
	, prototype_97;
	ld.param.b32 	%r92, [retval0];
	} // callseq 97
	cvt.u16.u32 	%rs61, %r92;
	and.b16  	%rs63, %rs61, 1;
	setp.eq.b16 	%p39, %rs63, 1;
	and.pred  	%p40, %p38, %p39;
	selp.u16 	%rs116, 1, 0, %p40;
$L__BB27_23:
	cvt.s64.s32 	%rd41, %r176;
	add.s64 	%rd42, %rd1, %rd41;
	st.global.u8 	[%rd42], %rs116;
	add.s32 	%r176, %r176, %r2;
	setp.lt.s32 	%p41, %r176, %r26;
	@%p41 bra 	$L__BB27_15;
$L__BB27_24:
	ret;

}
	// .globl	_cupy_boolrelextrema_2D_int32
.visible .entry _cupy_boolrelextrema_2D_int32(
	.param .u32 _cupy_boolrelextrema_2D_int32_param_0,
	.param .u32 _cupy_boolrelextrema_2D_int32_param_1,
	.param .u32 _cupy_boolrelextrema_2D_int32_param_2,
	.param .u8 _cupy_boolrelextrema_2D_int32_param_3,
	.param .u32 _cupy_boolrelextrema_2D_int32_param_4,
	.param .u32 _cupy_boolrelextrema_2D_int32_param_5,
	.param .u64 .ptr .align 1 _cupy_boolrelextrema_2D_int32_param_6,
	.param .u64 .ptr .align 1 _cupy_boolrelextrema_2D_int32_param_7
)
.maxntid 512
{
	.reg .pred 	%p<160>;
	.reg .b16 	%rs<233>;
	.reg .b32 	%r<477>;
	.reg .b64 	%rd<125>;

	ld.param.u32 	%r52, [_cupy_boolrelextrema_2D_int32_param_0];
	ld.param.u32 	%r53, [_cupy_boolrelextrema_2D_int32_param_1];
	ld.param.u32 	%r54, [_cupy_boolrelextrema_2D_int32_param_2];
	ld.param.s8 	%rs34, [_cupy_boolrelextrema_2D_int32_param_3];
	ld.param.u32 	%r55, [_cupy_boolrelextrema_2D_int32_param_4];
	ld.param.u32 	%r56, [_cupy_boolrelextrema_2D_int32_param_5];
	ld.param.u64 	%rd4, [_cupy_boolrelextrema_2D_int32_param_6];
	ld.param.u64 	%rd3, [_cupy_boolrelextrema_2D_int32_param_7];
	cvta.to.global.u64 	%rd1, %rd4;
	mov.u32 	%r57, %ctaid.x;
	mov.u32 	%r58, %ntid.x;
	mov.u32 	%r59, %tid.x;
	mad.lo.s32 	%r1, %r57, %r58, %r59;
	mov.u32 	%r60, %ctaid.y;
	mov.u32 	%r61, %ntid.y;
	mov.u32 	%r62, %tid.y;
	mad.lo.s32 	%r2, %r60, %r61, %r62;
	setp.ge.s32 	%p1, %r2, %r53;
	setp.ge.s32 	%p2, %r1, %r52;
	or.pred  	%p3, %p2, %p1;
	@%p3 bra 	$L__BB28_40;
	mul.lo.s32 	%r3, %r2, %r52;
	add.s32 	%r4, %r3, %r1;
	mul.wide.s32 	%rd5, %r4, 4;
	add.s64 	%rd6, %rd1, %rd5;
	ld.global.nc.u32 	%r5, [%rd6];
	setp.lt.s32 	%p4, %r54, 1;
	mov.b16 	%rs232, 1;
	@%p4 bra 	$L__BB28_39;
	setp.ne.s32 	%p5, %r56, 0;
	add.s32 	%r6, %r52, -1;
	add.s32 	%r7, %r53, -1;
	mul.wide.s32 	%rd7, %r55, 8;
	mov.u64 	%rd8, _ZN34_INTERNAL_60372f54_4_k_cu_41e6b33e4funcIiEE;
	add.s64 	%rd9, %rd8, %rd7;
	ld.global.nc.u64 	%rd2, [%rd9];
	@%p5 bra 	$L__BB28_21;
	setp.ne.s16 	%p83, %rs34, 0;
	@%p83 bra 	$L__BB28_12;
	and.b32  	%r8, %r54, 3;
	setp.lt.u32 	%p122, %r54, 4;
	mov.b16 	%rs232, 1;
	mov.b32 	%r460, 1;
	@%p122 bra 	$L__BB28_7;
	and.b32  	%r9, %r54, 2147483644;
	mov.b16 	%rs232, 1;
	mov.b32 	%r460, 1;
$L__BB28_6:
	.pragma "nounroll";
	add.s32 	%r350, %r460, %r2;
	sub.s32 	%r351, %r2, %r460;
	setp.lt.s32 	%p123, %r350, %r53;
	selp.b32 	%r352, 0, %r53, %p123;
	sub.s32 	%r353, %r350, %r352;
	shr.s32 	%r354, %r351, 31;
	and.b32  	%r355, %r354, %r53;
	add.s32 	%r356, %r355, %r351;
	mad.lo.s32 	%r357, %r353, %r52, %r1;
	mad.lo.s32 	%r358, %r356, %r52, %r1;
	mul.wide.s32 	%rd94, %r357, 4;
	add.s64 	%rd95, %rd1, %rd94;
	ld.global.nc.u32 	%r359, [%rd95];
	{ // callseq 154, 0
	.param .b32 param0;
	st.param.b32 	[param0], %r5;
	.param .b32 param1;
	st.param.b32 	[param1], %r359;
	.param .b32 retval0;
	prototype_154 : .callprototype (.param .b32 _) _ (.param .b32 _, .param .b32 _);
	call (retval0), 
	%rd2, 
	(
	param0, 
	param1
	)
	, prototype_154;
	ld.param.b32 	%r360, [retval0];
	} // callseq 154
	cvt.u16.u32 	%rs171, %r360;
	and.b16  	%rs172, %rs171, %rs232;
	and.b16  	%rs173, %rs172, 255;
	setp.ne.s16 	%p124, %rs173, 0;
	mul.wide.s32 	%rd96, %r358, 4;
	add.s64 	%rd97, %rd1, %rd96;
	ld.global.nc.u32 	%r362, [%rd97];
	{ // callseq 155, 0
	.param .b32 param0;
	st.param.b32 	[param0], %r5;
	.param .b32 param1;
	st.param.b32 	[param1], %r362;
	.param .b32 retval0;
	prototype_155 : .callprototype (.param .b32 _) _ (.param .b32 _, .param .b32 _);
	call (retval0), 
	%rd2, 
	(
	param0, 
	param1
	)
	, prototype_155;
	ld.param.b32 	%r363, [retval0];
	} // callseq 155
	cvt.u16.u32 	%rs174, %r363;
	and.b16  	%rs176, %rs174, 1;
	setp.eq.b16 	%p125, %rs176, 1;
	and.pred  	%p126, %p124, %p125;
	not.b32 	%r365, %r460;
	add.s32 	%r366, %r350, 1;
	add.s32 	%r367, %r2, %r365;
	setp.lt.s32 	%p127, %r366, %r53;
	selp.b32 	%r368, 0, %r53, %p127;
	sub.s32 	%r369, %r366, %r368;
	shr.s32 	%r370, %r367, 31;
	and.b32  	%r371, %r370, %r53;
	add.s32 	%r372, %r371, %r367;
	mad.lo.s32 	%r373, %r369, %r52, %r1;
	mad.lo.s32 	%r374, %r372, %r52, %r1;
	mul.wide.s32 	%rd98, %r373, 4;
	add.s64 	%rd99, %rd1, %rd98;
	ld.global.nc.u32 	%r375, [%rd99];
	{ // callseq 156, 0
	.param .b32 param0;
	st.param.b32 	[param0], %r5;
	.param .b32 param1;
	st.param.b32 	[param1], %r375;
	.param .b32 retval0;
	prototype_156 : .callprototype (.param .b32 _) _ (.param .b32 _, .param .b32 _);
	call (retval0), 
	%rd2, 
	(
	param0, 
	param1
	)
	, prototype_156;
	ld.param.b32 	%r376, [retval0];
	} // callseq 156
	cvt.u16.u32 	%rs177, %r376;
	and.b16  	%rs179, %rs177, 1;
	setp.eq.b16 	%p128, %rs179, 1;
	and.pred  	%p129, %p126, %p128;
	mul.wide.s32 	%rd100, %r374, 4;
	add.s64 	%rd101, %rd1, %rd100;
	ld.global.nc.u32 	%r378, [%rd101];
	{ // callseq 157, 0
	.param .b32 param0;
	st.param.b32 	[param0], %r5;
	.param .b32 param1;
	st.param.b32 	[param1], %r378;
	.param .b32 retval0;
	prototype_157 : .callprototype (.param .b32 _) _ (.param .b32 _, .param .b32 _);
	call (retval0), 
	%rd2, 
	(
	param0, 
	param1
	)
	, prototype_157;
	ld.param.b32 	%r379, [retval0];
	} // callseq 157
	cvt.u16.u32 	%rs180, %r379;
	and.b16  	%rs182, %rs180, 1;
	setp.eq.b16 	%p130, %rs182, 1;
	and.pred  	%p131, %p129, %p130;
	add.s32 	%r381, %r350, 2;
	add.s32 	%r382, %r351, -2;
	setp.lt.s32 	%p132, %r381, %r53;
	selp.b32 	%r383, 0, %r53, %p132;
	sub.s32 	%r384, %r381, %r383;
	shr.s32 	%r385, %r382, 31;
	and.b32  	%r386, %r385, %r53;
	add.s32 	%r387, %r386, %r382;
	mad.lo.s32 	%r388, %r384, %r52, %r1;
	mad.lo.s32 	%r389, %r387, %r52, %r1;
	mul.wide.s32 	%rd102, %r388, 4;
	add.s64 	%rd103, %rd1, %rd102;
	ld.global.nc.u32 	%r390, [%rd103];
	{ // callseq 158, 0
	.param .b32 param0;
	st.param.b32 	[param0], %r5;
	.param .b32 param1;
	st.param.b32 	[param1], %r390;
	.param .b32 retval0;
	prototype_158 : .callprototype (.param .b32 _) _ (.param .b32 _, .param .b32 _);
	call (retval0), 
	%rd2, 
	(
	param0, 
	param1
	)
	, prototype_158;
	ld.param.b32 	%r391, [retval0];
	} // callseq 158
	cvt.u16.u32 	%rs183, %r391;
	and.b16  	%rs185, %rs183, 1;
	setp.eq.b16 	%p133, %rs185, 1;
	and.pred  	%p134, %p131, %p133;
	mul.wide.s32 	%rd104, %r389, 4;
	add.s64 	%rd105, %rd1, %rd104;
	ld.global.nc.u32 	%r393, [%rd105];
	{ // callseq 159, 0
	.param .b32 param0;
	st.param.b32 	[param0], %r5;
	.param .b32 param1;
	st.param.b32 	[param1], %r393;
	.param .b32 retval0;
	prototype_159 : .callprototype (.param .b32 _) _ (.param .b32 _, .param .b32 _);
	call (retval0), 
	%rd2, 
	(
	param0, 
	param1
	)
	, prototype_159;
	ld.param.b32 	%r394, [retval0];
	} // callseq 159
	cvt.u16.u32 	%rs186, %r394;
	and.b16  	%rs188, %rs186, 1;
	setp.eq.b16 	%p135, %rs188, 1;
	and.pred  	%p136, %p134, %p135;
	add.s32 	%r396, %r460, 3;
	add.s32 	%r397, %r350, 3;
	sub.s32 	%r398, %r2, %r396;
	setp.lt.s32 	%p137, %r397, %r53;
	selp.b32 	%r399, 0, %r53, %p137;
	sub.s32 	%r400, %r397, %r399;
	shr.s32 	%r401, %r398, 31;
	and.b32  	%r402, %r401, %r53;
	add.s32 	%r403, %r402, %r398;
	mad.lo.s32 	%r404, %r400, %r52, %r1;
	mad.lo.s32 	%r405, %r403, %r52, %r1;
	mul.wide.s32 	%rd106, %r404, 4;
	add.s64 	%rd107, %rd1, %rd106;
	ld.global.nc.u32 	%r406, [%rd107];
	{ // callseq 160, 0
	.param .b32 param0;
	st.param.b32 	[param0], %r5;
	.param .b32 param1;
	st.param.b32 	[param1], %r406;
	.param .b32 retval0;
	prototype_160 : .callprototype (.param .b32 _) _ (.param .b32 _, .param .b32 _);
	call (retval0), 
	%rd2, 
	(
	param0, 
	param1
	)
	, prototype_160;
	ld.param.b32 	%r407, [retval0];
	} // callseq 160
	cvt.u16.u32 	%rs189, %r407;
	and.b16  	%rs191, %rs189, 1;
	setp.eq.b16 	%p138, %rs191, 1;
	and.pred  	%p139, %p136, %p138;
	mul.wide.s32 	%rd108, %r405, 4;
	add.s64 	%rd109, %rd1, %rd108;
	ld.global.nc.u32 	%r409, [%rd109];
	{ // callseq 161, 0
	.param .b32 param0;
	st.param.b32 	[param0], %r5;
	.param .b32 param1;
	st.param.b32 	[param1], %r409;
	.param .b32 retval0;
	prototype_161 : .callprototype (.param .b32 _) _ (.param .b32 _, .param .b32 _);
	call (retval0), 
	%rd2, 
	(
	param0, 
	param1
	)
	, prototype_161;
	ld.param.b32 	%r410, [retval0];
	} // callseq 161
	cvt.u16.u32 	%rs192, %r410;
	and.b16  	%rs194, %rs192, 1;
	setp.eq.b16 	%p140, %rs194, 1;
	and.pred  	%p141, %p139, %p140;
	selp.u16 	%rs232, 1, 0, %p141;
	add.s32 	%r460, %r460, 4;
	setp.ne.s32 	%p142, %r396, %r9;
	@%p142 bra 	$L__BB28_6;
$L__BB28_7:
	setp.eq.s32 	%p143, %r8, 0;
	@%p143 bra 	$L__BB28_39;
	setp.eq.s32 	%p144, %r8, 1;
	@%p144 bra 	$L__BB28_10;
	add.s32 	%r412, %r460, %r2;
	sub.s32 	%r413, %r2, %r460;
	setp.lt.s32 	%p145, %r412, %r53;
	selp.b32 	%r414, 0, %r53, %p145;
	sub.s32 	%r415, %r412, %r414;
	shr.s32 	%r416, %r413, 31;
	and.b32  	%r417, %r416, %r53;
	add.s32 	%r418, %r417, %r413;
	mad.lo.s32 	%r419, %r415, %r52, %r1;
	mad.lo.s32 	%r420, %r418, %r52, %r1;
	mul.wide.s32 	%rd110, %r419, 4;
	add.s64 	%rd111, %rd1, %rd110;
	ld.global.nc.u32 	%r421, [%rd111];
	{ // callseq 162, 0
	.param .b32 param0;
	st.param.b32 	[param0], %r5;
	.param .b32 param1;
	st.param.b32 	[param1], %r421;
	.param .b32 retval0;
	prototype_162 : .callprototype (.param .b32 _) _ (.param .b32 _, .param .b32 _);
	call (retval0), 
	%rd2, 
	(
	param0, 
	param1
	)
	, prototype_162;
	ld.param.b32 	%r422, [retval0];
	} // callseq 162
	cvt.u16.u32 	%rs196, %r422;
	and.b16  	%rs197, %rs196, %rs232;
	setp.ne.s16 	%p146, %rs197, 0;
	mul.wide.s32 	%rd112, %r420, 4;
	add.s64 	%rd113, %rd1, %rd112;
	ld.global.nc.u32 	%r424, [%rd113];
	{ // callseq 163, 0
	.param .b32 param0;
	st.param.b32 	[param0], %r5;
	.param .b32 param1;
	st.param.b32 	[param1], %r424;
	.param .b32 retval0;
	prototype_163 : .callprototype (.param .b32 _) _ (.param .b32 _, .param .b32 _);
	call (retval0), 
	%rd2, 
	(
	param0, 
	param1
	)
	, prototype_163;
	ld.param.b32 	%r425, [retval0];
	} // callseq 163
	cvt.u16.u32 	%rs198, %r425;
	and.b16  	%rs200, %rs198, 1;
	setp.eq.b16 	%p147, %rs200, 1;
	and.pred  	%p148, %p146, %p147;
	not.b32 	%r427, %r460;
	add.s32 	%r428, %r412, 1;
	add.s32 	%r429, %r2, %r427;
	setp.lt.s32 	%p149, %r428, %r53;
	selp.b32 	%r430, 0, %r53, %p149;
	sub.s32 	%r431, %r428, %r430;
	shr.s32 	%r432, %r429, 31;
	and.b32  	%r433, %r432, %r53;
	add.s32 	%r434, %r433, %r429;
	mad.lo.s32 	%r435, %r431, %r52, %r1;
	mad.lo.s32 	%r436, %r434, %r52, %r1;
	mul.wide.s32 	%rd114, %r435, 4;
	add.s64 	%rd115, %rd1, %rd114;
	ld.global.nc.u32 	%r437, [%rd115];
	{ // callseq 164, 0
	.param .b32 param0;
	st.param.b32 	[param0], %r5;
	.param .b32 param1;
	st.param.b32 	[param1], %r437;
	.param .b32 retval0;
	prototype_164 : .callprototype (.param .b32 _) _ (.param .b32 _, .param .b32 _);
	call (retval0), 
	%rd2, 
	(
	param0, 
	param1
	)
	, prototype_164;
	ld.param.b32 	%r438, [retval0];
	} // callseq 164
	cvt.u16.u32 	%rs201, %r438;
	and.b16  	%rs203, %rs201, 1;
	setp.eq.b16 	%p150, %rs203, 1;
	and.pred  	%p151, %p148, %p150;
	mul.wide.s32 	%rd116, %r436, 4;
	add.s64 	%rd117, %rd1, %rd116;
	ld.global.nc.u32 	%r440, [%rd117];
	{ // callseq 165, 0
	.param .b32 param0;
	st.param.b32 	[param0], %r5;
	.param .b32 param1;
	st.param.b32 	[param1], %r440;
	.param .b32 retval0;
	prototype_165 : .callprototype (.param .b32 _) _ (.param .b32 _, .param .b32 _);
	call (retval0), 
	%rd2, 
	(
	param0, 
	param1
	)
	, prototype_165;
	ld.param.b32 	%r441, [retval0];
	} // callseq 165
	cvt.u16.u32 	%rs204, %r441;
	and.b16  	%rs206, %rs204, 1;
	setp.eq.b16 	%p152, %rs206, 1;
	and.pred  	%p153, %p151, %p152;
	selp.u16 	%rs232, 1, 0, %p153;
	add.s32 	%r460, %r460, 2;
$L__BB28_10:
	and.b32  	%r443, %r54, 1;
	setp.eq.b32 	%p154, %r443, 1;
	not.pred 	%p155, %p154;
	@%p155 bra 	$L__BB28_39;
	add.s32 	%r444, %r460, %r2;
	sub.s32 	%r445, %r2, %r460;
	setp.lt.s32 	%p156, %r444, %r53;
	selp.b32 	%r446, 0, %r53, %p156;
	sub.s32 	%r447, %r444, %r446;
	shr.s32 	%r448, %r445, 31;
	and.b32  	%r449, %r448, %r53;
	add.s32 	%r450, %r449, %r445;
	mad.lo.s32 	%r451, %r447, %r52, %r1;
	mad.lo.s32 	%r452, %r450, %r52, %r1;
	mul.wide.s32 	%rd118, %r451, 4;
	add.s64 	%rd119, %rd1, %rd118;
	ld.global.nc.u32 	%r453, [%rd119];
	{ // callseq 166, 0
	.param .b32 param0;
	st.param.b32 	[param0], %r5;
	.param .b32 param1;
	st.param.b32 	[param1], %r453;
	.param .b32 retval0;
	prototype_166 : .callprototype (.param .b32 _) _ (.param .b32 _, .param .b32 _);
	call (retval0), 
	%rd2, 
	(
	param0, 
	param1
	)
	, prototype_166;
	ld.param.b32 	%r454, [retval0];
	} // callseq 166
	cvt.u16.u32 	%rs207, %r454;
	and.b16  	%rs208, %rs207, %rs232;
	setp.ne.s16 	%p157, %rs208, 0;
	mul.wide.s32 	%rd120, %r452, 4;
	add.s64 	%rd121, %rd1, %rd120;
	ld.global.nc.u32 	%r456, [%rd121];
	{ // callseq 167, 0
	.param .b32 param0;
	st.param.b32 	[param0], %r5;
	.param .b32 param1;
	st.param.b32 	[param1], %r456;
	.param .b32 retval0;
	prototype_167 : .callprototype (.param .b32 _) _ (.param .b32 _, .param .b32 _);
	call (retval0), 
	%rd2, 
	(
	param0, 
	param1
	)
	, prototype_167;
	ld.param.b32 	%r457, [retval0];
	} // callseq 167
	cvt.u16.u32 	%rs209, %r457;
	and.b16  	%rs211, %rs209, 1;
	setp.eq.b16 	%p158, %rs211, 1;
	and.pred  	%p159, %p157, %p158;
	selp.u16 	%rs232, 1, 0, %p159;
	bra.uni 	$L__BB28_39;
$L__BB28_12:
	and.b32  	%r15, %r54, 3;
	setp.lt.u32 	%p84, %r54, 4;
	mov.b16 	%rs232, 1;
	mov.b32 	%r467, 1;
	@%p84 bra 	$L__BB28_16;
	add.s32 	%r465, %r2, -4;
	and.b32  	%r263, %r54, 2147483644;
	neg.s32 	%r463, %r263;
	mov.b16 	%rs232, 1;
	mov.b32 	%r464, 2;
	mov.u32 	%r462, %r2;
$L__BB28_14:
	.pragma "nounroll";
	add.s32 	%r264, %r462, 1;
	add.s32 	%r265, %r465, 2;
	add.s32 	%r266, %r465, 3;
	setp.lt.s32 	%p85, %r264, %r53;
	selp.b32 	%r267, %r264, %r7, %p85;
	max.s32 	%r268, %r266, 0;
	mad.lo.s32 	%r269, %r267, %r52, %r1;
	mad.lo.s32 	%r270, %r268, %r52, %r1;
	mul.wide.s32 	%rd66, %r269, 4;
	add.s64 	%rd67, %rd1, %rd66;
	ld.global.nc.u32 	%r271, [%rd67];
	{ // callseq 140, 0
	.param .b32 param0;
	st.param.b32 	[param0], %r5;
	.param .b32 param1;
	st.param.b32 	[param1], %r271;
	.param .b32 retval0;
	prototype_140 : .callprototype (.param .b32 _) _ (.param .b32 _, .param .b32 _);
	call (retval0), 
	%rd2, 
	(
	param0, 
	param1
	)
	, prototype_140;
	ld.param.b32 	%r272, [retval0];
	} // callseq 140
	cvt.u16.u32 	%rs127, %r272;
	and.b16  	%rs128, %rs127, %rs232;
	and.b16  	%rs129, %rs128, 255;
	setp.ne.s16 	%p86, %rs129, 0;
	mul.wide.s32 	%rd68, %r270, 4;
	add.s64 	%rd69, %rd1, %rd68;
	ld.global.nc.u32 	%r274, [%rd69];
	{ // callseq 141, 0
	.param .b32 param0;
	st.param.b32 	[param0], %r5;
	.param .b32 param1;
	st.param.b32 	[param1], %r274;
	.param .b32 retval0;
	prototype_141 : .callprototype (.param .b32 _) _ (.param .b32 _, .param .b32 _);
	call (retval0), 
	%rd2, 
	(
	param0, 
	param1
	)
	, prototype_141;
	ld.param.b32 	%r275, [retval0];
	} // callseq 141
	cvt.u16.u32 	%rs130, %r275;
	and.b16  	%rs132, %rs130, 1;
	setp.eq.b16 	%p87, %rs132, 1;
	and.pred  	%p88, %p86, %p87;
	add.s32 	%r277, %r462, 2;
	setp.lt.s32 	%p89, %r277, %r53;
	selp.b32 	%r278, %r277, %r7, %p89;
	max.s32 	%r279, %r265, 0;
	mad.lo.s32 	%r280, %r278, %r52, %r1;
	mad.lo.s32 	%r281, %r279, %r52, %r1;
	mul.wide.s32 	%rd70, %r280, 4;
	add.s64 	%rd71, %rd1, %rd70;
	ld.global.nc.u32 	%r282, [%rd71];
	{ // callseq 142, 0
	.param .b32 param0;
	st.param.b32 	[param0], %r5;
	.param .b32 param1;
	st.param.b32 	[param1], %r282;
	.param .b32 retval0;
	prototype_142 : .callprototype (.param .b32 _) _ (.param .b32 _, .param .b32 _);
	call (retval0), 
	%rd2, 
	(
	param0, 
	param1
	)
	, prototype_142;
	ld.param.b32 	%r283, [retval0];
	} // callseq 142
	cvt.u16.u32 	%rs133, %r283;
	and.b16  	%rs135, %rs133, 1;
	setp.eq.b16 	%p90, %rs135, 1;
	and.pred  	%p91, %p88, %p90;
	mul.wide.s32 	%rd72, %r281, 4;
	add.s64 	%rd73, %rd1, %rd72;
	ld.global.nc.u32 	%r285, [%rd73];
	{ // callseq 143, 0
	.param .b32 param0;
	st.param.b32 	[param0], %r5;
	.param .b32 param1;
	st.param.b32 	[param1], %r285;
	.param .b32 retval0;
	prototype_143 : .callprototype (.param .b32 _) _ (.param .b32 _, .param .b32 _);
	call (retval0), 
	%rd2, 
	(
	param0, 
	param1
	)
	, prototype_143;
	ld.param.b32 	%r286, [retval0];
	} // callseq 143
	cvt.u16.u32 	%rs136, %r286;
	and.b16  	%rs138, %rs136, 1;
	setp.eq.b16 	%p92, %rs138, 1;
	and.pred  	%p93, %p91, %p92;
	add.s32 	%r288, %r462, 3;
	add.s32 	%r289, %r465, 1;
	setp.lt.s32 	%p94, %r288, %r53;
	selp.b32 	%r290, %r288, %r7, %p94;
	max.s32 	%r291, %r289, 0;
	mad.lo.s32 	%r292, %r290, %r52, %r1;
	mad.lo.s32 	%r293, %r291, %r52, %r1;
	mul.wide.s32 	%rd74, %r292, 4;
	add.s64 	%rd75, %rd1, %rd74;
	ld.global.nc.u32 	%r294, [%rd75];
	{ // callseq 144, 0
	.param .b32 param0;
	st.param.b32 	[param0], %r5;
	.param .b32 param1;
	st.param.b32 	[param1], %r294;
	.param .b32 retval0;
	prototype_144 : .callprototype (.param .b32 _) _ (.param .b32 _, .param .b32 _);
	call (retval0), 
	%rd2, 
	(
	param0, 
	param1
	)
	, prototype_144;
	ld.param.b32 	%r295, [retval0];
	} // callseq 144
	cvt.u16.u32 	%rs139, %r295;
	and.b16  	%rs141, %rs139, 1;
	setp.eq.b16 	%p95, %rs141, 1;
	and.pred  	%p96, %p93, %p95;
	mul.wide.s32 	%rd76, %r293, 4;
	add.s64 	%rd77, %rd1, %rd76;
	ld.global.nc.u32 	%r297, [%rd77];
	{ // callseq 145, 0
	.param .b32 param0;
	st.param.b32 	[param0], %r5;
	.param .b32 param1;
	st.param.b32 	[param1], %r297;
	.param .b32 retval0;
	prototype_145 : .callprototype (.param .b32 _) _ (.param .b32 _, .param .b32 _);
	call (retval0), 
	%rd2, 
	(
	param0, 
	param1
	)
	, prototype_145;
	ld.param.b32 	%r298, [retval0];
	} // callseq 145
	cvt.u16.u32 	%rs142, %r298;
	and.b16  	%rs144, %rs142, 1;
	setp.eq.b16 	%p97, %rs144, 1;
	and.pred  	%p98, %p96, %p97;
	add.s32 	%r462, %r462, 4;
	setp.lt.s32 	%p99, %r462, %r53;
	selp.b32 	%r300, %r462, %r7, %p99;
	max.s32 	%r301, %r465, 0;
	mad.lo.s32 	%r302, %r300, %r52, %r1;
	mad.lo.s32 	%r303, %r301, %r52, %r1;
	mul.wide.s32 	%rd78, %r302, 4;
	add.s64 	%rd79, %rd1, %rd78;
	ld.global.nc.u32 	%r304, [%rd79];
	{ // callseq 146, 0
	.param .b32 param0;
	st.param.b32 	[param0], %r5;
	.param .b32 param1;
	st.param.b32 	[param1], %r304;
	.param .b32 retval0;
	prototype_146 : .callprototype (.param .b32 _) _ (.param .b32 _, .param .b32 _);
	call (retval0), 
	%rd2, 
	(
	param0, 
	param1
	)
	, prototype_146;
	ld.param.b32 	%r305, [retval0];
	} // callseq 146
	cvt.u16.u32 	%rs145, %r305;
	and.b16  	%rs147, %rs145, 1;
	setp.eq.b16 	%p100, %rs147, 1;
	and.pred  	%p101, %p98, %p100;
	mul.wide.s32 	%rd80, %r303, 4;
	add.s64 	%rd81, %rd1, %rd80;
	ld.global.nc.u32 	%r307, [%rd81];
	{ // callseq 147, 0
	.param .b32 param0;
	st.param.b32 	[param0], %r5;
	.param .b32 param1;
	st.param.b32 	[param1], %r307;
	.param .b32 retval0;
	prototype_147 : .callprototype (.param .b32 _) _ (.param .b32 _, .param .b32 _);
	call (retval0), 
	%rd2, 
	(
	param0, 
	param1
	)
	, prototype_147;
	ld.param.b32 	%r308, [retval0];
	} // callseq 147
	cvt.u16.u32 	%rs148, %r308;
	and.b16  	%rs150, %rs148, 1;
	setp.eq.b16 	%p102, %rs150, 1;
	and.pred  	%p103, %p101, %p102;
	selp.u16 	%rs232, 1, 0, %p103;
	add.s32 	%r465, %r465, -4;
	add.s32 	%r464, %r464, 4;
	add.s32 	%r463, %r463, 4;
	setp.ne.s32 	%p104, %r463, 0;
	@%p104 bra 	$L__BB28_14;
	add.s32 	%r467, %r464, -1;
$L__BB28_16:
	setp.eq.s32 	%p105, %r15, 0;
	@%p105 bra 	$L__BB28_39;
	setp.eq.s32 	%p106, %r15, 1;
	@%p106 bra 	$L__BB28_19;
	add.s32 	%r310, %r467, %r2;
	sub.s32 	%r311, %r2, %r467;
	setp.lt.s32 	%p107, %r310, %r53;
	selp.b32 	%r312, %r310, %r7, %p107;
	max.s32 	%r313, %r311, 0;
	mad.lo.s32 	%r314, %r312, %r52, %r1;
	mad.lo.s32 	%r315, %r313, %r52, %r1;
	mul.wide.s32 	%rd82, %r314, 4;
	add.s64 	%rd83, %rd1, %rd82;
	ld.global.nc.u32 	%r316, [%rd83];
	{ // callseq 148, 0
	.param .b32 param0;
	st.param.b32 	[param0], %r5;
	.param .b32 param1;
	st.param.b32 	[param1], %r316;
	.param .b32 retval0;
	prototype_148 : .callprototype (.param .b32 _) _ (.param .b32 _, .param .b32 _);
	call (retval0), 
	%rd2, 
	(
	param0, 
	param1
	)
	, prototype_148;
	ld.param.b32 	%r317, [retval0];
	} // callseq 148
	cvt.u16.u32 	%rs152, %r317;
	and.b16  	%rs153, %rs152, %rs232;
	setp.ne.s16 	%p108, %rs153, 0;
	mul.wide.s32 	%rd84, %r315, 4;
	add.s64 	%rd85, %rd1, %rd84;
	ld.global.nc.u32 	%r319, [%rd85];
	{ // callseq 149, 0
	.param .b32 param0;
	st.param.b32 	[param0], %r5;
	.param .b32 param1;
	st.param.b32 	[param1], %r319;
	.param .b32 retval0;
	prototype_149 : .callprototype (.param .b32 _) _ (.param .b32 _, .param .b32 _);
	call (retval0), 
	%rd2, 
	(
	param0, 
	param1
	)
	, prototype_149;
	ld.param.b32 	%r320, [retval0];
	} // callseq 149
	cvt.u16.u32 	%rs154, %r320;
	and.b16  	%rs156, %rs154, 1;
	setp.eq.b16 	%p109, %rs156, 1;
	and.pred  	%p110, %p108, %p109;
	not.b32 	%r322, %r467;
	add.s32 	%r323, %r310, 1;
	add.s32 	%r324, %r2, %r322;
	setp.lt.s32 	%p111, %r323, %r53;
	selp.b32 	%r325, %r323, %r7, %p111;
	max.s32 	%r326, %r324, 0;
	mad.lo.s32 	%r327, %r325, %r52, %r1;
	mad.lo.s32 	%r328, %r326, %r52, %r1;
	mul.wide.s32 	%rd86, %r327, 4;
	add.s64 	%rd87, %rd1, %rd86;
	ld.global.nc.u32 	%r329, [%rd87];
	{ // callseq 150, 0
	.param .b32 param0;
	st.param.b32 	[param0], %r5;
	.param .b32 param1;
	st.param.b32 	[param1], %r329;
	.param .b32 retval0;
	prototype_150 : .callprototype (.param .b32 _) _ (.param .b32 _, .param .b32 _);
	call (retval0), 
	%rd2, 
	(
	param0, 
	param1
	)
	, prototype_150;
	ld.param.b32 	%r330, [retval0];
	} // callseq 150
	cvt.u16.u32 	%rs157, %r330;
	and.b16  	%rs159, %rs157, 1;
	setp.eq.b16 	%p112, %rs159, 1;
	and.pred  	%p113, %p110, %p112;
	mul.wide.s32 	%rd88, %r328, 4;
	add.s64 	%rd89, %rd1, %rd88;
	ld.global.nc.u32 	%r332, [%rd89];
	{ // callseq 151, 0
	.param .b32 param0;
	st.param.b32 	[param0], %r5;
	.param .b32 param1;
	st.param.b32 	[param1], %r332;
	.param .b32 retval0;
	prototype_151 : .callprototype (.param .b32 _) _ (.param .b32 _, .param .b32 _);
	call (retval0), 
	%rd2, 
	(
	param0, 
	param1
	)
	, prototype_151;
	ld.param.b32 	%r333, [retval0];
	} // callseq 151
	cvt.u16.u32 	%rs160, %r333;
	and.b16  	%rs162, %rs160, 1;
	setp.eq.b16 	%p114, %rs162, 1;
	and.pred  	%p115, %p113, %p114;
	selp.u16 	%rs232, 1, 0, %p115;
	add.s32 	%r467, %r467, 2;
$L__BB28_19:
	and.b32  	%r335, %r54, 1;
	setp.eq.b32 	%p116, %r335, 1;
	not.pred 	%p117, %p116;
	@%p117 bra 	$L__BB28_39;
	add.s32 	%r336, %r467, %r2;
	sub.s32 	%r337, %r2, %r467;
	setp.lt.s32 	%p118, %r336, %r53;
	selp.b32 	%r338, %r336, %r7, %p118;
	max.s32 	%r339, %r337, 0;
	mad.lo.s32 	%r340, %r338, %r52, %r1;
	mad.lo.s32 	%r341, %r339, %r52, %r1;
	mul.wide.s32 	%rd90, %r340, 4;
	add.s64 	%rd91, %rd1, %rd90;
	ld.global.nc.u32 	%r342, [%rd91];
	{ // callseq 152, 0
	.param .b32 param0;
	st.param.b32 	[param0], %r5;
	.param .b32 param1;
	st.param.b32 	[param1], %r342;
	.param .b32 retval0;
	prototype_152 : .callprototype (.param .b32 _) _ (.param .b32 _, .param .b32 _);
	call (retval0), 
	%rd2, 
	(
	param0, 
	param1
	)
	, prototype_152;
	ld.param.b32 	%r343, [retval0];
	} // callseq 152
	cvt.u16.u32 	%rs163, %r343;
	and.b16  	%rs164, %rs163, %rs232;
	setp.ne.s16 	%p119, %rs164, 0;
	mul.wide.s32 	%rd92, %r341, 4;
	add.s64 	%rd93, %rd1, %rd92;
	ld.global.nc.u32 	%r345, [%rd93];
	{ // callseq 153, 0
	.param .b32 param0;
	st.param.b32 	[param0], %r5;
	.param .b32 param1;
	st.param.b32 	[param1], %r345;
	.param .b32 retval0;
	prototype_153 : .callprototype (.param .b32 _) _ (.param .b32 _, .param .b32 _);
	call (retval0), 
	%rd2, 
	(
	param0, 
	param1
	)
	, prototype_153;
	ld.param.b32 	%r346, [retval0];
	} // callseq 153
	cvt.u16.u32 	%rs165, %r346;
	and.b16  	%rs167, %rs165, 1;
	setp.eq.b16 	%p120, %rs167, 1;
	and.pred  	%p121, %p119, %p120;
	selp.u16 	%rs232, 1, 0, %p121;
	bra.uni 	$L__BB28_39;
$L__BB28_21:
	setp.ne.s16 	%p6, %rs34, 0;
	@%p6 bra 	$L__BB28_30;
	and.b32  	%r30, %r54, 3;
	setp.lt.u32 	%p45, %r54, 4;
	mov.b16 	%rs232, 1;
	mov.b32 	%r469, 1;
	@%p45 bra 	$L__BB28_25;
	and.b32  	%r31, %r54, 2147483644;
	mov.b16 	%rs232, 1;
	mov.b32 	%r469, 1;
$L__BB28_24:
	.pragma "nounroll";
	add.s32 	%r152, %r469, %r1;
	sub.s32 	%r153, %r1, %r469;
	setp.lt.s32 	%p46, %r152, %r52;
	selp.b32 	%r154, 0, %r52, %p46;
	sub.s32 	%r155, %r152, %r154;
	shr.s32 	%r156, %r153, 31;
	and.b32  	%r157, %r156, %r52;
	add.s32 	%r158, %r157, %r153;
	add.s32 	%r159, %r155, %r3;
	add.s32 	%r160, %r158, %r3;
	mul.wide.s32 	%rd38, %r159, 4;
	add.s64 	%rd39, %rd1, %rd38;
	ld.global.nc.u32 	%r161, [%rd39];
	{ // callseq 126, 0
	.param .b32 param0;
	st.param.b32 	[param0], %r5;
	.param .b32 param1;
	st.param.b32 	[param1], %r161;
	.param .b32 retval0;
	prototype_126 : .callprototype (.param .b32 _) _ (.param .b32 _, .param .b32 _);
	call (retval0), 
	%rd2, 
	(
	param0, 
	param1
	)
	, prototype_126;
	ld.param.b32 	%r162, [retval0];
	} // callseq 126
	cvt.u16.u32 	%rs83, %r162;
	and.b16  	%rs84, %rs83, %rs232;
	and.b16  	%rs85, %rs84, 255;
	setp.ne.s16 	%p47, %rs85, 0;
	mul.wide.s32 	%rd40, %r160, 4;
	add.s64 	%rd41, %rd1, %rd40;
	ld.global.nc.u32 	%r164, [%rd41];
	{ // callseq 127, 0
	.param .b32 param0;
	st.param.b32 	[param0], %r5;
	.param .b32 param1;
	st.param.b32 	[param1], %r164;
	.param .b32 retval0;
	prototype_127 : .callprototype (.param .b32 _) _ (.param .b32 _, .param .b32 _);
	call (retval0), 
	%rd2, 
	(
	param0, 
	param1
	)
	, prototype_127;
	ld.param.b32 	%r165, [retval0];
	} // callseq 127
	cvt.u16.u32 	%rs86, %r165;
	and.b16  	%rs88, %rs86, 1;
	setp.eq.b16 	%p48, %rs88, 1;
	and.pred  	%p49, %p47, %p48;
	not.b32 	%r167, %r469;
	add.s32 	%r168, %r152, 1;
	add.s32 	%r169, %r1, %r167;
	setp.lt.s32 	%p50, %r168, %r52;
	selp.b32 	%r170, 0, %r52, %p50;
	sub.s32 	%r171, %r168, %r170;
	shr.s32 	%r172, %r169, 31;
	and.b32  	%r173, %r172, %r52;
	add.s32 	%r174, %r173, %r169;
	add.s32 	%r175, %r171, %r3;
	add.s32 	%r176, %r174, %r3;
	mul.wide.s32 	%rd42, %r175, 4;
	add.s64 	%rd43, %rd1, %rd42;
	ld.global.nc.u32 	%r177, [%rd43];
	{ // callseq 128, 0
	.param .b32 param0;
	st.param.b32 	[param0], %r5;
	.param .b32 param1;
	st.param.b32 	[param1], %r177;
	.param .b32 retval0;
	prototype_128 : .callprototype (.param .b32 _) _ (.param .b32 _, .param .b32 _);
	call (retval0), 
	%rd2, 
	(
	param0, 
	param1
	)
	, prototype_128;
	ld.param.b32 	%r178, [retval0];
	} // callseq 128
	cvt.u16.u32 	%rs89, %r178;
	and.b16  	%rs91, %rs89, 1;
	setp.eq.b16 	%p51, %rs91, 1;
	and.pred  	%p52, %p49, %p51;
	mul.wide.s32 	%rd44, %r176, 4;
	add.s64 	%rd45, %rd1, %rd44;
	ld.global.nc.u32 	%r180, [%rd45];
	{ // callseq 129, 0
	.param .b32 param0;
	st.param.b32 	[param0], %r5;
	.param .b32 param1;
	st.param.b32 	[param1], %r180;
	.param .b32 retval0;
	prototype_129 : .callprototype (.param .b32 _) _ (.param .b32 _, .param .b32 _);
	call (retval0), 
	%rd2, 
	(
	param0, 
	param1
	)
	, prototype_129;
	ld.param.b32 	%r181, [retval0];
	} // callseq 129
	cvt.u16.u32 	%rs92, %r181;
	and.b16  	%rs94, %rs92, 1;
	setp.eq.b16 	%p53, %rs94, 1;
	and.pred  	%p54, %p52, %p53;
	add.s32 	%r183, %r152, 2;
	add.s32 	%r184, %r153, -2;
	setp.lt.s32 	%p55, %r183, %r52;
	selp.b32 	%r185, 0, %r52, %p55;
	sub.s32 	%r186, %r183, %r185;
	shr.s32 	%r187, %r184, 31;
	and.b32  	%r188, %r187, %r52;
	add.s32 	%r189, %r188, %r184;
	add.s32 	%r190, %r186, %r3;
	add.s32 	%r191, %r189, %r3;
	mul.wide.s32 	%rd46, %r190, 4;
	add.s64 	%rd47, %rd1, %rd46;
	ld.global.nc.u32 	%r192, [%rd47];
	{ // callseq 130, 0
	.param .b32 param0;
	st.param.b32 	[param0], %r5;
	.param .b32 param1;
	st.param.b32 	[param1], %r192;
	.param .b32 retval0;
	prototype_130 : .callprototype (.param .b32 _) _ (.param .b32 _, .param .b32 _);
	call (retval0), 
	%rd2, 
	(
	param0, 
	param1
	)
	, prototype_130;
	ld.param.b32 	%r193, [retval0];
	} // callseq 130
	cvt.u16.u32 	%rs95, %r193;
	and.b16  	%rs97, %rs95, 1;
	setp.eq.b16 	%p56, %rs97, 1;
	and.pred  	%p57, %p54, %p56;
	mul.wide.s32 	%rd48, %r191, 4;
	add.s64 	%rd49, %rd1, %rd48;
	ld.global.nc.u32 	%r195, [%rd49];
	{ // callseq 131, 0
	.param .b32 param0;
	st.param.b32 	[param0], %r5;
	.param .b32 param1;
	st.param.b32 	[param1], %r195;
	.param .b32 retval0;
	prototype_131 : .callprototype (.param .b32 _) _ (.param .b32 _, .param .b32 _);
	call (retval0), 
	%rd2, 
	(
	param0, 
	param1
	)
	, prototype_131;
	ld.param.b32 	%r196, [retval0];
	} // callseq 131
	cvt.u16.u32 	%rs98, %r196;
	and.b16  	%rs100, %rs98, 1;
	setp.eq.b16 	%p58, %rs100, 1;
	and.pred  	%p59, %p57, %p58;
	add.s32 	%r198, %r469, 3;
	add.s32 	%r199, %r152, 3;
	sub.s32 	%r200, %r1, %r198;
	setp.lt.s32 	%p60, %r199, %r52;
	selp.b32 	%r201, 0, %r52, %p60;
	sub.s32 	%r202, %r199, %r201;
	shr.s32 	%r203, %r200, 31;
	and.b32  	%r204, %r203, %r52;
	add.s32 	%r205, %r204, %r200;
	add.s32 	%r206, %r202, %r3;
	add.s32 	%r207, %r205, %r3;
	mul.wide.s32 	%rd50, %r206, 4;
	add.s64 	%rd51, %rd1, %rd50;
	ld.global.nc.u32 	%r208, [%rd51];
	{ // callseq 132, 0
	.param .b32 param0;
	st.param.b32 	[param0], %r5;
	.param .b32 param1;
	st.param.b32 	[param1], %r208;
	.param .b32 retval0;
	prototype_132 : .callprototype (.param .b32 _) _ (.param .b32 _, .param .b32 _);
	call (retval0), 
	%rd2, 
	(
	param0, 
	param1
	)
	, prototype_132;
	ld.param.b32 	%r209, [retval0];
	} // callseq 132
	cvt.u16.u32 	%rs101, %r209;
	and.b16  	%rs103, %rs101, 1;
	setp.eq.b16 	%p61, %rs103, 1;
	and.pred  	%p62, %p59, %p61;
	mul.wide.s32 	%rd52, %r207, 4;
	add.s64 	%rd53, %rd1, %rd52;
	ld.global.nc.u32 	%r211, [%rd53];
	{ // callseq 133, 0
	.param .b32 param0;
	st.param.b32 	[param0], %r5;
	.param .b32 param1;
	st.param.b32 	[param1], %r211;
	.param .b32 retval0;
	prototype_133 : .callprototype (.param .b32 _) _ (.param .b32 _, .param .b32 _);
	call (retval0), 
	%rd2, 
	(
	param0, 
	param1
	)
	, prototype_133;
	ld.param.b32 	%r212, [retval0];
	} // callseq 133
	cvt.u16.u32 	%rs104, %r212;
	and.b16  	%rs106, %rs104, 1;
	setp.eq.b16 	%p63, %rs106, 1;
	and.pred  	%p64, %p62, %p63;
	selp.u16 	%rs232, 1, 0, %p64;
	add.s32 	%r469, %r469, 4;
	setp.ne.s32 	%p65, %r198, %r31;
	@%p65 bra 	$L__BB28_24;
$L__BB28_25:
	setp.eq.s32 	%p66, %r30, 0;
	@%p66 bra 	$L__BB28_39;
	setp.eq.s32 	%p67, %r30, 1;
	@%p67 bra 	$L__BB28_28;
	add.s32 	%r214, %r469, %r1;
	sub.s32 	%r215, %r1, %r469;
	setp.lt.s32 	%p68, %r214, %r52;
	selp.b32 	%r216, 0, %r52, %p68;
	sub.s32 	%r217, %r214, %r216;
	shr.s32 	%r218, %r215, 31;
	and.b32  	%r219, %r218, %r52;
	add.s32 	%r220, %r219, %r215;
	add.s32 	%r221, %r217, %r3;
	add.s32 	%r222, %r220, %r3;
	mul.wide.s32 	%rd54, %r221, 4;
	add.s64 	%rd55, %rd1, %rd54;
	ld.global.nc.u32 	%r223, [%rd55];
	{ // callseq 134, 0
	.param .b32 param0;
	st.param.b32 	[param0], %r5;
	.param .b32 param1;
	st.param.b32 	[param1], %r223;
	.param .b32 retval0;
	prototype_134 : .callprototype (.param .b32 _) _ (.param .b32 _, .param .b32 _);
	call (retval0), 
	%rd2, 
	(
	param0, 
	param1
	)
	, prototype_134;
	ld.param.b32 	%r224, [retval0];
	} // callseq 134
	cvt.u16.u32 	%rs108, %r224;
	and.b16  	%rs109, %rs108, %rs232;
	setp.ne.s16 	%p69, %rs109, 0;
	mul.wide.s32 	%rd56, %r222, 4;
	add.s64 	%rd57, %rd1, %rd56;
	ld.global.nc.u32 	%r226, [%rd57];
	{ // callseq 135, 0
	.param .b32 param0;
	st.param.b32 	[param0], %r5;
	.param .b32 param1;
	st.param.b32 	[param1], %r226;
	.param .b32 retval0;
	prototype_135 : .callprototype (.param .b32 _) _ (.param .b32 _, .param .b32 _);
	call (retval0), 
	%rd2, 
	(
	param0, 
	param1
	)
	, prototype_135;
	ld.param.b32 	%r227, [retval0];
	} // callseq 135
	cvt.u16.u32 	%rs110, %r227;
	and.b16  	%rs112, %rs110, 1;
	setp.eq.b16 	%p70, %rs112, 1;
	and.pred  	%p71, %p69, %p70;
	not.b32 	%r229, %r469;
	add.s32 	%r230, %r214, 1;
	add.s32 	%r231, %r1, %r229;
	setp.lt.s32 	%p72, %r230, %r52;
	selp.b32 	%r232, 0, %r52, %p72;
	sub.s32 	%r233, %r230, %r232;
	shr.s32 	%r234, %r231, 31;
	and.b32  	%r235, %r234, %r52;
	add.s32 	%r236, %r235, %r231;
	add.s32 	%r237, %r233, %r3;
	add.s32 	%r238, %r236, %r3;
	mul.wide.s32 	%rd58, %r237, 4;
	add.s64 	%rd59, %rd1, %rd58;
	ld.global.nc.u32 	%r239, [%rd59];
	{ // callseq 136, 0
	.param .b32 param0;
	st.param.b32 	[param0], %r5;
	.param .b32 param1;
	st.param.b32 	[param1], %r239;
	.param .b32 retval0;
	prototype_136 : .callprototype (.param .b32 _) _ (.param .b32 _, .param .b32 _);
	call (retval0), 
	%rd2, 
	(
	param0, 
	param1
	)
	, prototype_136;
	ld.param.b32 	%r240, [retval0];
	} // callseq 136
	cvt.u16.u32 	%rs113, %r240;
	and.b16  	%rs115, %rs113, 1;
	setp.eq.b16 	%p73, %rs115, 1;
	and.pred  	%p74, %p71, %p73;
	mul.wide.s32 	%rd60, %r238, 4;
	add.s64 	%rd61, %rd1, %rd60;
	ld.global.nc.u32 	%r242, [%rd61];
	{ // callseq 137, 0
	.param .b32 param0;
	st.param.b32 	[param0], %r5;
	.param .b32 param1;
	st.param.b32 	[param1], %r242;
	.param .b32 retval0;
	prototype_137 : .callprototype (.param .b32 _) _ (.param .b32 _, .param .b32 _);
	call (retval0), 
	%rd2, 
	(
	param0, 
	param1
	)
	, prototype_137;
	ld.param.b32 	%r243, [retval0];
	} // callseq 137
	cvt.u16.u32 	%rs116, %r243;
	and.b16  	%rs118, %rs116, 1;
	setp.eq.b16 	%p75, %rs118, 1;
	and.pred  	%p76, %p74, %p75;
	selp.u16 	%rs232, 1, 0, %p76;
	add.s32 	%r469, %r469, 2;
$L__BB28_28:
	and.b32  	%r245, %r54, 1;
	setp.eq.b32 	%p77, %r245, 1;
	not.pred 	%p78, %p77;
	@%p78 bra 	$L__BB28_39;
	add.s32 	%r246, %r469, %r1;
	sub.s32 	%r247, %r1, %r469;
	setp.lt.s32 	%p79, %r246, %r52;
	selp.b32 	%r248, 0, %r52, %p79;
	sub.s32 	%r249, %r246, %r248;
	shr.s32 	%r250, %r247, 31;
	and.b32  	%r251, %r250, %r52;
	add.s32 	%r252, %r251, %r247;
	add.s32 	%r253, %r249, %r3;
	add.s32 	%r254, %r252, %r3;
	mul.wide.s32 	%rd62, %r253, 4;
	add.s64 	%rd63, %rd1, %rd62;
	ld.global.nc.u32 	%r255, [%rd63];
	{ // callseq 138, 0
	.param .b32 param0;
	st.param.b32 	[param0], %r5;
	.param .b32 param1;
	st.param.b32 	[param1], %r255;
	.param .b32 retval0;
	prototype_138 : .callprototype (.param .b32 _) _ (.param .b32 _, .param .b32 _);
	call (retval0), 
	%rd2, 
	(
	param0, 
	param1
	)
	, prototype_138;
	ld.param.b32 	%r256, [retval0];
	} // callseq 138
	cvt.u16.u32 	%rs119, %r256;
	and.b16  	%rs120, %rs119, %rs232;
	setp.ne.s16 	%p80, %rs120, 0;
	mul.wide.s32 	%rd64, %r254, 4;
	add.s64 	%rd65, %rd1, %rd64;
	ld.global.nc.u32 	%r258, [%rd65];
	{ // callseq 139, 0
	.param .b32 param0;
	st.param.b32 	[param0], %r5;
	.param .b32 param1;
	st.param.b32 	[param1], %r258;
	.param .b32 retval0;
	prototype_139 : .callprototype (.param .b32 _) _ (.param .b32 _, .param .b32 _);
	call (retval0), 
	%rd2, 
	(
	param0, 
	param1
	)
	, prototype_139;
	ld.param.b32 	%r259, [retval0];
	} // callseq 139
	cvt.u16.u32 	%rs121, %r259;
	and.b16  	%rs123, %rs121, 1;
	setp.eq.b16 	%p81, %rs123, 1;
	and.pred  	%p82, %p80, %p81;
	selp.u16 	%rs232, 1, 0, %p82;
	bra.uni 	$L__BB28_39;
$L__BB28_30:
	and.b32  	%r37, %r54, 3;
	setp.lt.u32 	%p7, %r54, 4;
	mov.b16 	%rs232, 1;
	mov.b32 	%r476, 1;
	@%p7 bra 	$L__BB28_34;
	add.s32 	%r474, %r1, -4;
	and.b32  	%r65, %r54, 2147483644;
	neg.s32 	%r472, %r65;
	mov.b16 	%rs232, 1;
	mov.b32 	%r473, 2;
	mov.u32 	%r471, %r1;
$L__BB28_32:
	.pragma "nounroll";
	add.s32 	%r66, %r471, 1;
	add.s32 	%r67, %r474, 2;
	add.s32 	%r68, %r474, 3;
	setp.lt.s32 	%p8, %r66, %r52;
	selp.b32 	%r69, %r66, %r6, %p8;
	max.s32 	%r70, %r68, 0;
	add.s32 	%r71, %r69, %r3;
	add.s32 	%r72, %r70, %r3;
	mul.wide.s32 	%rd10, %r71, 4;
	add.s64 	%rd11, %rd1, %rd10;
	ld.global.nc.u32 	%r73, [%rd11];
	{ // callseq 112, 0
	.param .b32 param0;
	st.param.b32 	[param0], %r5;
	.param .b32 param1;
	st.param.b32 	[param1], %r73;
	.param .b32 retval0;
	prototype_112 : .callprototype (.param .b32 _) _ (.param .b32 _, .param .b32 _);
	call (retval0), 
	%rd2, 
	(
	param0, 
	param1
	)
	, prototype_112;
	ld.param.b32 	%r74, [retval0];
	} // callseq 112
	cvt.u16.u32 	%rs39, %r74;
	and.b16  	%rs40, %rs39, %rs232;
	and.b16  	%rs41, %rs40, 255;
	setp.ne.s16 	%p9, %rs41, 0;
	mul.wide.s32 	%rd12, %r72, 4;
	add.s64 	%rd13, %rd1, %rd12;
	ld.global.nc.u32 	%r76, [%rd13];
	{ // callseq 113, 0
	.param .b32 param0;
	st.param.b32 	[param0], %r5;
	.param .b32 param1;
	st.param.b32 	[param1], %r76;
	.param .b32 retval0;
	prototype_113 : .callprototype (.param .b32 _) _ (.param .b32 _, .param .b32 _);
	call (retval0), 
	%rd2, 
	(
	param0, 
	param1
	)
	, prototype_113;
	ld.param.b32 	%r77, [retval0];
	} // callseq 113
	cvt.u16.u32 	%rs42, %r77;
	and.b16  	%rs44, %rs42, 1;
	setp.eq.b16 	%p10, %rs44, 1;
	and.pred  	%p11, %p9, %p10;
	add.s32 	%r79, %r471, 2;
	setp.lt.s32 	%p12, %r79, %r52;
	selp.b32 	%r80, %r79, %r6, %p12;
	max.s32 	%r81, %r67, 0;
	add.s32 	%r82, %r80, %r3;
	add.s32 	%r83, %r81, %r3;
	mul.wide.s32 	%rd14, %r82, 4;
	add.s64 	%rd15, %rd1, %rd14;
	ld.global.nc.u32 	%r84, [%rd15];
	{ // callseq 114, 0
	.param .b32 param0;
	st.param.b32 	[param0], %r5;
	.param .b32 param1;
	st.param.b32 	[param1], %r84;
	.param .b32 retval0;
	prototype_114 : .callprototype (.param .b32 _) _ (.param .b32 _, .param .b32 _);
	call (retval0), 
	%rd2, 
	(
	param0, 
	param1
	)
	, prototype_114;
	ld.param.b32 	%r85, [retval0];
	} // callseq 114
	cvt.u16.u32 	%rs45, %r85;
	and.b16  	%rs47, %rs45, 1;
	setp.eq.b16 	%p13, %rs47, 1;
	and.pred  	%p14, %p11, %p13;
	mul.wide.s32 	%rd16, %r83, 4;
	add.s64 	%rd17, %rd1, %rd16;
	ld.global.nc.u32 	%r87, [%rd17];
	{ // callseq 115, 0
	.param .b32 param0;
	st.param.b32 	[param0], %r5;
	.param .b32 param1;
	st.param.b32 	[param1], %r87;
	.param .b32 retval0;
	prototype_115 : .callprototype (.param .b32 _) _ (.param .b32 _, .param .b32 _);
	call (retval0), 
	%rd2, 
	(
	param0, 
	param1
	)
	, prototype_115;
	ld.param.b32 	%r88, [retval0];
	} // callseq 115
	cvt.u16.u32 	%rs48, %r88;
	and.b16  	%rs50, %rs48, 1;
	setp.eq.b16 	%p15, %rs50, 1;
	and.pred  	%p16, %p14, %p15;
	add.s32 	%r90, %r471, 3;
	add.s32 	%r91, %r474, 1;
	setp.lt.s32 	%p17, %r90, %r52;
	selp.b32 	%r92, %r90, %r6, %p17;
	max.s32 	%r93, %r91, 0;
	add.s32 	%r94, %r92, %r3;
	add.s32 	%r95, %r93, %r3;
	mul.wide.s32 	%rd18, %r94, 4;
	add.s64 	%rd19, %rd1, %rd18;
	ld.global.nc.u32 	%r96, [%rd19];
	{ // callseq 116, 0
	.param .b32 param0;
	st.param.b32 	[param0], %r5;
	.param .b32 param1;
	st.param.b32 	[param1], %r96;
	.param .b32 retval0;
	prototype_116 : .callprototype (.param .b32 _) _ (.param .b32 _, .param .b32 _);
	call (retval0), 
	%rd2, 
	(
	param0, 
	param1
	)
	, prototype_116;
	ld.param.b32 	%r97, [retval0];
	} // callseq 116
	cvt.u16.u32 	%rs51, %r97;
	and.b16  	%rs53, %rs51, 1;
	setp.eq.b16 	%p18, %rs53, 1;
	and.pred  	%p19, %p16, %p18;
	mul.wide.s32 	%rd20, %r95, 4;
	add.s64 	%rd21, %rd1, %rd20;
	ld.global.nc.u32 	%r99, [%rd21];
	{ // callseq 117, 0
	.param .b32 param0;
	st.param.b32 	[param0], %r5;
	.param .b32 param1;
	st.param.b32 	[param1], %r99;
	.param .b32 retval0;
	prototype_117 : .callprototype (.param .b32 _) _ (.param .b32 _, .param .b32 _);
	call (retval0), 
	%rd2, 
	(
	param0, 
	param1
	)
	, prototype_117;
	ld.param.b32 	%r100, [retval0];
	} // callseq 117
	cvt.u16.u32 	%rs54, %r100;
	and.b16  	%rs56, %rs54, 1;
	setp.eq.b16 	%p20, %rs56, 1;
	and.pred  	%p21, %p19, %p20;
	add.s32 	%r471, %r471, 4;
	setp.lt.s32 	%p22, %r471, %r52;
	selp.b32 	%r102, %r471, %r6, %p22;
	max.s32 	%r103, %r474, 0;
	add.s32 	%r104, %r102, %r3;
	add.s32 	%r105, %r103, %r3;
	mul.wide.s32 	%rd22, %r104, 4;
	add.s64 	%rd23, %rd1, %rd22;
	ld.global.nc.u32 	%r106, [%rd23];
	{ // callseq 118, 0
	.param .b32 param0;
	st.param.b32 	[param0], %r5;
	.param .b32 param1;
	st.param.b32 	[param1], %r106;
	.param .b32 retval0;
	prototype_118 : .callprototype (.param .b32 _) _ (.param .b32 _, .param .b32 _);
	call (retval0), 
	%rd2, 
	(
	param0, 
	param1
	)
	, prototype_118;
	ld.param.b32 	%r107, [retval0];
	} // callseq 118
	cvt.u16.u32 	%rs57, %r107;
	and.b16  	%rs59, %rs57, 1;
	setp.eq.b16 	%p23, %rs59, 1;
	and.pred  	%p24, %p21, %p23;
	mul.wide.s32 	%rd24, %r105, 4;
	add.s64 	%rd25, %rd1, %rd24;
	ld.global.nc.u32 	%r109, [%rd25];
	{ // callseq 119, 0
	.param .b32 param0;
	st.param.b32 	[param0], %r5;
	.param .b32 param1;
	st.param.b32 	[param1], %r109;
	.param .b32 retval0;
	prototype_119 : .callprototype (.param .b32 _) _ (.param .b32 _, .param .b32 _);
	call (retval0), 
	%rd2, 
	(
	param0, 
	param1
	)
	, prototype_119;
	ld.param.b32 	%r110, [retval0];
	} // callseq 119
	cvt.u16.u32 	%rs60, %r110;
	and.b16  	%rs62, %rs60, 1;
	setp.eq.b16 	%p25, %rs62, 1;
	and.pred  	%p26, %p24, %p25;
	selp.u16 	%rs232, 1, 0, %p26;
	add.s32 	%r474, %r474, -4;
	add.s32 	%r473, %r473, 4;
	add.s32 	%r472, %r472, 4;
	setp.ne.s32 	%p27, %r472, 0;
	@%p27 bra 	$L__BB28_32;
	add.s32 	%r476, %r473, -1;
$L__BB28_34:
	setp.eq.s32 	%p28, %r37, 0;
	@%p28 bra 	$L__BB28_39;
	setp.eq.s32 	%p29, %r37, 1;
	@%p29 bra 	$L__BB28_37;
	add.s32 	%r112, %r476, %r1;
	sub.s32 	%r113, %r1, %r476;
	setp.lt.s32 	%p30, %r112, %r52;
	selp.b32 	%r114, %r112, %r6, %p30;
	max.s32 	%r115, %r113, 0;
	add.s32 	%r116, %r114, %r3;
	add.s32 	%r117, %r115, %r3;
	mul.wide.s32 	%rd26, %r116, 4;
	add.s64 	%rd27, %rd1, %rd26;
	ld.global.nc.u32 	%r118, [%rd27];
	{ // callseq 120, 0
	.param .b32 param0;
	st.param.b32 	[param0], %r5;
	.param .b32 param1;
	st.param.b32 	[param1], %r118;
	.param .b32 retval0;
	prototype_120 : .callprototype (.param .b32 _) _ (.param .b32 _, .param .b32 _);
	call (retval0), 
	%rd2, 
	(
	param0, 
	param1
	)
	, prototype_120;
	ld.param.b32 	%r119, [retval0];
	} // callseq 120
	cvt.u16.u32 	%rs64, %r119;
	and.b16  	%rs65, %rs64, %rs232;
	setp.ne.s16 	%p31, %rs65, 0;
	mul.wide.s32 	%rd28, %r117, 4;
	add.s64 	%rd29, %rd1, %rd28;
	ld.global.nc.u32 	%r121, [%rd29];
	{ // callseq 121, 0
	.param .b32 param0;
	st.param.b32 	[param0], %r5;
	.param .b32 param1;
	st.param.b32 	[param1], %r121;
	.param .b32 retval0;
	prototype_121 : .callprototype (.param .b32 _) _ (.param .b32 _, .param .b32 _);
	call (retval0), 
	%rd2, 
	(
	param0, 
	param1
	)
	, prototype_121;
	ld.param.b32 	%r122, [retval0];
	} // callseq 121
	cvt.u16.u32 	%rs66, %r122;
	and.b16  	%rs68, %rs66, 1;
	setp.eq.b16 	%p32, %rs68, 1;
	and.pred  	%p33, %p31, %p32;
	not.b32 	%r124, %r476;
	add.s32 	%r125, %r112, 1;
	add.s32 	%r126, %r1, %r124;
	setp.lt.s32 	%p34, %r125, %r52;
	selp.b32 	%r127, %r125, %r6, %p34;
	max.s32 	%r128, %r126, 0;
	add.s32 	%r129, %r127, %r3;
	add.s32 	%r130, %r128, %r3;
	mul.wide.s32 	%rd30, %r129, 4;
	add.s64 	%rd31, %rd1, %rd30;
	ld.global.nc.u32 	%r131, [%rd31];
	{ // callseq 122, 0
	.param .b32 param0;
	st.param.b32 	[param0], %r5;
	.param .b32 param1;
	st.param.b32 	[param1], %r131;
	.param .b32 retval0;
	prototype_122 : .callprototype (.param .b32 _) _ (.param .b32 _, .param .b32 _);
	call (retval0), 
	%rd2, 
	(
	param0, 
	param1
	)
	, prototype_122;
	ld.param.b32 	%r132, [retval0];
	} // callseq 122
	cvt.u16.u32 	%rs69, %r132;
	and.b16  	%rs71, %rs69, 1;
	setp.eq.b16 	%p35, %rs71, 1;
	and.pred  	%p36, %p33, %p35;
	mul.wide.s32 	%rd32, %r130, 4;
	add.s64 	%rd33, %rd1, %rd32;
	ld.global.nc.u32 	%r134, [%rd33];
	{ // callseq 123, 0
	.param .b32 param0;
	st.param.b32 	[param0], %r5;
	.param .b32 param1;
	st.param.b32 	[param1], %r134;
	.param .b32 retval0;
	prototype_123 : .callprototype (.param .b32 _) _ (.param .b32 _, .param .b32 _);
	call (retval0), 
	%rd2, 
	(
	param0, 
	param1
	)
	, prototype_123;
	ld.param.b32 	%r135, [retval0];
	} // callseq 123
	cvt.u16.u32 	%rs72, %r135;
	and.b16  	%rs74, %rs72, 1;
	setp.eq.b16 	%p37, %rs74, 1;
	and.pred  	%p38, %p36, %p37;
	selp.u16 	%rs232, 1, 0, %p38;
	add.s32 	%r476, %r476, 2;
$L__BB28_37:
	and.b32  	%r137, %r54, 1;
	setp.eq.b32 	%p39, %r137, 1;
	not.pred 	%p40, %p39;
	@%p40 bra 	$L__BB28_39;
	add.s32 	%r138, %r476, %r1;
	sub.s32 	%r139, %r1, %r476;
	setp.lt.s32 	%p41, %r138, %r52;
	selp.b32 	%r140, %r138, %r6, %p41;
	max.s32 	%r141, %r139, 0;
	add.s32 	%r142, %r140, %r3;
	add.s32 	%r143, %r141, %r3;
	mul.wide.s32 	%rd34, %r142, 4;
	add.s64 	%rd35, %rd1, %rd34;
	ld.global.nc.u32 	%r144, [%rd35];
	{ // callseq 124, 0
	.param .b32 param0;
	st.param.b32 	[param0], %r5;
	.param .b32 param1;
	st.param.b32 	[param1], %r144;
	.param .b32 retval0;
	prototype_124 : .callprototype (.param .b32 _) _ (.param .b32 _, .param .b32 _);
	call (retval0), 
	%rd2, 
	(
	param0, 
	param1
	)
	, prototype_124;
	ld.param.b32 	%r145, [retval0];
	} // callseq 124
	cvt.u16.u32 	%rs75, %r145;
	and.b16  	%rs76, %rs75, %rs232;
	setp.ne.s16 	%p42, %rs76, 0;
	mul.wide.s32 	%rd36, %r143, 4;
	add.s64 	%rd37, %rd1, %rd36;
	ld.global.nc.u32 	%r147, [%rd37];
	{ // callseq 125, 0
	.param .b32 param0;
	st.param.b32 	[param0], %r5;
	.param .b32 param1;
	st.param.b32 	[param1], %r147;
	.param .b32 retval0;
	prototype_125 : .callprototype (.param .b32 _) _ (.param .b32 _, .param .b32 _);
	call (retval0), 
	%rd2, 
	(
	param0, 
	param1
	)
	, prototype_125;
	ld.param.b32 	%r148, [retval0];
	} // callseq 125
	cvt.u16.u32 	%rs77, %r148;
	and.b16  	%rs79, %rs77, 1;
	setp.eq.b16 	%p43, %rs79, 1;
	and.pred  	%p44, %p42, %p43;
	selp.u16 	%rs232, 1, 0, %p44;
$L__BB28_39:
	cvt.s64.s32 	%rd122, %r4;
	cvta.to.global.u64 	%rd123, %rd3;
	add.s64 	%rd124, %rd123, %rd122;
	st.global.u8 	[%rd124], %rs232;
$L__BB28_40:
	ret;

}
	// .globl	_cupy_boolrelextrema_2D_int64
.visible .entry _cupy_boolrelextrema_2D_int64(
	.param .u32 _cupy_boolrelextrema_2D_int64_param_0,
	.param .u32 _cupy_boolrelextrema_2D_int64_param_1,
	.param .u32 _cupy_boolrelextrema_2D_int64_param_2,
	.param .u8 _cupy_boolrelextrema_2D_int64_param_3,
	.param .u32 _cupy_boolrelextrema_2D_int64_param_4,
	.param .u32 _cupy_boolrelextrema_2D_int64_param_5,
	.param .u64 .ptr .align 1 _cupy_boolrelextrema_2D_int64_param_6,
	.param .u64 .ptr .align 1 _cupy_boolrelextrema_2D_int64_param_7
)
.maxntid 512
{
	.reg .pred 	%p<160>;
	.reg .b16 	%rs<233>;
	.reg .b32 	%r<420>;
	.reg .b64 	%rd<182>;

	ld.param.u32 	%r51, [_cupy_boolrelextrema_2D_int64_param_0];
	ld.param.u32 	%r52, [_cupy_boolrelextrema_2D_int64_param_1];
	ld.param.u32 	%r53, [_cupy_boolrelextrema_2D_int64_param_2];
	ld.param.s8 	%rs34, [_cupy_boolrelextrema_2D_int64_param_3];
	ld.param.u32 	%r54, [_cupy_boolrelextrema_2D_int64_param_4];
	ld.param.u32 	%r55, [_cupy_boolrelextrema_2D_int64_param_5];
	ld.param.u64 	%rd5, [_cupy_boolrelextrema_2D_int64_param_6];
	ld.param.u64 	%rd4, [_cupy_boolrelextrema_2D_int64_param_7];
	cvta.to.global.u64 	%rd1, %rd5;
	mov.u32 	%r56, %ctaid.x;
	mov.u32 	%r57, %ntid.x;
	mov.u32 	%r58, %tid.x;
	mad.lo.s32 	%r1, %r56, %r57, %r58;
	mov.u32 	%r59, %ctaid.y;
	mov.u32 	%r60, %ntid.y;
	mov.u32 	%r61, %tid.y;
	mad.lo.s32 	%r2, %r59, %r60, %r61;
	setp.ge.s32 	%p1, %r2, %r52;
	setp.ge.s32 	%p2, %r1, %r51;
	or.pred  	%p3, %p2, %p1;
	@%p3 bra 	$L__BB29_40;
	mul.lo.s32 	%r3, %r2, %r51;
	add.s32 	%r4, %r3, %r1;
	mul.wide.s32 	%rd6, %r4, 8;
	add.s64 	%rd7, %rd1, %rd6;
	ld.global.nc.u64 	%rd2, [%rd7];
	setp.lt.s32 	%p4, %r53, 1;
	mov.b16 	%rs232, 1;
	@%p4 bra 	$L__BB29_39;
	setp.ne.s32 	%p5, %r55, 0;
	add.s32 	%r5, %r51, -1;
	add.s32 	%r6, %r52, -1;
	mul.wide.s32 	%rd8, %r54, 8;
	mov.u64 	%rd9, _ZN34_INTERNAL_60372f54_4_k_cu_41e6b33e4funcIlEE;
	add.s64 	%rd10, %rd9, %rd8;
	ld.global.nc.u64 	%rd3, [%rd10];
	@%p5 bra 	$L__BB29_21;
	setp.ne.s16 	%p83, %rs34, 0;
	@%p83 bra 	$L__BB29_12;
	and.b32  	%r7, %r53, 3;
	setp.lt.u32 	%p122, %r53, 4;
	mov.b16 	%rs232, 1;
	mov.b32 	%r403, 1;
	@%p122 bra 	$L__BB29_7;
	and.b32  	%r8, %r53, 2147483644;
	mov.b16 	%rs232, 1;
	mov.b32 	%r403, 1;
$L__BB29_6:
	.pragma "nounroll";
	add.s32 	%r307, %r403, %r2;
	sub.s32 	%r308, %r2, %r403;
	setp.lt.s32 	%p123, %r307, %r52;
	selp.b32 	%r309, 0, %r52, %p123;
	sub.s32 	%r310, %r307, %r309;
	shr.s32 	%r311, %r308, 31;
	and.b32  	%r312, %r311, %r52;
	add.s32 	%r313, %r312, %r308;
	mad.lo.s32 	%r314, %r310, %r51, %r1;
	mad.lo.s32 	%r315, %r313, %r51, %r1;
	mul.wide.s32 	%rd137, %r314, 8;
	add.s64 	%rd138, %rd1, %rd137;
	ld.global.nc.u64 	%rd139, [%rd138];
	{ // callseq 210, 0
	.param .b64 param0;
	st.param.b64 	[param0], %rd2;
	.param .b64 param1;
	st.param.b64 	[param1], %rd139;
	.param .b32 retval0;
	prototype_210 : .callprototype (.param .b32 _) _ (.param .b64 _, .param .b64 _);
	call (retval0), 
	%rd3, 
	(
	param0, 
	param1
	)
	, prototype_210;
	ld.param.b32 	%r316, [retval0];
	} // callseq 210
	cvt.u16.u32 	%rs171, %r316;
	and.b16  	%rs172, %rs171, %rs232;
	and.b16  	%rs173, %rs172, 255;
	setp.ne.s16 	%p124, %rs173, 0;
	mul.wide.s32 	%rd140, %r315, 8;
	add.s64 	%rd141, %rd1, %rd140;
	ld.global.nc.u64 	%rd142, [%rd141];
	{ // callseq 211, 0
	.param .b64 param0;
	st.param.b64 	[param0], %rd2;
	.param .b64 param1;
	st.param.b64 	[param1], %rd142;
	.param .b32 retval0;
	prototype_211 : .callprototype (.param .b32 _) _ (.param .b64 _, .param .b64 _);
	call (retval0), 
	%rd3, 
	(
	param0, 
	param1
	)
	, prototype_211;
	ld.param.b32 	%r318, [retval0];
	} // callseq 211
	cvt.u16.u32 	%rs174, %r318;
	and.b16  	%rs176, %rs174, 1;
	setp.eq.b16 	%p125, %rs176, 1;
	and.pred  	%p126, %p124, %p125;
	not.b32 	%r320, %r403;
	add.s32 	%r321, %r307, 1;
	add.s32 	%r322, %r2, %r320;
	setp.lt.s32 	%p127, %r321, %r52;
	selp.b32 	%r323, 0, %r52, %p127;
	sub.s32 	%r324, %r321, %r323;
	shr.s32 	%r325, %r322, 31;
	and.b32  	%r326, %r325, %r52;
	add.s32 	%r327, %r326, %r322;
	mad.lo.s32 	%r328, %r324, %r51, %r1;
	mad.lo.s32 	%r329, %r327, %r51, %r1;
	mul.wide.s32 	%rd143, %r328, 8;
	add.s64 	%rd144, %rd1, %rd143;
	ld.global.nc.u64 	%rd145, [%rd144];
	{ // callseq 212, 0
	.param .b64 param0;
	st.param.b64 	[param0], %rd2;
	.param .b64 param1;
	st.param.b64 	[param1], %rd145;
	.param .b32 retval0;
	prototype_212 : .callprototype (.param .b32 _) _ (.param .b64 _, .param .b64 _);
	call (retval0), 
	%rd3, 
	(
	param0, 
	param1
	)
	, prototype_212;
	ld.param.b32 	%r330, [retval0];
	} // callseq 212
	cvt.u16.u32 	%rs177, %r330;
	and.b16  	%rs179, %rs177, 1;
	setp.eq.b16 	%p128, %rs179, 1;
	and.pred  	%p129, %p126, %p128;
	mul.wide.s32 	%rd146, %r329, 8;
	add.s64 	%rd147, %rd1, %rd146;
	ld.global.nc.u64 	%rd148, [%rd147];
	{ // callseq 213, 0
	.param .b64 param0;
	st.param.b64 	[param0], %rd2;
	.param .b64 param1;
	st.param.b64 	[param1], %rd148;
	.param .b32 retval0;
	prototype_213 : .callprototype (.param .b32 _) _ (.param .b64 _, .param .b64 _);
	call (retval0), 
	%rd3, 
	(
	param0, 
	param1
	)
	, prototype_213;
	ld.param.b32 	%r332, [retval0];
	} // callseq 213
	cvt.u16.u32 	%rs180, %r332;
	and.b16  	%rs182, %rs180, 1;
	setp.eq.b16 	%p130, %rs182, 1;
	and.pred  	%p131, %p129, %p130;
	add.s32 	%r334, %r307, 2;
	add.s32 	%r335, %r308, -2;
	setp.lt.s32 	%p132, %r334, %r52;
	selp.b32 	%r336, 0, %r52, %p132;
	sub.s32 	%r337, %r334, %r336;
	shr.s32 	%r338, %r335, 31;
	and.b32  	%r339, %r338, %r52;
	add.s32 	%r340, %r339, %r335;
	mad.lo.s32 	%r341, %r337, %r51, %r1;
	mad.lo.s32 	%r342, %r340, %r51, %r1;
	mul.wide.s32 	%rd149, %r341, 8;
	add.s64 	%rd150, %rd1, %rd149;
	ld.global.nc.u64 	%rd151, [%rd150];
	{ // callseq 214, 0
	.param .b64 param0;
	st.param.b64 	[param0], %rd2;
	.param .b64 param1;
	st.param.b64 	[param1], %rd151;
	.param .b32 retval0;
	prototype_214 : .callprototype (.param .b32 _) _ (.param .b64 _, .param .b64 _);
	call (retval0), 
	%rd3, 
	(
	param0, 
	param1
	)
	, prototype_214;
	ld.param.b32 	%r343, [retval0];
	} // callseq 214
	cvt.u16.u32 	%rs183, %r343;
	and.b16  	%rs185, %rs183, 1;
	setp.eq.b16 	%p133, %rs185, 1;
	and.pred  	%p134, %p131, %p133;
	mul.wide.s32 	%rd152, %r342, 8;
	add.s64 	%rd153, %rd1, %rd152;
	ld.global.nc.u64 	%rd154, [%rd153];
	{ // callseq 215, 0
	.param .b64 param0;
	st.param.b64 	[param0], %rd2;
	.param .b64 param1;
	st.param.b64 	[param1], %rd154;
	.param .b32 retval0;
	prototype_215 : .callprototype (.param .b32 _) _ (.param .b64 _, .param .b64 _);
	call (retval0), 
	%rd3, 
	(
	param0, 
	param1
	)
	, prototype_215;
	ld.param.b32 	%r345, [retval0];
	} // callseq 215
	cvt.u16.u32 	%rs186, %r345;
	and.b16  	%rs188, %rs186, 1;
	setp.eq.b16 	%p135, %rs188, 1;
	and.pred  	%p136, %p134, %p135;
	add.s32 	%r347, %r403, 3;
	add.s32 	%r348, %r307, 3;
	sub.s32 	%r349, %r2, %r347;
	setp.lt.s32 	%p137, %r348, %r52;
	selp.b32 	%r350, 0, %r52, %p137;
	sub.s32 	%r351, %r348, %r350;
	shr.s32 	%r352, %r349, 31;
	and.b32  	%r353, %r352, %r52;
	add.s32 	%r354, %r353, %r349;
	mad.lo.s32 	%r355, %r351, %r51, %r1;
	mad.lo.s32 	%r356, %r354, %r51, %r1;
	mul.wide.s32 	%rd155, %r355, 8;
	add.s64 	%rd156, %rd1, %rd155;
	ld.global.nc.u64 	%rd157, [%rd156];
	{ // callseq 216, 0
	.param .b64 param0;
	st.param.b64 	[param0], %rd2;
	.param .b64 param1;
	st.param.b64 	[param1], %rd157;
	.param .b32 retval0;
	prototype_216 : .callprototype (.param .b32 _) _ (.param .b64 _, .param .b64 _);
	call (retval0), 
	%rd3, 
	(
	param0, 
	param1
	)
	, prototype_216;
	ld.param.b32 	%r357, [retval0];
	} // callseq 216
	cvt.u16.u32 	%rs189, %r357;
	and.b16  	%rs191, %rs189, 1;
	setp.eq.b16 	%p138, %rs191, 1;
	and.pred  	%p139, %p136, %p138;
	mul.wide.s32 	%rd158, %r356, 8;
	add.s64 	%rd159, %rd1, %rd158;
	ld.global.nc.u64 	%rd160, [%rd159];
	{ // callseq 217, 0
	.param .b64 param0;
	st.param.b64 	[param0], %rd2;
	.param .b64 param1;
	st.param.b64 	[param1], %rd160;
	.param .b32 retval0;
	prototype_217 : .callprototype (.param .b32 _) _ (.param .b64 _, .param .b64 _);
	call (retval0), 
	%rd3, 
	(
	param0, 
	param1
	)
	, prototype_217;
	ld.param.b32 	%r359, [retval0];
	} // callseq 217
	cvt.u16.u32 	%rs192, %r359;
	and.b16  	%rs194, %rs192, 1;
	setp.eq.b16 	%p140, %rs194, 1;
	and.pred  	%p141, %p139, %p140;
	selp.u16 	%rs232, 1, 0, %p141;
	add.s32 	%r403, %r403, 4;
	setp.ne.s32 	%p142, %r347, %r8;
	@%p142 bra 	$L__BB29_6;
$L__BB29_7:
	setp.eq.s32 	%p143, %r7, 0;
	@%p143 bra 	$L__BB29_39;
	setp.eq.s32 	%p144, %r7, 1;
	@%p144 bra 	$L__BB29_10;
	add.s32 	%r361, %r403, %r2;
	sub.s32 	%r362, %r2, %r403;
	setp.lt.s32 	%p145, %r361, %r52;
	selp.b32 	%r363, 0, %r52, %p145;
	sub.s32 	%r364, %r361, %r363;
	shr.s32 	%r365, %r362, 31;
	and.b32  	%r366, %r365, %r52;
	add.s32 	%r367, %r366, %r362;
	mad.lo.s32 	%r368, %r364, %r51, %r1;
	mad.lo.s32 	%r369, %r367, %r51, %r1;
	mul.wide.s32 	%rd161, %r368, 8;
	add.s64 	%rd162, %rd1, %rd161;
	ld.global.nc.u64 	%rd163, [%rd162];
	{ // callseq 218, 0
	.param .b64 param0;
	st.param.b64 	[param0], %rd2;
	.param .b64 param1;
	st.param.b64 	[param1], %rd163;
	.param .b32 retval0;
	prototype_218 : .callprototype (.param .b32 _) _ (.param .b64 _, .param .b64 _);
	call (retval0), 
	%rd3, 
	(
	param0, 
	param1
	)
	, prototype_218;
	ld.param.b32 	%r370, [retval0];
	} // callseq 218
	cvt.u16.u32 	%rs196, %r370;
	and.b16  	%rs197, %rs196, %rs232;
	setp.ne.s16 	%p146, %rs197, 0;
	mul.wide.s32 	%rd164, %r369, 8;
	add.s64 	%rd165, %rd1, %rd164;
	ld.global.nc.u64 	%rd166, [%rd165];
	{ // callseq 219, 0
	.param .b64 param0;
	st.param.b64 	[param0], %rd2;
	.param .b64 param1;
	st.param.b64 	[param1], %rd166;
	.param .b32 retval0;
	prototype_219 : .callprototype (.param .b32 _) _ (.param .b64 _, .param .b64 _);
	call (retval0), 
	%rd3, 
	(
	param0, 
	param1
	)
	, prototype_219;
	ld.param.b32 	%r372, [retval0];
	} // callseq 219
	cvt.u16.u32 	%rs198, %r372;
	and.b16  	%rs200, %rs198, 1;
	setp.eq.b16 	%p147, %rs200, 1;
	and.pred  	%p148, %p146, %p147;
	not.b32 	%r374, %r403;
	add.s32 	%r375, %r361, 1;
	add.s32 	%r376, %r2, %r374;
	setp.lt.s32 	%p149, %r375, %r52;
	selp.b32 	%r377, 0, %r52, %p149;
	sub.s32 	%r378, %r375, %r377;
	shr.s32 	%r379, %r376, 31;
	and.b32  	%r380, %r379, %r52;
	add.s32 	%r381, %r380, %r376;
	mad.lo.s32 	%r382, %r378, %r51, %r1;
	mad.lo.s32 	%r383, %r381, %r51, %r1;
	mul.wide.s32 	%rd167, %r382, 8;
	add.s64 	%rd168, %rd1, %rd167;
	ld.global.nc.u64 	%rd169, [%rd168];
	{ // callseq 220, 0
	.param .b64 param0;
	st.param.b64 	[param0], %rd2;
	.param .b64 param1;
	st.param.b64 	[param1], %rd169;
	.param .b32 retval0;
	prototype_220 : .callprototype (.param .b32 _) _ (.param .b64 _, .param .b64 _);
	call (retval0), 
	%rd3, 
	(
	param0, 
	param1
	)
	, prototype_220;
	ld.param.b32 	%r384, [retval0];
	} // callseq 220
	cvt.u16.u32 	%rs201, %r384;
	and.b16  	%rs203, %rs201, 1;
	setp.eq.b16 	%p150, %rs203, 1;
	and.pred  	%p151, %p148, %p150;
	mul.wide.s32 	%rd170, %r383, 8;
	add.s64 	%rd171, %rd1, %rd170;
	ld.global.nc.u64 	%rd172, [%rd171];
	{ // callseq 221, 0
	.param .b64 param0;
	st.param.b64 	[param0], %rd2;
	.param .b64 param1;
	st.param.b64 	[param1], %rd172;
	.param .b32 retval0;
	prototype_221 : .callprototype (.param .b32 _) _ (.param .b64 _, .param .b64 _);
	call (retval0), 
	%rd3, 
	(
	param0, 
	param1
	)
	, prototype_221;
	ld.param.b32 	%r386, [retval0];
	} // callseq 221
	cvt.u16.u32 	%rs204, %r386;
	and.b16  	%rs206, %rs204, 1;
	setp.eq.b16 	%p152, %rs206, 1;
	and.pred  	%p153, %p151, %p152;
	selp.u16 	%rs232, 1, 0, %p153;
	add.s32 	%r403, %r403, 2;
$L__BB29_10:
	and.b32  	%r388, %r53, 1;
	setp.eq.b32 	%p154, %r388, 1;
	not.pred 	%p155, %p154;
	@%p155 bra 	$L__BB29_39;
	add.s32 	%r389, %r403, %r2;
	sub.s32 	%r390, %r2, %r403;
	setp.lt.s32 	%p156, %r389, %r52;
	selp.b32 	%r391, 0, %r52, %p156;
	sub.s32 	%r392, %r389, %r391;
	shr.s32 	%r393, %r390, 31;
	and.b32  	%r394, %r393, %r52;
	add.s32 	%r395, %r394, %r390;
	mad.lo.s32 	%r396, %r392, %r51, %r1;
	mad.lo.s32 	%r397, %r395, %r51, %r1;
	mul.wide.s32 	%rd173, %r396, 8;
	add.s64 	%rd174, %rd1, %rd173;
	ld.global.nc.u64 	%rd175, [%rd174];
	{ // callseq 222, 0
	.param .b64 param0;
	st.param.b64 	[param0], %rd2;
	.param .b64 param1;
	st.param.b64 	[param1], %rd175;
	.param .b32 retval0;
	prototype_222 : .callprototype (.param .b32 _) _ (.param .b64 _, .param .b64 _);
	call (retval0), 
	%rd3, 
	(
	param0, 
	param1
	)
	, prototype_222;
	ld.param.b32 	%r398, [retval0];
	} // callseq 222
	cvt.u16.u32 	%rs207, %r398;
	and.b16  	%rs208, %rs207, %rs232;
	setp.ne.s16 	%p157, %rs208, 0;
	mul.wide.s32 	%rd176, %r397, 8;
	add.s64 	%rd177, %rd1, %rd176;
	ld.global.nc.u64 	%rd178, [%rd177];
	{ // callseq 223, 0
	.param .b64 param0;
	st.param.b64 	[param0], %rd2;
	.param .b64 param1;
	st.param.b64 	[param1], %rd178;
	.param .b32 retval0;
	prototype_223 : .callprototype (.param .b32 _) _ (.param .b64 _, .param .b64 _);
	call (retval0), 
	%rd3, 
	(
	param0, 
	param1
	)
	, prototype_223;
	ld.param.b32 	%r400, [retval0];
	} // callseq 223
	cvt.u16.u32 	%rs209, %r400;
	and.b16  	%rs211, %rs209, 1;
	setp.eq.b16 	%p158, %rs211, 1;
	and.pred  	%p159, %p157, %p158;
	selp.u16 	%rs232, 1, 0, %p159;
	bra.uni 	$L__BB29_39;
$L__BB29_12:
	and.b32  	%r14, %r53, 3;
	setp.lt.u32 	%p84, %r53, 4;
	mov.b16 	%rs232, 1;
	mov.b32 	%r410, 1;
	@%p84 bra 	$L__BB29_16;
	add.s32 	%r408, %r2, -4;
	and.b32  	%r234, %r53, 2147483644;
	neg.s32 	%r406, %r234;
	mov.b16 	%rs232, 1;
	mov.b32 	%r407, 2;
	mov.u32 	%r405, %r2;
$L__BB29_14:
	.pragma "nounroll";
	add.s32 	%r235, %r405, 1;
	add.s32 	%r236, %r408, 2;
	add.s32 	%r237, %r408, 3;
	setp.lt.s32 	%p85, %r235, %r52;
	selp.b32 	%r238, %r235, %r6, %p85;
	max.s32 	%r239, %r237, 0;
	mad.lo.s32 	%r240, %r238, %r51, %r1;
	mad.lo.s32 	%r241, %r239, %r51, %r1;
	mul.wide.s32 	%rd95, %r240, 8;
	add.s64 	%rd96, %rd1, %rd95;
	ld.global.nc.u64 	%rd97, [%rd96];
	{ // callseq 196, 0
	.param .b64 param0;
	st.param.b64 	[param0], %rd2;
	.param .b64 param1;
	st.param.b64 	[param1], %rd97;
	.param .b32 retval0;
	prototype_196 : .callprototype (.param .b32 _) _ (.param .b64 _, .param .b64 _);
	call (retval0), 
	%rd3, 
	(
	param0, 
	param1
	)
	, prototype_196;
	ld.param.b32 	%r242, [retval0];
	} // callseq 196
	cvt.u16.u32 	%rs127, %r242;
	and.b16  	%rs128, %rs127, %rs232;
	and.b16  	%rs129, %rs128, 255;
	setp.ne.s16 	%p86, %rs129, 0;
	mul.wide.s32 	%rd98, %r241, 8;
	add.s64 	%rd99, %rd1, %rd98;
	ld.global.nc.u64 	%rd100, [%rd99];
	{ // callseq 197, 0
	.param .b64 param0;
	st.param.b64 	[param0], %rd2;
	.param .b64 param1;
	st.param.b64 	[param1], %rd100;
	.param .b32 retval0;
	prototype_197 : .callprototype (.param .b32 _) _ (.param .b64 _, .param .b64 _);
	call (retval0), 
	%rd3, 
	(
	param0, 
	param1
	)
	, prototype_197;
	ld.param.b32 	%r244, [retval0];
	} // callseq 197
	cvt.u16.u32 	%rs130, %r244;
	and.b16  	%rs132, %rs130, 1;
	setp.eq.b16 	%p87, %rs132, 1;
	and.pred  	%p88, %p86, %p87;
	add.s32 	%r246, %r405, 2;
	setp.lt.s32 	%p89, %r246, %r52;
	selp.b32 	%r247, %r246, %r6, %p89;
	max.s32 	%r248, %r236, 0;
	mad.lo.s32 	%r249, %r247, %r51, %r1;
	mad.lo.s32 	%r250, %r248, %r51, %r1;
	mul.wide.s32 	%rd101, %r249, 8;
	add.s64 	%rd102, %rd1, %rd101;
	ld.global.nc.u64 	%rd103, [%rd102];
	{ // callseq 198, 0
	.param .b64 param0;
	st.param.b64 	[param0], %rd2;
	.param .b64 param1;
	st.param.b64 	[param1], %rd103;
	.param .b32 retval0;
	prototype_198 : .callprototype (.param .b32 _) _ (.param .b64 _, .param .b64 _);
	call (retval0), 
	%rd3, 
	(
	param0, 
	param1
	)
	, prototype_198;
	ld.param.b32 	%r251, [retval0];
	} // callseq 198
	cvt.u16.u32 	%rs133, %r251;
	and.b16  	%rs135, %rs133, 1;
	setp.eq.b16 	%p90, %rs135, 1;
	and.pred  	%p91, %p88, %p90;
	mul.wide.s32 	%rd104, %r250, 8;
	add.s64 	%rd105, %rd1, %rd104;
	ld.global.nc.u64 	%rd106, [%rd105];
	{ // callseq 199, 0
	.param .b64 param0;
	st.param.b64 	[param0], %rd2;
	.param .b64 param1;
	st.param.b64 	[param1], %rd106;
	.param .b32 retval0;
	prototype_199 : .callprototype (.param .b32 _) _ (.param .b64 _, .param .b64 _);
	call (retval0), 
	%rd3, 
	(
	param0, 
	param1
	)
	, prototype_199;
	ld.param.b32 	%r253, [retval0];
	} // callseq 199
	cvt.u16.u32 	%rs136, %r253;
	and.b16  	%rs138, %rs136, 1;
	setp.eq.b16 	%p92, %rs138, 1;
	and.pred  	%p93, %p91, %p92;
	add.s32 	%r255, %r405, 3;
	add.s32 	%r256, %r408, 1;
	setp.lt.s32 	%p94, %r255, %r52;
	selp.b32 	%r257, %r255, %r6, %p94;
	max.s32 	%r258, %r256, 0;
	mad.lo.s32 	%r259, %r257, %r51, %r1;
	mad.lo.s32 	%r260, %r258, %r51, %r1;
	mul.wide.s32 	%rd107, %r259, 8;
	add.s64 	%rd108, %rd1, %rd107;
	ld.global.nc.u64 	%rd109, [%rd108];
	{ // callseq 200, 0
	.param .b64 param0;
	st.param.b64 	[param0], %rd2;
	.param .b64 param1;
	st.param.b64 	[param1], %rd109;
	.param .b32 retval0;
	prototype_200 : .callprototype (.param .b32 _) _ (.param .b64 _, .param .b64 _);
	call (retval0), 
	%rd3, 
	(
	param0, 
	param1
	)
	, prototype_200;
	ld.param.b32 	%r261, [retval0];
	} // callseq 200
	cvt.u16.u32 	%rs139, %r261;
	and.b16  	%rs141, %rs139, 1;
	setp.eq.b16 	%p95, %rs141, 1;
	and.pred  	%p96, %p93, %p95;
	mul.wide.s32 	%rd110, %r260, 8;
	add.s64 	%rd111, %rd1, %rd110;
	ld.global.nc.u64 	%rd112, [%rd111];
	{ // callseq 201, 0
	.param .b64 param0;
	st.param.b64 	[param0], %rd2;
	.param .b64 param1;
	st.param.b64 	[param1], %rd112;
	.param .b32 retval0;
	prototype_201 : .callprototype (.param .b32 _) _ (.param .b64 _, .param .b64 _);
	call (retval0), 
	%rd3, 
	(
	param0, 
	param1
	)
	, prototype_201;
	ld.param.b32 	%r263, [retval0];
	} // callseq 201
	cvt.u16.u32 	%rs142, %r263;
	and.b16  	%rs144, %rs142, 1;
	setp.eq.b16 	%p97, %rs144, 1;
	and.pred  	%p98, %p96, %p97;
	add.s32 	%r405, %r405, 4;
	setp.lt.s32 	%p99, %r405, %r52;
	selp.b32 	%r265, %r405, %r6, %p99;
	max.s32 	%r266, %r408, 0;
	mad.lo.s32 	%r267, %r265, %r51, %r1;
	mad.lo.s32 	%r268, %r266, %r51, %r1;
	mul.wide.s32 	%rd113, %r267, 8;
	add.s64 	%rd114, %rd1, %rd113;
	ld.global.nc.u64 	%rd115, [%rd114];
	{ // callseq 202, 0
	.param .b64 param0;
	st.param.b64 	[param0], %rd2;
	.param .b64 param1;
	st.param.b64 	[param1], %rd115;
	.param .b32 retval0;
	prototype_202 : .callprototype (.param .b32 _) _ (.param .b64 _, .param .b64 _);
	call (retval0), 
	%rd3, 
	(
	param0, 
	param1
	)
	, prototype_202;
	ld.param.b32 	%r269, [retval0];
	} // callseq 202
	cvt.u16.u32 	%rs145, %r269;
	and.b16  	%rs147, %rs145, 1;
	setp.eq.b16 	%p100, %rs147, 1;
	and.pred  	%p101, %p98, %p100;
	mul.wide.s32 	%rd116, %r268, 8;
	add.s64 	%rd117, %rd1, %rd116;
	ld.global.nc.u64 	%rd118, [%rd117];
	{ // callseq 203, 0
	.param .b64 param0;
	st.param.b64 	[param0], %rd2;
	.param .b64 param1;
	st.param.b64 	[param1], %rd118;
	.param .b32 retval0;
	prototype_203 : .callprototype (.param .b32 _) _ (.param .b64 _, .param .b64 _);
	call (retval0), 
	%rd3, 
	(
	param0, 
	param1
	)
	, prototype_203;
	ld.param.b32 	%r271, [retval0];
	} // callseq 203
	cvt.u16.u32 	%rs148, %r271;
	and.b16  	%rs150, %rs148, 1;
	setp.eq.b16 	%p102, %rs150, 1;
	and.pred  	%p103, %p101, %p102;
	selp.u16 	%rs232, 1, 0, %p103;
	add.s32 	%r408, %r408, -4;
	add.s32 	%r407, %r407, 4;
	add.s32 	%r406, %r406, 4;
	setp.ne.s32 	%p104, %r406, 0;
	@%p104 bra 	$L__BB29_14;
	add.s32 	%r410, %r407, -1;
$L__BB29_16:
	setp.eq.s32 	%p105, %r14, 0;
	@%p105 bra 	$L__BB29_39;
	setp.eq.s32 	%p106, %r14, 1;
	@%p106 bra 	$L__BB29_19;
	add.s32 	%r273, %r410, %r2;
	sub.s32 	%r274, %r2, %r410;
	setp.lt.s32 	%p107, %r273, %r52;
	selp.b32 	%r275, %r273, %r6, %p107;
	max.s32 	%r276, %r274, 0;
	mad.lo.s32 	%r277, %r275, %r51, %r1;
	mad.lo.s32 	%r278, %r276, %r51, %r1;
	mul.wide.s32 	%rd119, %r277, 8;
	add.s64 	%rd120, %rd1, %rd119;
	ld.global.nc.u64 	%rd121, [%rd120];
	{ // callseq 204, 0
	.param .b64 param0;
	st.param.b64 	[param0], %rd2;
	.param .b64 param1;
	st.param.b64 	[param1], %rd121;
	.param .b32 retval0;
	prototype_204 : .callprototype (.param .b32 _) _ (.param .b64 _, .param .b64 _);
	call (retval0), 
	%rd3, 
	(
	param0, 
	param1
	)
	, prototype_204;
	ld.param.b32 	%r279, [retval0];
	} // callseq 204
	cvt.u16.u32 	%rs152, %r279;
	and.b16  	%rs153, %rs152, %rs232;
	setp.ne.s16 	%p108, %rs153, 0;
	mul.wide.s32 	%rd122, %r278, 8;
	add.s64 	%rd123, %rd1, %rd122;
	ld.global.nc.u64 	%rd124, [%rd123];
	{ // callseq 205, 0
	.param .b64 param0;
	st.param.b64 	[param0], %rd2;
	.param .b64 param1;
	st.param.b64 	[param1], %rd124;
	.param .b32 retval0;
	prototype_205 : .callprototype (.param .b32 _) _ (.param .b64 _, .param .b64 _);
	call (retval0), 
	%rd3, 
	(
	param0, 
	param1
	)
	, prototype_205;
	ld.param.b32 	%r281, [retval0];
	} // callseq 205
	cvt.u16.u32 	%rs154, %r281;
	and.b16  	%rs156, %rs154, 1;
	setp.eq.b16 	%p109, %rs156, 1;
	and.pred  	%p110, %p108, %p109;
	not.b32 	%r283, %r410;
	add.s32 	%r284, %r273, 1;
	add.s32 	%r285, %r2, %r283;
	setp.lt.s32 	%p111, %r284, %r52;
	selp.b32 	%r286, %r284, %r6, %p111;
	max.s32 	%r287, %r285, 0;
	mad.lo.s32 	%r288, %r286, %r51, %r1;
	mad.lo.s32 	%r289, %r287, %r51, %r1;
	mul.wide.s32 	%rd125, %r288, 8;
	add.s64 	%rd126, %rd1, %rd125;
	ld.global.nc.u64 	%rd127, [%rd126];
	{ // callseq 206, 0
	.param .b64 param0;
	st.param.b64 	[param0], %rd2;
	.param .b64 param1;
	st.param.b64 	[param1], %rd127;
	.param .b32 retval0;
	prototype_206 : .callprototype (.param .b32 _) _ (.param .b64 _, .param .b64 _);
	call (retval0), 
	%rd3, 
	(
	param0, 
	param1
	)
	, prototype_206;
	ld.param.b32 	%r290, [retval0];
	} // callseq 206
	cvt.u16.u32 	%rs157, %r290;
	and.b16  	%rs159, %rs157, 1;
	setp.eq.b16 	%p112, %rs159, 1;
	and.pred  	%p113, %p110, %p112;
	mul.wide.s32 	%rd128, %r289, 8;
	add.s64 	%rd129, %rd1, %rd128;
	ld.global.nc.u64 	%rd130, [%rd129];
	{ // callseq 207, 0
	.param .b64 param0;
	st.param.b64 	[param0], %rd2;
	.param .b64 param1;
	st.param.b64 	[param1], %rd130;
	.param .b32 retval0;
	prototype_207 : .callprototype (.param .b32 _) _ (.param .b64 _, .param .b64 _);
	call (retval0), 
	%rd3, 
	(
	param0, 
	param1
	)
	, prototype_207;
	ld.param.b32 	%r292, [retval0];
	} // callseq 207
	cvt.u16.u32 	%rs160, %r292;
	and.b16  	%rs162, %rs160, 1;
	setp.eq.b16 	%p114, %rs162, 1;
	and.pred  	%p115, %p113, %p114;
	selp.u16 	%rs232, 1, 0, %p115;
	add.s32 	%r410, %r410, 2;
$L__BB29_19:
	and.b32  	%r294, %r53, 1;
	setp.eq.b32 	%p116, %r294, 1;
	not.pred 	%p117, %p116;
	@%p117 bra 	$L__BB29_39;
	add.s32 	%r295, %r410, %r2;
	sub.s32 	%r296, %r2, %r410;
	setp.lt.s32 	%p118, %r295, %r52;
	selp.b32 	%r297, %r295, %r6, %p118;
	max.s32 	%r298, %r296, 0;
	mad.lo.s32 	%r299, %r297, %r51, %r1;
	mad.lo.s32 	%r300, %r298, %r51, %r1;
	mul.wide.s32 	%rd131, %r299, 8;
	add.s64 	%rd132, %rd1, %rd131;
	ld.global.nc.u64 	%rd133, [%rd132];
	{ // callseq 208, 0
	.param .b64 param0;
	st.param.b64 	[param0], %rd2;
	.param .b64 param1;
	st.param.b64 	[param1], %rd133;
	.param .b32 retval0;
	prototype_208 : .callprototype (.param .b32 _) _ (.param .b64 _, .param .b64 _);
	call (retval0), 
	%rd3, 
	(
	param0, 
	param1
	)
	, prototype_208;
	ld.param.b32 	%r301, [retval0];
	} // callseq 208
	cvt.u16.u32 	%rs163, %r301;
	and.b16  	%rs164, %rs163, %rs232;
	setp.ne.s16 	%p119, %rs164, 0;
	mul.wide.s32 	%rd134, %r300, 8;
	add.s64 	%rd135, %rd1, %rd134;
	ld.global.nc.u64 	%rd136, [%rd135];
	{ // callseq 209, 0
	.param .b64 param0;
	st.param.b64 	[param0], %rd2;
	.param .b64 param1;
	st.param.b64 	[param1], %rd136;
	.param .b32 retval0;
	prototype_209 : .callprototype (.param .b32 _) _ (.param .b64 _, .param .b64 _);
	call (retval0), 
	%rd3, 
	(
	param0, 
	param1
	)
	, prototype_209;
	ld.param.b32 	%r303, [retval0];
	} // callseq 209
	cvt.u16.u32 	%rs165, %r303;
	and.b16  	%rs167, %rs165, 1;
	setp.eq.b16 	%p120, %rs167, 1;
	and.pred  	%p121, %p119, %p120;
	selp.u16 	%rs232, 1, 0, %p121;
	bra.uni 	$L__BB29_39;
$L__BB29_21:
	setp.ne.s16 	%p6, %rs34, 0;
	@%p6 bra 	$L__BB29_30;
	and.b32  	%r29, %r53, 3;
	setp.lt.u32 	%p45, %r53, 4;
	mov.b16 	%rs232, 1;
	mov.b32 	%r412, 1;
	@%p45 bra 	$L__BB29_25;
	and.b32  	%r30, %r53, 2147483644;
	mov.b16 	%rs232, 1;
	mov.b32 	%r412, 1;
$L__BB29_24:
	.pragma "nounroll";
	add.s32 	%r137, %r412, %r1;
	sub.s32 	%r138, %r1, %r412;
	setp.lt.s32 	%p46, %r137, %r51;
	selp.b32 	%r139, 0, %r51, %p46;
	sub.s32 	%r140, %r137, %r139;
	shr.s32 	%r141, %r138, 31;
	and.b32  	%r142, %r141, %r51;
	add.s32 	%r143, %r142, %r138;
	add.s32 	%r144, %r140, %r3;
	add.s32 	%r145, %r143, %r3;
	mul.wide.s32 	%rd53, %r144, 8;
	add.s64 	%rd54, %rd1, %rd53;
	ld.global.nc.u64 	%rd55, [%rd54];
	{ // callseq 182, 0
	.param .b64 param0;
	st.param.b64 	[param0], %rd2;
	.param .b64 param1;
	st.param.b64 	[param1], %rd55;
	.param .b32 retval0;
	prototype_182 : .callprototype (.param .b32 _) _ (.param .b64 _, .param .b64 _);
	call (retval0), 
	%rd3, 
	(
	param0, 
	param1
	)
	, prototype_182;
	ld.param.b32 	%r146, [retval0];
	} // callseq 182
	cvt.u16.u32 	%rs83, %r146;
	and.b16  	%rs84, %rs83, %rs232;
	and.b16  	%rs85, %rs84, 255;
	setp.ne.s16 	%p47, %rs85, 0;
	mul.wide.s32 	%rd56, %r145, 8;
	add.s64 	%rd57, %rd1, %rd56;
	ld.global.nc.u64 	%rd58, [%rd57];
	{ // callseq 183, 0
	.param .b64 param0;
	st.param.b64 	[param0], %rd2;
	.param .b64 param1;
	st.param.b64 	[param1], %rd58;
	.param .b32 retval0;
	prototype_183 : .callprototype (.param .b32 _) _ (.param .b64 _, .param .b64 _);
	call (retval0), 
	%rd3, 
	(
	param0, 
	param1
	)
	, prototype_183;
	ld.param.b32 	%r148, [retval0];
	} // callseq 183
	cvt.u16.u32 	%rs86, %r148;
	and.b16  	%rs88, %rs86, 1;
	setp.eq.b16 	%p48, %rs88, 1;
	and.pred  	%p49, %p47, %p48;
	not.b32 	%r150, %r412;
	add.s32 	%r151, %r137, 1;
	add.s32 	%r152, %r1, %r150;
	setp.lt.s32 	%p50, %r151, %r51;
	selp.b32 	%r153, 0, %r51, %p50;
	sub.s32 	%r154, %r151, %r153;
	shr.s32 	%r155, %r152, 31;
	and.b32  	%r156, %r155, %r51;
	add.s32 	%r157, %r156, %r152;
	add.s32 	%r158, %r154, %r3;
	add.s32 	%r159, %r157, %r3;
	mul.wide.s32 	%rd59, %r158, 8;
	add.s64 	%rd60, %rd1, %rd59;
	ld.global.nc.u64 	%rd61, [%rd60];
	{ // callseq 184, 0
	.param .b64 param0;
	st.param.b64 	[param0], %rd2;
	.param .b64 param1;
	st.param.b64 	[param1], %rd61;
	.param .b32 retval0;
	prototype_184 : .callprototype (.param .b32 _) _ (.param .b64 _, .param .b64 _);
	call (retval0), 
	%rd3, 
	(
	param0, 
	param1
	)
	, prototype_184;
	ld.param.b32 	%r160, [retval0];
	} // callseq 184
	cvt.u16.u32 	%rs89, %r160;
	and.b16  	%rs91, %rs89, 1;
	setp.eq.b16 	%p51, %rs91, 1;
	and.pred  	%p52, %p49, %p51;
	mul.wide.s32 	%rd62, %r159, 8;
	add.s64 	%rd63, %rd1, %rd62;
	ld.global.nc.u64 	%rd64, [%rd63];
	{ // callseq 185, 0
	.param .b64 param0;
	st.param.b64 	[param0], %rd2;
	.param .b64 param1;
	st.param.b64 	[param1], %rd64;
	.param .b32 retval0;
	prototype_185 : .callprototype (.param .b32 _) _ (.param .b64 _, .param .b64 _);
	call (retval0), 
	%rd3, 
	(
	param0, 
	param1
	)
	, prototype_185;
	ld.param.b32 	%r162, [retval0];
	} // callseq 185
	cvt.u16.u32 	%rs92, %r162;
	and.b16  	%rs94, %rs92, 1;
	setp.eq.b16 	%p53, %rs94, 1;
	and.pred  	%p54, %p52, %p53;
	add.s32 	%r164, %r137, 2;
	add.s32 	%r165, %r138, -2;
	setp.lt.s32 	%p55, %r164, %r51;
	selp.b32 	%r166, 0, %r51, %p55;
	sub.s32 	%r167, %r164, %r166;
	shr.s32 	%r168, %r165, 31;
	and.b32  	%r169, %r168, %r51;
	add.s32 	%r170, %r169, %r165;
	add.s32 	%r171, %r167, %r3;
	add.s32 	%r172, %r170, %r3;
	mul.wide.s32 	%rd65, %r171, 8;
	add.s64 	%rd66, %rd1, %rd65;
	ld.global.nc.u64 	%rd67, [%rd66];
	{ // callseq 186, 0
	.param .b64 param0;
	st.param.b64 	[param0], %rd2;
	.param .b64 param1;
	st.param.b64 	[param1], %rd67;
	.param .b32 retval0;
	prototype_186 : .callprototype (.param .b32 _) _ (.param .b64 _, .param .b64 _);
	call (retval0), 
	%rd3, 
	(
	param0, 
	param1
	)
	, prototype_186;
	ld.param.b32 	%r173, [retval0];
	} // callseq 186
	cvt.u16.u32 	%rs95, %r173;
	and.b16  	%rs97, %rs95, 1;
	setp.eq.b16 	%p56, %rs97, 1;
	and.pred  	%p57, %p54, %p56;
	mul.wide.s32 	%rd68, %r172, 8;
	add.s64 	%rd69, %rd1, %rd68;
	ld.global.nc.u64 	%rd70, [%rd69];
	{ // callseq 187, 0
	.param .b64 param0;
	st.param.b64 	[param0], %rd2;
	.param .b64 param1;
	st.param.b64 	[param1], %rd70;
	.param .b32 retval0;
	prototype_187 : .callprototype (.param .b32 _) _ (.param .b64 _, .param .b64 _);
	call (retval0), 
	%rd3, 
	(
	param0, 
	param1
	)
	, prototype_187;
	ld.param.b32 	%r175, [retval0];
	} // callseq 187
	cvt.u16.u32 	%rs98, %r175;
	and.b16  	%rs100, %rs98, 1;
	setp.eq.b16 	%p58, %rs100, 1;
	and.pred  	%p59, %p57, %p58;
	add.s32 	%r177, %r412, 3;
	add.s32 	%r178, %r137, 3;
	sub.s32 	%r179, %r1, %r177;
	setp.lt.s32 	%p60, %r178, %r51;
	selp.b32 	%r180, 0, %r51, %p60;
	sub.s32 	%r181, %r178, %r180;
	shr.s32 	%r182, %r179, 31;
	and.b32  	%r183, %r182, %r51;
	add.s32 	%r184, %r183, %r179;
	add.s32 	%r185, %r181, %r3;
	add.s32 	%r186, %r184, %r3;
	mul.wide.s32 	%rd71, %r185, 8;
	add.s64 	%rd72, %rd1, %rd71;
	ld.global.nc.u64 	%rd73, [%rd72];
	{ // callseq 188, 0
	.param .b64 param0;
	st.param.b64 	[param0], %rd2;
	.param .b64 param1;
	st.param.b64 	[param1], %rd73;
	.param .b32 retval0;
	prototype_188 : .callprototype (.param .b32 _) _ (.param .b64 _, .param .b64 _);
	call (retval0), 
	%rd3, 
	(
	param0, 
	param1
	)
	, prototype_188;
	ld.param.b32 	%r187, [retval0];
	} // callseq 188
	cvt.u16.u32 	%rs101, %r187;
	and.b16  	%rs103, %rs101, 1;
	setp.eq.b16 	%p61, %rs103, 1;
	and.pred  	%p62, %p59, %p61;
	mul.wide.s32 	%rd74, %r186, 8;
	add.s64 	%rd75, %rd1, %rd74;
	ld.global.nc.u64 	%rd76, [%rd75];
	{ // callseq 189, 0
	.param .b64 param0;
	st.param.b64 	[param0], %rd2;
	.param .b64 param1;
	st.param.b64 	[param1], %rd76;
	.param .b32 retval0;
	prototype_189 : .callprototype (.param .b32 _) _ (.param .b64 _, .param .b64 _);
	call (retval0), 
	%rd3, 
	(
	param0, 
	param1
	)
	, prototype_189;
	ld.param.b32 	%r189, [retval0];
	} // callseq 189
	cvt.u16.u32 	%rs104, %r189;
	and.b16  	%rs106, %rs104, 1;
	setp.eq.b16 	%p63, %rs106, 1;
	and.pred  	%p64, %p62, %p63;
	selp.u16 	%rs232, 1, 0, %p64;
	add.s32 	%r412, %r412, 4;
	setp.ne.s32 	%p65, %r177, %r30;
	@%p65 bra 	$L__BB29_24;
$L__BB29_25:
	setp.eq.s32 	%p66, %r29, 0;
	@%p66 bra 	$L__BB29_39;
	setp.eq.s32 	%p67, %r29, 1;
	@%p67 bra 	$L__BB29_28;
	add.s32 	%r191, %r412, %r1;
	sub.s32 	%r192, %r1, %r412;
	setp.lt.s32 	%p68, %r191, %r51;
	selp.b32 	%r193, 0, %r51, %p68;
	sub.s32 	%r194, %r191, %r193;
	shr.s32 	%r195, %r192, 31;
	and.b32  	%r196, %r195, %r51;
	add.s32 	%r197, %r196, %r192;
	add.s32 	%r198, %r194, %r3;
	add.s32 	%r199, %r197, %r3;
	mul.wide.s32 	%rd77, %r198, 8;
	add.s64 	%rd78, %rd1, %rd77;
	ld.global.nc.u64 	%rd79, [%rd78];
	{ // callseq 190, 0
	.param .b64 param0;
	st.param.b64 	[param0], %rd2;
	.param .b64 param1;
	st.param.b64 	[param1], %rd79;
	.param .b32 retval0;
	prototype_190 : .callprototype (.param .b32 _) _ (.param .b64 _, .param .b64 _);
	call (retval0), 
	%rd3, 
	(
	param0, 
	param1
	)
	, prototype_190;
	ld.param.b32 	%r200, [retval0];
	} // callseq 190
	cvt.u16.u32 	%rs108, %r200;
	and.b16  	%rs109, %rs108, %rs232;
	setp.ne.s16 	%p69, %rs109, 0;
	mul.wide.s32 	%rd80, %r199, 8;
	add.s64 	%rd81, %rd1, %rd80;
	ld.global.nc.u64 	%rd82, [%rd81];
	{ // callseq 191, 0
	.param .b64 param0;
	st.param.b64 	[param0], %rd2;
	.param .b64 param1;
	st.param.b64 	[param1], %rd82;
	.param .b32 retval0;
	prototype_191 : .callprototype (.param .b32 _) _ (.param .b64 _, .param .b64 _);
	call (retval0), 
	%rd3, 
	(
	param0, 
	param1
	)
	, prototype_191;
	ld.param.b32 	%r202, [retval0];
	} // callseq 191
	cvt.u16.u32 	%rs110, %r202;
	and.b16  	%rs112, %rs110, 1;
	setp.eq.b16 	%p70, %rs112, 1;
	and.pred  	%p71, %p69, %p70;
	not.b32 	%r204, %r412;
	add.s32 	%r205, %r191, 1;
	add.s32 	%r206, %r1, %r204;
	setp.lt.s32 	%p72, %r205, %r51;
	selp.b32 	%r207, 0, %r51, %p72;
	sub.s32 	%r208, %r205, %r207;
	shr.s32 	%r209, %r206, 31;
	and.b32  	%r210, %r209, %r51;
	add.s32 	%r211, %r210, %r206;
	add.s32 	%r212, %r208, %r3;
	add.s32 	%r213, %r211, %r3;
	mul.wide.s32 	%rd83, %r212, 8;
	add.s64 	%rd84, %rd1, %rd83;
	ld.global.nc.u64 	%rd85, [%rd84];
	{ // callseq 192, 0
	.param .b64 param0;
	st.param.b64 	[param0], %rd2;
	.param .b64 param1;
	st.param.b64 	[param1], %rd85;
	.param .b32 retval0;
	prototype_192 : .callprototype (.param .b32 _) _ (.param .b64 _, .param .b64 _);
	call (retval0), 
	%rd3, 
	(
	param0, 
	param1
	)
	, prototype_192;
	ld.param.b32 	%r214, [retval0];
	} // callseq 192
	cvt.u16.u32 	%rs113, %r214;
	and.b16  	%rs115, %rs113, 1;
	setp.eq.b16 	%p73, %rs115, 1;
	and.pred  	%p74, %p71, %p73;
	mul.wide.s32 	%rd86, %r213, 8;
	add.s64 	%rd87, %rd1, %rd86;
	ld.global.nc.u64 	%rd88, [%rd87];
	{ // callseq 193, 0
	.param .b64 param0;
	st.param.b64 	[param0], %rd2;
	.param .b64 param1;
	st.param.b64 	[param1], %rd88;
	.param .b32 retval0;
	prototype_193 : .callprototype (.param .b32 _) _ (.param .b64 _, .param .b64 _);
	call (retval0), 
	%rd3, 
	(
	param0, 
	param1
	)
	, prototype_193;
	ld.param.b32 	%r216, [retval0];
	} // callseq 193
	cvt.u16.u32 	%rs116, %r216;
	and.b16  	%rs118, %rs116, 1;
	setp.eq.b16 	%p75, %rs118, 1;
	and.pred  	%p76, %p74, %p75;
	selp.u16 	%rs232, 1, 0, %p76;
	add.s32 	%r412, %r412, 2;
$L__BB29_28:
	and.b32  	%r218, %r53, 1;
	setp.eq.b32 	%p77, %r218, 1;
	not.pred 	%p78, %p77;
	@%p78 bra 	$L__BB29_39;
	add.s32 	%r219, %r412, %r1;
	sub.s32 	%r220, %r1, %r412;
	setp.lt.s32 	%p79, %r219, %r51;
	selp.b32 	%r221, 0, %r51, %p79;
	sub.s32 	%r222, %r219, %r221;
	shr.s32 	%r223, %r220, 31;
	and.b32  	%r224, %r223, %r51;
	add.s32 	%r225, %r224, %r220;
	add.s32 	%r226, %r222, %r3;
	add.s32 	%r227, %r225, %r3;
	mul.wide.s32 	%rd89, %r226, 8;
	add.s64 	%rd90, %rd1, %rd89;
	ld.global.nc.u64 	%rd91, [%rd90];
	{ // callseq 194, 0
	.param .b64 param0;
	st.param.b64 	[param0], %rd2;
	.param .b64 param1;
	st.param.b64 	[param1], %rd91;
	.param .b32 retval0;
	prototype_194 : .callprototype (.param .b32 _) _ (.param .b64 _, .param .b64 _);
	call (retval0), 
	%rd3, 
	(
	param0, 
	param1
	)
	, prototype_194;
	ld.param.b32 	%r228, [retval0];
	} // callseq 194
	cvt.u16.u32 	%rs119, %r228;
	and.b16  	%rs120, %rs119, %rs232;
	setp.ne.s16 	%p80, %rs120, 0;
	mul.wide.s32 	%rd92, %r227, 8;
	add.s64 	%rd93, %rd1, %rd92;
	ld.global.nc.u64 	%rd94, [%rd93];
	{ // callseq 195, 0
	.param .b64 param0;
	st.param.b64 	[param0], %rd2;
	.param .b64 param1;
	st.param.b64 	[param1], %rd94;
	.param .b32 retval0;
	prototype_195 : .callprototype (.param .b32 _) _ (.param .b64 _, .param .b64 _);
	call (retval0), 
	%rd3, 
	(
	param0, 
	param1
	)
	, prototype_195;
	ld.param.b32 	%r230, [retval0];
	} // callseq 195
	cvt.u16.u32 	%rs121, %r230;
	and.b16  	%rs123, %rs121, 1;
	setp.eq.b16 	%p81, %rs123, 1;
	and.pred  	%p82, %p80, %p81;
	selp.u16 	%rs232, 1, 0, %p82;
	bra.uni 	$L__BB29_39;
$L__BB29_30:
	and.b32  	%r36, %r53, 3;
	setp.lt.u32 	%p7, %r53, 4;
	mov.b16 	%rs232, 1;
	mov.b32 	%r419, 1;
	@%p7 bra 	$L__BB29_34;
	add.s32 	%r417, %r1, -4;
	and.b32  	%r64, %r53, 2147483644;
	neg.s32 	%r415, %r64;
	mov.b16 	%rs232, 1;
	mov.b32 	%r416, 2;
	mov.u32 	%r414, %r1;
$L__BB29_32:
	.pragma "nounroll";
	add.s32 	%r65, %r414, 1;
	add.s32 	%r66, %r417, 2;
	add.s32 	%r67, %r417, 3;
	setp.lt.s32 	%p8, %r65, %r51;
	selp.b32 	%r68, %r65, %r5, %p8;
	max.s32 	%r69, %r67, 0;
	add.s32 	%r70, %r68, %r3;
	add.s32 	%r71, %r69, %r3;
	mul.wide.s32 	%rd11, %r70, 8;
	add.s64 	%rd12, %rd1, %rd11;
	ld.global.nc.u64 	%rd13, [%rd12];
	{ // callseq 168, 0
	.param .b64 param0;
	st.param.b64 	[param0], %rd2;
	.param .b64 param1;
	st.param.b64 	[param1], %rd13;
	.param .b32 retval0;
	prototype_168 : .callprototype (.param .b32 _) _ (.param .b64 _, .param .b64 _);
	call (retval0), 
	%rd3, 
	(
	param0, 
	param1
	)
	, prototype_168;
	ld.param.b32 	%r72, [retval0];
	} // callseq 168
	cvt.u16.u32 	%rs39, %r72;
	and.b16  	%rs40, %rs39, %rs232;
	and.b16  	%rs41, %rs40, 255;
	setp.ne.s16 	%p9, %rs41, 0;
	mul.wide.s32 	%rd14, %r71, 8;
	add.s64 	%rd15, %rd1, %rd14;
	ld.global.nc.u64 	%rd16, [%rd15];
	{ // callseq 169, 0
	.param .b64 param0;
	st.param.b64 	[param0], %rd2;
	.param .b64 param1;
	st.param.b64 	[param1], %rd16;
	.param .b32 retval0;
	prototype_169 : .callprototype (.param .b32 _) _ (.param .b64 _, .param .b64 _);
	call (retval0), 
	%rd3, 
	(
	param0, 
	param1
	)
	, prototype_169;
	ld.param.b32 	%r74, [retval0];
	} // callseq 169
	cvt.u16.u32 	%rs42, %r74;
	and.b16  	%rs44, %rs42, 1;
	setp.eq.b16 	%p10, %rs44, 1;
	and.pred  	%p11, %p9, %p10;
	add.s32 	%r76, %r414, 2;
	setp.lt.s32 	%p12, %r76, %r51;
	selp.b32 	%r77, %r76, %r5, %p12;
	max.s32 	%r78, %r66, 0;
	add.s32 	%r79, %r77, %r3;
	add.s32 	%r80, %r78, %r3;
	mul.wide.s32 	%rd17, %r79, 8;
	add.s64 	%rd18, %rd1, %rd17;
	ld.global.nc.u64 	%rd19, [%rd18];
	{ // callseq 170, 0
	.param .b64 param0;
	st.param.b64 	[param0], %rd2;
	.param .b64 param1;
	st.param.b64 	[param1], %rd19;
	.param .b32 retval0;
	prototype_170 : .callprototype (.param .b32 _) _ (.param .b64 _, .param .b64 _);
	call (retval0), 
	%rd3, 
	(
	param0, 
	param1
	)
	, prototype_170;
	ld.param.b32 	%r81, [retval0];
	} // callseq 170
	cvt.u16.u32 	%rs45, %r81;
	and.b16  	%rs47, %rs45, 1;
	setp.eq.b16 	%p13, %rs47, 1;
	and.pred  	%p14, %p11, %p13;
	mul.wide.s32 	%rd20, %r80, 8;
	add.s64 	%rd21, %rd1, %rd20;
	ld.global.nc.u64 	%rd22, [%rd21];
	{ // callseq 171, 0
	.param .b64 param0;
	st.param.b64 	[param0], %rd2;
	.param .b64 param1;
	st.param.b64 	[param1], %rd22;
	.param .b32 retval0;
	prototype_171 : .callprototype (.param .b32 _) _ (.param .b64 _, .param .b64 _);
	call (retval0), 
	%rd3, 
	(
	param0, 
	param1
	)
	, prototype_171;
	ld.param.b32 	%r83, [retval0];
	} // callseq 171
	cvt.u16.u32 	%rs48, %r83;
	and.b16  	%rs50, %rs48, 1;
	setp.eq.b16 	%p15, %rs50, 1;
	and.pred  	%p16, %p14, %p15;
	add.s32 	%r85, %r414, 3;
	add.s32 	%r86, %r417, 1;
	setp.lt.s32 	%p17, %r85, %r51;
	selp.b32 	%r87, %r85, %r5, %p17;
	max.s32 	%r88, %r86, 0;
	add.s32 	%r89, %r87, %r3;
	add.s32 	%r90, %r88, %r3;
	mul.wide.s32 	%rd23, %r89, 8;
	add.s64 	%rd24, %rd1, %rd23;
	ld.global.nc.u64 	%rd25, [%rd24];
	{ // callseq 172, 0
	.param .b64 param0;
	st.param.b64 	[param0], %rd2;
	.param .b64 param1;
	st.param.b64 	[param1], %rd25;
	.param .b32 retval0;
	prototype_172 : .callprototype (.param .b32 _) _ (.param .b64 _, .param .b64 _);
	call (retval0), 
	%rd3, 
	(
	param0, 
	param1
	)
	, prototype_172;
	ld.param.b32 	%r91, [retval0];
	} // callseq 172
	cvt.u16.u32 	%rs51, %r91;
	and.b16  	%rs53, %rs51, 1;
	setp.eq.b16 	%p18, %rs53, 1;
	and.pred  	%p19, %p16, %p18;
	mul.wide.s32 	%rd26, %r90, 8;
	add.s64 	%rd27, %rd1, %rd26;
	ld.global.nc.u64 	%rd28, [%rd27];
	{ // callseq 173, 0
	.param .b64 param0;
	st.param.b64 	[param0], %rd2;
	.param .b64 param1;
	st.param.b64 	[param1], %rd28;
	.param .b32 retval0;
	prototype_173 : .callprototype (.param .b32 _) _ (.param .b64 _, .param .b64 _);
	call (retval0), 
	%rd3, 
	(
	param0, 
	param1
	)
	, prototype_173;
	ld.param.b32 	%r93, [retval0];
	} // callseq 173
	cvt.u16.u32 	%rs54, %r93;
	and.b16  	%rs56, %rs54, 1;
	setp.eq.b16 	%p20, %rs56, 1;
	and.pred  	%p21, %p19, %p20;
	add.s32 	%r414, %r414, 4;
	setp.lt.s32 	%p22, %r414, %r51;
	selp.b32 	%r95, %r414, %r5, %p22;
	max.s32 	%r96, %r417, 0;
	add.s32 	%r97, %r95, %r3;
	add.s32 	%r98, %r96, %r3;
	mul.wide.s32 	%rd29, %r97, 8;
	add.s64 	%rd30, %rd1, %rd29;
	ld.global.nc.u64 	%rd31, [%rd30];
	{ // callseq 174, 0
	.param .b64 param0;
	st.param.b64 	[param0], %rd2;
	.param .b64 param1;
	st.param.b64 	[param1], %rd31;
	.param .b32 retval0;
	prototype_174 : .callprototype (.param .b32 _) _ (.param .b64 _, .param .b64 _);
	call (retval0), 
	%rd3, 
	(
	param0, 
	param1
	)
	, prototype_174;
	ld.param.b32 	%r99, [retval0];
	} // callseq 174
	cvt.u16.u32 	%rs57, %r99;
	and.b16  	%rs59, %rs57, 1;
	setp.eq.b16 	%p23, %rs59, 1;
	and.pred  	%p24, %p21, %p23;
	mul.wide.s32 	%rd32, %r98, 8;
	add.s64 	%rd33, %rd1, %rd32;
	ld.global.nc.u64 	%rd34, [%rd33];
	{ // callseq 175, 0
	.param .b64 param0;
	st.param.b64 	[param0], %rd2;
	.param .b64 param1;
	st.param.b64 	[param1], %rd34;
	.param .b32 retval0;
	prototype_175 : .callprototype (.param .b32 _) _ (.param .b64 _, .param .b64 _);
	call (retval0), 
	%rd3, 
	(
	param0, 
	param1
	)
	, prototype_175;
	ld.param.b32 	%r101, [retval0];
	} // callseq 175
	cvt.u16.u32 	%rs60, %r101;
	and.b16  	%rs62, %rs60, 1;
	setp.eq.b16 	%p25, %rs62, 1;
	and.pred  	%p26, %p24, %p25;
	selp.u16 	%rs232, 1, 0, %p26;
	add.s32 	%r417, %r417, -4;
	add.s32 	%r416, %r416, 4;
	add.s32 	%r415, %r415, 4;
	setp.ne.s32 	%p27, %r415, 0;
	@%p27 bra 	$L__BB29_32;
	add.s32 	%r419, %r416, -1;
$L__BB29_34:
	setp.eq.s32 	%p28, %r36, 0;
	@%p28 bra 	$L__BB29_39;
	setp.eq.s32 	%p29, %r36, 1;
	@%p29 bra 	$L__BB29_37;
	add.s32 	%r103, %r419, %r1;
	sub.s32 	%r104, %r1, %r419;
	setp.lt.s32 	%p30, %r103, %r51;
	selp.b32 	%r105, %r103, %r5, %p30;
	max.s32 	%r106, %r104, 0;
	add.s32 	%r107, %r105, %r3;
	add.s32 	%r108, %r106, %r3;
	mul.wide.s32 	%rd35, %r107, 8;
	add.s64 	%rd36, %rd1, %rd35;
	ld.global.nc.u64 	%rd37, [%rd36];
	{ // callseq 176, 0
	.param .b64 param0;
	st.param.b64 	[param0], %rd2;
	.param .b64 param1;
	st.param.b64 	[param1], %rd37;
	.param .b32 retval0;
	prototype_176 : .callprototype (.param .b32 _) _ (.param .b64 _, .param .b64 _);
	call (retval0), 
	%rd3, 
	(
	param0, 
	param1
	)
	, prototype_176;
	ld.param.b32 	%r109, [retval0];
	} // callseq 176
	cvt.u16.u32 	%rs64, %r109;
	and.b16  	%rs65, %rs64, %rs232;
	setp.ne.s16 	%p31, %rs65, 0;
	mul.wide.s32 	%rd38, %r108, 8;
	add.s64 	%rd39, %rd1, %rd38;
	ld.global.nc.u64 	%rd40, [%rd39];
	{ // callseq 177, 0
	.param .b64 param0;
	st.param.b64 	[param0], %rd2;
	.param .b64 param1;
	st.param.b64 	[param1], %rd40;
	.param .b32 retval0;
	prototype_177 : .callprototype (.param .b32 _) _ (.param .b64 _, .param .b64 _);
	call (retval0), 
	%rd3, 
	(
	param0, 
	param1
	)
	, prototype_177;
	ld.param.b32 	%r111, [retval0];
	} // callseq 177
	cvt.u16.u32 	%rs66, %r111;
	and.b16  	%rs68, %rs66, 1;
	setp.eq.b16 	%p32, %rs68, 1;
	and.pred  	%p33, %p31, %p32;
	not.b32 	%r113, %r419;
	add.s32 	%r114, %r103, 1;
	add.s32 	%r115, %r1, %r113;
	setp.lt.s32 	%p34, %r114, %r51;
	selp.b32 	%r116, %r114, %r5, %p34;
	max.s32 	%r117, %r115, 0;
	add.s32 	%r118, %r116, %r3;
	add.s32 	%r119, %r117, %r3;
	mul.wide.s32 	%rd41, %r118, 8;
	add.s64 	%rd42, %rd1, %rd41;
	ld.global.nc.u64 	%rd43, [%rd42];
	{ // callseq 178, 0
	.param .b64 param0;
	st.param.b64 	[param0], %rd2;
	.param .b64 param1;
	st.param.b64 	[param1], %rd43;
	.param .b32 retval0;
	prototype_178 : .callprototype (.param .b32 _) _ (.param .b64 _, .param .b64 _);
	call (retval0), 
	%rd3, 
	(
	param0, 
	param1
	)
	, prototype_178;
	ld.param.b32 	%r120, [retval0];
	} // callseq 178
	cvt.u16.u32 	%rs69, %r120;
	and.b16  	%rs71, %rs69, 1;
	setp.eq.b16 	%p35, %rs71, 1;
	and.pred  	%p36, %p33, %p35;
	mul.wide.s32 	%rd44, %r119, 8;
	add.s64 	%rd45, %rd1, %rd44;
	ld.global.nc.u64 	%rd46, [%rd45];
	{ // callseq 179, 0
	.param .b64 param0;
	st.param.b64 	[param0], %rd2;
	.param .b64 param1;
	st.param.b64 	[param1], %rd46;
	.param .b32 retval0;
	prototype_179 : .callprototype (.param .b32 _) _ (.param .b64 _, .param .b64 _);
	call (retval0), 
	%rd3, 
	(
	param0, 
	param1
	)
	, prototype_179;
	ld.param.b32 	%r122, [retval0];
	} // callseq 179
	cvt.u16.u32 	%rs72, %r122;
	and.b16  	%rs74, %rs72, 1;
	setp.eq.b16 	%p37, %rs74, 1;
	and.pred  	%p38, %p36, %p37;
	selp.u16 	%rs232, 1, 0, %p38;
	add.s32 	%r419, %r419, 2;
$L__BB29_37:
	and.b32  	%r124, %r53, 1;
	setp.eq.b32 	%p39, %r124, 1;
	not.pred 	%p40, %p39;
	@%p40 bra 	$L__BB29_39;
	add.s32 	%r125, %r419, %r1;
	sub.s32 	%r126, %r1, %r419;
	setp.lt.s32 	%p41, %r125, %r51;
	selp.b32 	%r127, %r125, %r5, %p41;
	max.s32 	%r128, %r126, 0;
	add.s32 	%r129, %r127, %r3;
	add.s32 	%r130, %r128, %r3;
	mul.wide.s32 	%rd47, %r129, 8;
	add.s64 	%rd48, %rd1, %rd47;
	ld.global.nc.u64 	%rd49, [%rd48];
	{ // callseq 180, 0
	.param .b64 param0;
	st.param.b64 	[param0], %rd2;
	.param .b64 param1;
	st.param.b64 	[param1], %rd49;
	.param .b32 retval0;
	prototype_180 : .callprototype (.param .b32 _) _ (.param .b64 _, .param .b64 _);
	call (retval0), 
	%rd3, 
	(
	param0, 
	param1
	)
	, prototype_180;
	ld.param.b32 	%r131, [retval0];
	} // callseq 180
	cvt.u16.u32 	%rs75, %r131;
	and.b16  	%rs76, %rs75, %rs232;
	setp.ne.s16 	%p42, %rs76, 0;
	mul.wide.s32 	%rd50, %r130, 8;
	add.s64 	%rd51, %rd1, %rd50;
	ld.global.nc.u64 	%rd52, [%rd51];
	{ // callseq 181, 0
	.param .b64 param0;
	st.param.b64 	[param0], %rd2;
	.param .b64 param1;
	st.param.b64 	[param1], %rd52;
	.param .b32 retval0;
	prototype_181 : .callprototype (.param .b32 _) _ (.param .b64 _, .param .b64 _);
	call (retval0), 
	%rd3, 
	(
	param0, 
	param1
	)
	, prototype_181;
	ld.param.b32 	%r133, [retval0];
	} // callseq 181
	cvt.u16.u32 	%rs77, %r133;
	and.b16  	%rs79, %rs77, 1;
	setp.eq.b16 	%p43, %rs79, 1;
	and.pred  	%p44, %p42, %p43;
	selp.u16 	%rs232, 1, 0, %p44;
$L__BB29_39:
	cvt.s64.s32 	%rd179, %r4;
	cvta.to.global.u64 	%rd180, %rd4;
	add.s64 	%rd181, %rd180, %rd179;
	st.global.u8 	[%rd181], %rs232;
$L__BB29_40:
	ret;

}
	// .globl	_cupy_boolrelextrema_2D_float32
.visible .entry _cupy_boolrelextrema_2D_float32(
	.param .u32 _cupy_boolrelextrema_2D_float32_param_0,
	.param .u32 _cupy_boolrelextrema_2D_float32_param_1,
	.param .u32 _cupy_boolrelextrema_2D_float32_param_2,
	.param .u8 _cupy_boolrelextrema_2D_float32_param_3,
	.param .u32 _cupy_boolrelextrema_2D_float32_param_4,
	.param .u32 _cupy_boolrelextrema_2D_float32_param_5,
	.param .u64 .ptr .align 1 _cupy_boolrelextrema_2D_float32_param_6,
	.param .u64 .ptr .align 1 _cupy_boolrelextrema_2D_float32_param_7
)
.maxntid 512
{
	.reg .pred 	%p<160>;
	.reg .b16 	%rs<233>;
	.reg .b32 	%r<420>;
	.reg .b32 	%f<58>;
	.reg .b64 	%rd<125>;

	ld.param.u32 	%r51, [_cupy_boolrelextrema_2D_float32_param_0];
	ld.param.u32 	%r52, [_cupy_boolrelextrema_2D_float32_param_1];
	ld.param.u32 	%r53, [_cupy_boolrelextrema_2D_float32_param_2];
	ld.param.s8 	%rs34, [_cupy_boolrelextrema_2D_float32_param_3];
	ld.param.u32 	%r54, [_cupy_boolrelextrema_2D_float32_param_4];
	ld.param.u32 	%r55, [_cupy_boolrelextrema_2D_float32_param_5];
	ld.param.u64 	%rd4, [_cupy_boolrelextrema_2D_float32_param_6];
	ld.param.u64 	%rd3, [_cupy_boolrelextrema_2D_float32_param_7];
	cvta.to.global.u64 	%rd1, %rd4;
	mov.u32 	%r56, %ctaid.x;
	mov.u32 	%r57, %ntid.x;
	mov.u32 	%r58, %tid.x;
	mad.lo.s32 	%r1, %r56, %r57, %r58;
	mov.u32 	%r59, %ctaid.y;
	mov.u32 	%r60, %ntid.y;
	mov.u32 	%r61, %tid.y;
	mad.lo.s32 	%r2, %r59, %r60, %r61;
	setp.ge.s32 	%p1, %r2, %r52;
	setp.ge.s32 	%p2, %r1, %r51;
	or.pred  	%p3, %p2, %p1;
	@%p3 bra 	$L__BB30_40;
	mul.lo.s32 	%r3, %r2, %r51;
	add.s32 	%r4, %r3, %r1;
	mul.wide.s32 	%rd5, %r4, 4;
	add.s64 	%rd6, %rd1, %rd5;
	ld.global.nc.f32 	%f1, [%rd6];
	setp.lt.s32 	%p4, %r53, 1;
	mov.b16 	%rs232, 1;
	@%p4 bra 	$L__BB30_39;
	setp.ne.s32 	%p5, %r55, 0;
	add.s32 	%r5, %r51, -1;
	add.s32 	%r6, %r52, -1;
	mul.wide.s32 	%rd7, %r54, 8;
	mov.u64 	%rd8, _ZN34_INTERNAL_60372f54_4_k_cu_41e6b33e4funcIfEE;
	add.s64 	%rd9, %rd8, %rd7;
	ld.global.nc.u64 	%rd2, [%rd9];
	@%p5 bra 	$L__BB30_21;
	setp.ne.s16 	%p83, %rs34, 0;
	@%p83 bra 	$L__BB30_12;
	and.b32  	%r7, %r53, 3;
	setp.lt.u32 	%p122, %r53, 4;
	mov.b16 	%rs232, 1;
	mov.b32 	%r403, 1;
	@%p122 bra 	$L__BB30_7;
	and.b32  	%r8, %r53, 2147483644;
	mov.b16 	%rs232, 1;
	mov.b32 	%r403, 1;
$L__BB30_6:
	.pragma "nounroll";
	add.s32 	%r307, %r403, %r2;
	sub.s32 	%r308, %r2, %r403;
	setp.lt.s32 	%p123, %r307, %r52;
	selp.b32 	%r309, 0, %r52, %p123;
	sub.s32 	%r310, %r307, %r309;
	shr.s32 	%r311, %r308, 31;
	and.b32  	%r312, %r311, %r52;
	add.s32 	%r313, %r312, %r308;
	mad.lo.s32 	%r314, %r310, %r51, %r1;
	mad.lo.s32 	%r315, %r313, %r51, %r1;
	mul.wide.s32 	%rd94, %r314, 4;
	add.s64 	%rd95, %rd1, %rd94;
	ld.global.nc.f32 	%f44, [%rd95];
	{ // callseq 266, 0
	.param .b32 param0;
	st.param.f32 	[param0], %f1;
	.param .b32 param1;
	st.param.f32 	[param1], %f44;
	.param .b32 retval0;
	prototype_266 : .callprototype (.param .b32 _) _ (.param .b32 _, .param .b32 _);
	call (retval0), 
	%rd2, 
	(
	param0, 
	param1
	)
	, prototype_266;
	ld.param.b32 	%r316, [retval0];
	} // callseq 266
	cvt.u16.u32 	%rs171, %r316;
	and.b16  	%rs172, %rs171, %rs232;
	and.b16  	%rs173, %rs172, 255;
	setp.ne.s16 	%p124, %rs173, 0;
	mul.wide.s32 	%rd96, %r315, 4;
	add.s64 	%rd97, %rd1, %rd96;
	ld.global.nc.f32 	%f45, [%rd97];
	{ // callseq 267, 0
	.param .b32 param0;
	st.param.f32 	[param0], %f1;
	.param .b32 param1;
	st.param.f32 	[param1], %f45;
	.param .b32 retval0;
	prototype_267 : .callprototype (.param .b32 _) _ (.param .b32 _, .param .b32 _);
	call (retval0), 
	%rd2, 
	(
	param0, 
	param1
	)
	, prototype_267;
	ld.param.b32 	%r318, [retval0];
	} // callseq 267
	cvt.u16.u32 	%rs174, %r318;
	and.b16  	%rs176, %rs174, 1;
	setp.eq.b16 	%p125, %rs176, 1;
	and.pred  	%p126, %p124, %p125;
	not.b32 	%r320, %r403;
	add.s32 	%r321, %r307, 1;
	add.s32 	%r322, %r2, %r320;
	setp.lt.s32 	%p127, %r321, %r52;
	selp.b32 	%r323, 0, %r52, %p127;
	sub.s32 	%r324, %r321, %r323;
	shr.s32 	%r325, %r322, 31;
	and.b32  	%r326, %r325, %r52;
	add.s32 	%r327, %r326, %r322;
	mad.lo.s32 	%r328, %r324, %r51, %r1;
	mad.lo.s32 	%r329, %r327, %r51, %r1;
	mul.wide.s32 	%rd98, %r328, 4;
	add.s64 	%rd99, %rd1, %rd98;
	ld.global.nc.f32 	%f46, [%rd99];
	{ // callseq 268, 0
	.param .b32 param0;
	st.param.f32 	[param0], %f1;
	.param .b32 param1;
	st.param.f32 	[param1], %f46;
	.param .b32 retval0;
	prototype_268 : .callprototype (.param .b32 _) _ (.param .b32 _, .param .b32 _);
	call (retval0), 
	%rd2, 
	(
	param0, 
	param1
	)
	, prototype_268;
	ld.param.b32 	%r330, [retval0];
	} // callseq 268
	cvt.u16.u32 	%rs177, %r330;
	and.b16  	%rs179, %rs177, 1;
	setp.eq.b16 	%p128, %rs179, 1;
	and.pred  	%p129, %p126, %p128;
	mul.wide.s32 	%rd100, %r329, 4;
	add.s64 	%rd101, %rd1, %rd100;
	ld.global.nc.f32 	%f47, [%rd101];
	{ // callseq 269, 0
	.param .b32 param0;
	st.param.f32 	[param0], %f1;
	.param .b32 param1;
	st.param.f32 	[param1], %f47;
	.param .b32 retval0;
	prototype_269 : .callprototype (.param .b32 _) _ (.param .b32 _, .param .b32 _);
	call (retval0), 
	%rd2, 
	(
	param0, 
	param1
	)
	, prototype_269;
	ld.param.b32 	%r332, [retval0];
	} // callseq 269
	cvt.u16.u32 	%rs180, %r332;
	and.b16  	%rs182, %rs180, 1;
	setp.eq.b16 	%p130, %rs182, 1;
	and.pred  	%p131, %p129, %p130;
	add.s32 	%r334, %r307, 2;
	add.s32 	%r335, %r308, -2;
	setp.lt.s32 	%p132, %r334, %r52;
	selp.b32 	%r336, 0, %r52, %p132;
	sub.s32 	%r337, %r334, %r336;
	shr.s32 	%r338, %r335, 31;
	and.b32  	%r339, %r338, %r52;
	add.s32 	%r340, %r339, %r335;
	mad.lo.s32 	%r341, %r337, %r51, %r1;
	mad.lo.s32 	%r342, %r340, %r51, %r1;
	mul.wide.s32 	%rd102, %r341, 4;
	add.s64 	%rd103, %rd1, %rd102;
	ld.global.nc.f32 	%f48, [%rd103];
	{ // callseq 270, 0
	.param .b32 param0;
	st.param.f32 	[param0], %f1;
	.param .b32 param1;
	st.param.f32 	[param1], %f48;
	.param .b32 retval0;
	prototype_270 : .callprototype (.param .b32 _) _ (.param .b32 _, .param .b32 _);
	call (retval0), 
	%rd2, 
	(
	param0, 
	param1
	)
	, prototype_270;
	ld.param.b32 	%r343, [retval0];
	} // callseq 270
	cvt.u16.u32 	%rs183, %r343;
	and.b16  	%rs185, %rs183, 1;
	setp.eq.b16 	%p133, %rs185, 1;
	and.pred  	%p134, %p131, %p133;
	mul.wide.s32 	%rd104, %r342, 4;
	add.s64 	%rd105, %rd1, %rd104;
	ld.global.nc.f32 	%f49, [%rd105];
	{ // callseq 271, 0
	.param .b32 param0;
	st.param.f32 	[param0], %f1;
	.param .b32 param1;
	st.param.f32 	[param1], %f49;
	.param .b32 retval0;
	prototype_271 : .callprototype (.param .b32 _) _ (.param .b32 _, .param .b32 _);
	call (retval0), 
	%rd2, 
	(
	param0, 
	param1
	)
	, prototype_271;
	ld.param.b32 	%r345, [retval0];
	} // callseq 271
	cvt.u16.u32 	%rs186, %r345;
	and.b16  	%rs188, %rs186, 1;
	setp.eq.b16 	%p135, %rs188, 1;
	and.pred  	%p136, %p134, %p135;
	add.s32 	%r347, %r403, 3;
	add.s32 	%r348, %r307, 3;
	sub.s32 	%r349, %r2, %r347;
	setp.lt.s32 	%p137, %r348, %r52;
	selp.b32 	%r350, 0, %r52, %p137;
	sub.s32 	%r351, %r348, %r350;
	shr.s32 	%r352, %r349, 31;
	and.b32  	%r353, %r352, %r52;
	add.s32 	%r354, %r353, %r349;
	mad.lo.s32 	%r355, %r351, %r51, %r1;
	mad.lo.s32 	%r356, %r354, %r51, %r1;
	mul.wide.s32 	%rd106, %r355, 4;
	add.s64 	%rd107, %rd1, %rd106;
	ld.global.nc.f32 	%f50, [%rd107];
	{ // callseq 272, 0
	.param .b32 param0;
	st.param.f32 	[param0], %f1;
	.param .b32 param1;
	st.param.f32 	[param1], %f50;
	.param .b32 retval0;
	prototype_272 : .callprototype (.param .b32 _) _ (.param .b32 _, .param .b32 _);
	call (retval0), 
	%rd2, 
	(
	param0, 
	param1
	)
	, prototype_272;
	ld.param.b32 	%r357, [retval0];
	} // callseq 272
	cvt.u16.u32 	%rs189, %r357;
	and.b16  	%rs191, %rs189, 1;
	setp.eq.b16 	%p138, %rs191, 1;
	and.pred  	%p139, %p136, %p138;
	mul.wide.s32 	%rd108, %r356, 4;
	add.s64 	%rd109, %rd1, %rd108;
	ld.global.nc.f32 	%f51, [%rd109];
	{ // callseq 273, 0
	.param .b32 param0;
	st.param.f32 	[param0], %f1;
	.param .b32 param1;
	st.param.f32 	[param1], %f51;
	.param .b32 retval0;
	prototype_273 : .callprototype (.param .b32 _) _ (.param .b32 _, .param .b32 _);
	call (retval0), 
	%rd2, 
	(
	param0, 
	param1
	)
	, prototype_273;
	ld.param.b32 	%r359, [retval0];
	} // callseq 273
	cvt.u16.u32 	%rs192, %r359;
	and.b16  	%rs194, %rs192, 1;
	setp.eq.b16 	%p140, %rs194, 1;
	and.pred  	%p141, %p139, %p140;
	selp.u16 	%rs232, 1, 0, %p141;
	add.s32 	%r403, %r403, 4;
	setp.ne.s32 	%p142, %r347, %r8;
	@%p142 bra 	$L__BB30_6;
$L__BB30_7:
	setp.eq.s32 	%p143, %r7, 0;
	@%p143 bra 	$L__BB30_39;
	setp.eq.s32 	%p144, %r7, 1;
	@%p144 bra 	$L__BB30_10;
	add.s32 	%r361, %r403, %r2;
	sub.s32 	%r362, %r2, %r403;
	setp.lt.s32 	%p145, %r361, %r52;
	selp.b32 	%r363, 0, %r52, %p145;
	sub.s32 	%r364, %r361, %r363;
	shr.s32 	%r365, %r362, 31;
	and.b32  	%r366, %r365, %r52;
	add.s32 	%r367, %r366, %r362;
	mad.lo.s32 	%r368, %r364, %r51, %r1;
	mad.lo.s32 	%r369, %r367, %r51, %r1;
	mul.wide.s32 	%rd110, %r368, 4;
	add.s64 	%rd111, %rd1, %rd110;
	ld.global.nc.f32 	%f52, [%rd111];
	{ // callseq 274, 0
	.param .b32 param0;
	st.param.f32 	[param0], %f1;
	.param .b32 param1;
	st.param.f32 	[param1], %f52;
	.param .b32 retval0;
	prototype_274 : .callprototype (.param .b32 _) _ (.param .b32 _, .param .b32 _);
	call (retval0), 
	%rd2, 
	(
	param0, 
	param1
	)
	, prototype_274;
	ld.param.b32 	%r370, [retval0];
	} // callseq 274
	cvt.u16.u32 	%rs196, %r370;
	and.b16  	%rs197, %rs196, %rs232;
	setp.ne.s16 	%p146, %rs197, 0;
	mul.wide.s32 	%rd112, %r369, 4;
	add.s64 	%rd113, %rd1, %rd112;
	ld.global.nc.f32 	%f53, [%rd113];
	{ // callseq 275, 0
	.param .b32 param0;
	st.param.f32 	[param0], %f1;
	.param .b32 param1;
	st.param.f32 	[param1], %f53;
	.param .b32 retval0;
	prototype_275 : .callprototype (.param .b32 _) _ (.param .b32 _, .param .b32 _);
	call (retval0), 
	%rd2, 
	(
	param0, 
	param1
	)
	, prototype_275;
	ld.param.b32 	%r372, [retval0];
	} // callseq 275
	cvt.u16.u32 	%rs198, %r372;
	and.b16  	%rs200, %rs198, 1;
	setp.eq.b16 	%p147, %rs200, 1;
	and.pred  	%p148, %p146, %p147;
	not.b32 	%r374, %r403;
	add.s32 	%r375, %r361, 1;
	add.s32 	%r376, %r2, %r374;
	setp.lt.s32 	%p149, %r375, %r52;
	selp.b32 	%r377, 0, %r52, %p149;
	sub.s32 	%r378, %r375, %r377;
	shr.s32 	%r379, %r376, 31;
	and.b32  	%r380, %r379, %r52;
	add.s32 	%r381, %r380, %r376;
	mad.lo.s32 	%r382, %r378, %r51, %r1;
	mad.lo.s32 	%r383, %r381, %r51, %r1;
	mul.wide.s32 	%rd114, %r382, 4;
	add.s64 	%rd115, %rd1, %rd114;
	ld.global.nc.f32 	%f54, [%rd115];
	{ // callseq 276, 0
	.param .b32 param0;
	st.param.f32 	[param0], %f1;
	.param .b32 param1;
	st.param.f32 	[param1], %f54;
	.param .b32 retval0;
	prototype_276 : .callprototype (.param .b32 _) _ (.param .b32 _, .param .b32 _);
	call (retval0), 
	%rd2, 
	(
	param0, 
	param1
	)
	, prototype_276;
	ld.param.b32 	%r384, [retval0];
	} // callseq 276
	cvt.u16.u32 	%rs201, %r384;
	and.b16  	%rs203, %rs201, 1;
	setp.eq.b16 	%p150, %rs203, 1;
	and.pred  	%p151, %p148, %p150;
	mul.wide.s32 	%rd116, %r383, 4;
	add.s64 	%rd117, %rd1, %rd116;
	ld.global.nc.f32 	%f55, [%rd117];
	{ // callseq 277, 0
	.param .b32 param0;
	st.param.f32 	[param0], %f1;
	.param .b32 param1;
	st.param.f32 	[param1], %f55;
	.param .b32 retval0;
	prototype_277 : .callprototype (.param .b32 _) _ (.param .b32 _, .param .b32 _);
	call (retval0), 
	%rd2, 
	(
	param0, 
	param1
	)
	, prototype_277;
	ld.param.b32 	%r386, [retval0];
	} // callseq 277
	cvt.u16.u32 	%rs204, %r386;
	and.b16  	%rs206, %rs204, 1;
	setp.eq.b16 	%p152, %rs206, 1;
	and.pred  	%p153, %p151, %p152;
	selp.u16 	%rs232, 1, 0, %p153;
	add.s32 	%r403, %r403, 2;
$L__BB30_10:
	and.b32  	%r388, %r53, 1;
	setp.eq.b32 	%p154, %r388, 1;
	not.pred 	%p155, %p154;
	@%p155 bra 	$L__BB30_39;
	add.s32 	%r389, %r403, %r2;
	sub.s32 	%r390, %r2, %r403;
	setp.lt.s32 	%p156, %r389, %r52;
	selp.b32 	%r391, 0, %r52, %p156;
	sub.s32 	%r392, %r389, %r391;
	shr.s32 	%r393, %r390, 31;
	and.b32  	%r394, %r393, %r52;
	add.s32 	%r395, %r394, %r390;
	mad.lo.s32 	%r396, %r392, %r51, %r1;
	mad.lo.s32 	%r397, %r395, %r51, %r1;
	mul.wide.s32 	%rd118, %r396, 4;
	add.s64 	%rd119, %rd1, %rd118;
	ld.global.nc.f32 	%f56, [%rd119];
	{ // callseq 278, 0
	.param .b32 param0;
	st.param.f32 	[param0], %f1;
	.param .b32 param1;
	st.param.f32 	[param1], %f56;
	.param .b32 retval0;
	prototype_278 : .callprototype (.param .b32 _) _ (.param .b32 _, .param .b32 _);
	call (retval0), 
	%rd2, 
	(
	param0, 
	param1
	)
	, prototype_278;
	ld.param.b32 	%r398, [retval0];
	} // callseq 278
	cvt.u16.u32 	%rs207, %r398;
	and.b16  	%rs208, %rs207, %rs232;
	setp.ne.s16 	%p157, %rs208, 0;
	mul.wide.s32 	%rd120, %r397, 4;
	add.s64 	%rd121, %rd1, %rd120;
	ld.global.nc.f32 	%f57, [%rd121];
	{ // callseq 279, 0
	.param .b32 param0;
	st.param.f32 	[param0], %f1;
	.param .b32 param1;
	st.param.f32 	[param1], %f57;
	.param .b32 retval0;
	prototype_279 : .callprototype (.param .b32 _) _ (.param .b32 _, .param .b32 _);
	call (retval0), 
	%rd2, 
	(
	param0, 
	param1
	)
	, prototype_279;
	ld.param.b32 	%r400, [retval0];
	} // callseq 279
	cvt.u16.u32 	%rs209, %r400;
	and.b16  	%rs211, %rs209, 1;
	setp.eq.b16 	%p158, %rs211, 1;
	and.pred  	%p159, %p157, %p158;
	selp.u16 	%rs232, 1, 0, %p159;
	bra.uni 	$L__BB30_39;
$L__BB30_12:
	and.b32  	%r14, %r53, 3;
	setp.lt.u32 	%p84, %r53, 4;
	mov.b16 	%rs232, 1;
	mov.b32 	%r410, 1;
	@%p84 bra 	$L__BB30_16;
	add.s32 	%r408, %r2, -4;
	and.b32  	%r234, %r53, 2147483644;
	neg.s32 	%r406, %r234;
	mov.b16 	%rs232, 1;
	mov.b32 	%r407, 2;
	mov.u32 	%r405, %r2;
$L__BB30_14:
	.pragma "nounroll";
	add.s32 	%r235, %r405, 1;
	add.s32 	%r236, %r408, 2;
	add.s32 	%r237, %r408, 3;
	setp.lt.s32 	%p85, %r235, %r52;
	selp.b32 	%r238, %r235, %r6, %p85;
	max.s32 	%r239, %r237, 0;
	mad.lo.s32 	%r240, %r238, %r51, %r1;
	mad.lo.s32 	%r241, %r239, %r51, %r1;
	mul.wide.s32 	%rd66, %r240, 4;
	add.s64 	%rd67, %rd1, %rd66;
	ld.global.nc.f32 	%f30, [%rd67];
	{ // callseq 252, 0
	.param .b32 param0;
	st.param.f32 	[param0], %f1;
	.param .b32 param1;
	st.param.f32 	[param1], %f30;
	.param .b32 retval0;
	prototype_252 : .callprototype (.param .b32 _) _ (.param .b32 _, .param .b32 _);
	call (retval0), 
	%rd2, 
	(
	param0, 
	param1
	)
	, prototype_252;
	ld.param.b32 	%r242, [retval0];
	} // callseq 252
	cvt.u16.u32 	%rs127, %r242;
	and.b16  	%rs128, %rs127, %rs232;
	and.b16  	%rs129, %rs128, 255;
	setp.ne.s16 	%p86, %rs129, 0;
	mul.wide.s32 	%rd68, %r241, 4;
	add.s64 	%rd69, %rd1, %rd68;
	ld.global.nc.f32 	%f31, [%rd69];
	{ // callseq 253, 0
	.param .b32 param0;
	st.param.f32 	[param0], %f1;
	.param .b32 param1;
	st.param.f32 	[param1], %f31;
	.param .b32 retval0;
	prototype_253 : .callprototype (.param .b32 _) _ (.param .b32 _, .param .b32 _);
	call (retval0), 
	%rd2, 
	(
	param0, 
	param1
	)
	, prototype_253;
	ld.param.b32 	%r244, [retval0];
	} // callseq 253
	cvt.u16.u32 	%rs130, %r244;
	and.b16  	%rs132, %rs130, 1;
	setp.eq.b16 	%p87, %rs132, 1;
	and.pred  	%p88, %p86, %p87;
	add.s32 	%r246, %r405, 2;
	setp.lt.s32 	%p89, %r246, %r52;
	selp.b32 	%r247, %r246, %r6, %p89;
	max.s32 	%r248, %r236, 0;
	mad.lo.s32 	%r249, %r247, %r51, %r1;
	mad.lo.s32 	%r250, %r248, %r51, %r1;
	mul.wide.s32 	%rd70, %r249, 4;
	add.s64 	%rd71, %rd1, %rd70;
	ld.global.nc.f32 	%f32, [%rd71];
	{ // callseq 254, 0
	.param .b32 param0;
	st.param.f32 	[param0], %f1;
	.param .b32 param1;
	st.param.f32 	[param1], %f32;
	.param .b32 retval0;
	prototype_254 : .callprototype (.param .b32 _) _ (.param .b32 _, .param .b32 _);
	call (retval0), 
	%rd2, 
	(
	param0, 
	param1
	)
	, prototype_254;
	ld.param.b32 	%r251, [retval0];
	} // callseq 254
	cvt.u16.u32 	%rs133, %r251;
	and.b16  	%rs135, %rs133, 1;
	setp.eq.b16 	%p90, %rs135, 1;
	and.pred  	%p91, %p88, %p90;
	mul.wide.s32 	%rd72, %r250, 4;
	add.s64 	%rd73, %rd1, %rd72;
	ld.global.nc.f32 	%f33, [%rd73];
	{ // callseq 255, 0
	.param .b32 param0;
	st.param.f32 	[param0], %f1;
	.param .b32 param1;
	st.param.f32 	[param1], %f33;
	.param .b32 retval0;
	prototype_255 : .callprototype (.param .b32 _) _ (.param .b32 _, .param .b32 _);
	call (retval0), 
	%rd2, 
	(
	param0, 
	param1
	)
	, prototype_255;
	ld.param.b32 	%r253, [retval0];
	} // callseq 255
	cvt.u16.u32 	%rs136, %r253;
	and.b16  	%rs138, %rs136, 1;
	setp.eq.b16 	%p92, %rs138, 1;
	and.pred  	%p93, %p91, %p92;
	add.s32 	%r255, %r405, 3;
	add.s32 	%r256, %r408, 1;
	setp.lt.s32 	%p94, %r255, %r52;
	selp.b32 	%r257, %r255, %r6, %p94;
	max.s32 	%r258, %r256, 0;
	mad.lo.s32 	%r259, %r257, %r51, %r1;
	mad.lo.s32 	%r260, %r258, %r51, %r1;
	mul.wide.s32 	%rd74, %r259, 4;
	add.s64 	%rd75, %rd1, %rd74;
	ld.global.nc.f32 	%f34, [%rd75];
	{ // callseq 256, 0
	.param .b32 param0;
	st.param.f32 	[param0], %f1;
	.param .b32 param1;
	st.param.f32 	[param1], %f34;
	.param .b32 retval0;
	prototype_256 : .callprototype (.param .b32 _) _ (.param .b32 _, .param .b32 _);
	call (retval0), 
	%rd2, 
	(
	param0, 
	param1
	)
	, prototype_256;
	ld.param.b32 	%r261, [retval0];
	} // callseq 256
	cvt.u16.u32 	%rs139, %r261;
	and.b16  	%rs141, %rs139, 1;
	setp.eq.b16 	%p95, %rs141, 1;
	and.pred  	%p96, %p93, %p95;
	mul.wide.s32 	%rd76, %r260, 4;
	add.s64 	%rd77, %rd1, %rd76;
	ld.global.nc.f32 	%f35, [%rd77];
	{ // callseq 257, 0
	.param .b32 param0;
	st.param.f32 	[param0], %f1;
	.param .b32 param1;
	st.param.f32 	[param1], %f35;
	.param .b32 retval0;
	prototype_257 : .callprototype (.param .b32 _) _ (.param .b32 _, .param .b32 _);
	call (retval0), 
	%rd2, 
	(
	param0, 
	param1
	)
	, prototype_257;
	ld.param.b32 	%r263, [retval0];
	} // callseq 257
	cvt.u16.u32 	%rs142, %r263;
	and.b16  	%rs144, %rs142, 1;
	setp.eq.b16 	%p97, %rs144, 1;
	and.pred  	%p98, %p96, %p97;
	add.s32 	%r405, %r405, 4;
	setp.lt.s32 	%p99, %r405, %r52;
	selp.b32 	%r265, %r405, %r6, %p99;
	max.s32 	%r266, %r408, 0;
	mad.lo.s32 	%r267, %r265, %r51, %r1;
	mad.lo.s32 	%r268, %r266, %r51, %r1;
	mul.wide.s32 	%rd78, %r267, 4;
	add.s64 	%rd79, %rd1, %rd78;
	ld.global.nc.f32 	%f36, [%rd79];
	{ // callseq 258, 0
	.param .b32 param0;
	st.param.f32 	[param0], %f1;
	.param .b32 param1;
	st.param.f32 	[param1], %f36;
	.param .b32 retval0;
	prototype_258 : .callprototype (.param .b32 _) _ (.param .b32 _, .param .b32 _);
	call (retval0), 
	%rd2, 
	(
	param0, 
	param1
	)
	, prototype_258;
	ld.param.b32 	%r269, [retval0];
	} // callseq 258
	cvt.u16.u32 	%rs145, %r269;
	and.b16  	%rs147, %rs145, 1;
	setp.eq.b16 	%p100, %rs147, 1;
	and.pred  	%p101, %p98, %p100;
	mul.wide.s32 	%rd80, %r268, 4;
	add.s64 	%rd81, %rd1, %rd80;
	ld.global.nc.f32 	%f37, [%rd81];
	{ // callseq 259, 0
	.param .b32 param0;
	st.param.f32 	[param0], %f1;
	.param .b32 param1;
	st.param.f32 	[param1], %f37;
	.param .b32 retval0;
	prototype_259 : .callprototype (.param .b32 _) _ (.param .b32 _, .param .b32 _);
	call (retval0), 
	%rd2, 
	(
	param0, 
	param1
	)
	, prototype_259;
	ld.param.b32 	%r271, [retval0];
	} // callseq 259
	cvt.u16.u32 	%rs148, %r271;
	and.b16  	%rs150, %rs148, 1;
	setp.eq.b16 	%p102, %rs150, 1;
	and.pred  	%p103, %p101, %p102;
	selp.u16 	%rs232, 1, 0, %p103;
	add.s32 	%r408, %r408, -4;
	add.s32 	%r407, %r407, 4;
	add.s32 	%r406, %r406, 4;
	setp.ne.s32 	%p104, %r406, 0;
	@%p104 bra 	$L__BB30_14;
	add.s32 	%r410, %r407, -1;
$L__BB30_16:
	setp.eq.s32 	%p105, %r14, 0;
	@%p105 bra 	$L__BB30_39;
	setp.eq.s32 	%p106, %r14, 1;
	@%p106 bra 	$L__BB30_19;
	add.s32 	%r273, %r410, %r2;
	sub.s32 	%r274, %r2, %r410;
	setp.lt.s32 	%p107, %r273, %r52;
	selp.b32 	%r275, %r273, %r6, %p107;
	max.s32 	%r276, %r274, 0;
	mad.lo.s32 	%r277, %r275, %r51, %r1;
	mad.lo.s32 	%r278, %r276, %r51, %r1;
	mul.wide.s32 	%rd82, %r277, 4;
	add.s64 	%rd83, %rd1, %rd82;
	ld.global.nc.f32 	%f38, [%rd83];
	{ // callseq 260, 0
	.param .b32 param0;
	st.param.f32 	[param0], %f1;
	.param .b32 param1;
	st.param.f32 	[param1], %f38;
	.param .b32 retval0;
	prototype_260 : .callprototype (.param .b32 _) _ (.param .b32 _, .param .b32 _);
	call (retval0), 
	%rd2, 
	(
	param0, 
	param1
	)
	, prototype_260;
	ld.param.b32 	%r279, [retval0];
	} // callseq 260
	cvt.u16.u32 	%rs152, %r279;
	and.b16  	%rs153, %rs152, %rs232;
	setp.ne.s16 	%p108, %rs153, 0;
	mul.wide.s32 	%rd84, %r278, 4;
	add.s64 	%rd85, %rd1, %rd84;
	ld.global.nc.f32 	%f39, [%rd85];
	{ // callseq 261, 0
	.param .b32 param0;
	st.param.f32 	[param0], %f1;
	.param .b32 param1;
	st.param.f32 	[param1], %f39;
	.param .b32 retval0;
	prototype_261 : .callprototype (.param .b32 _) _ (.param .b32 _, .param .b32 _);
	call (retval0), 
	%rd2, 
	(
	param0, 
	param1
	)
	, prototype_261;
	ld.param.b32 	%r281, [retval0];
	} // callseq 261
	cvt.u16.u32 	%rs154, %r281;
	and.b16  	%rs156, %rs154, 1;
	setp.eq.b16 	%p109, %rs156, 1;
	and.pred  	%p110, %p108, %p109;
	not.b32 	%r283, %r410;
	add.s32 	%r284, %r273, 1;
	add.s32 	%r285, %r2, %r283;
	setp.lt.s32 	%p111, %r284, %r52;
	selp.b32 	%r286, %r284, %r6, %p111;
	max.s32 	%r287, %r285, 0;
	mad.lo.s32 	%r288, %r286, %r51, %r1;
	mad.lo.s32 	%r289, %r287, %r51, %r1;
	mul.wide.s32 	%rd86, %r288, 4;
	add.s64 	%rd87, %rd1, %rd86;
	ld.global.nc.f32 	%f40, [%rd87];
	{ // callseq 262, 0
	.param .b32 param0;
	st.param.f32 	[param0], %f1;
	.param .b32 param1;
	st.param.f32 	[param1], %f40;
	.param .b32 retval0;
	prototype_262 : .callprototype (.param .b32 _) _ (.param .b32 _, .param .b32 _);
	call (retval0), 
	%rd2, 
	(
	param0, 
	param1
	)
	, prototype_262;
	ld.param.b32 	%r290, [retval0];
	} // callseq 262
	cvt.u16.u32 	%rs157, %r290;
	and.b16  	%rs159, %rs157, 1;
	setp.eq.b16 	%p112, %rs159, 1;
	and.pred  	%p113, %p110, %p112;
	mul.wide.s32 	%rd88, %r289, 4;
	add.s64 	%rd89, %rd1, %rd88;
	ld.global.nc.f32 	%f41, [%rd89];
	{ // callseq 263, 0
	.param .b32 param0;
	st.param.f32 	[param0], %f1;
	.param .b32 param1;
	st.param.f32 	[param1], %f41;
	.param .b32 retval0;
	prototype_263 : .callprototype (.param .b32 _) _ (.param .b32 _, .param .b32 _);
	call (retval0), 
	%rd2, 
	(
	param0, 
	param1
	)
	, prototype_263;
	ld.param.b32 	%r292, [retval0];
	} // callseq 263
	cvt.u16.u32 	%rs160, %r292;
	and.b16  	%rs162, %rs160, 1;
	setp.eq.b16 	%p114, %rs162, 1;
	and.pred  	%p115, %p113, %p114;
	selp.u16 	%rs232, 1, 0, %p115;
	add.s32 	%r410, %r410, 2;
$L__BB30_19:
	and.b32  	%r294, %r53, 1;
	setp.eq.b32 	%p116, %r294, 1;
	not.pred 	%p117, %p116;
	@%p117 bra 	$L__BB30_39;
	add.s32 	%r295, %r410, %r2;
	sub.s32 	%r296, %r2, %r410;
	setp.lt.s32 	%p118, %r295, %r52;
	selp.b32 	%r297, %r295, %r6, %p118;
	max.s32 	%r298, %r296, 0;
	mad.lo.s32 	%r299, %r297, %r51, %r1;
	mad.lo.s32 	%r300, %r298, %r51, %r1;
	mul.wide.s32 	%rd90, %r299, 4;
	add.s64 	%rd91, %rd1, %rd90;
	ld.global.nc.f32 	%f42, [%rd91];
	{ // callseq 264, 0
	.param .b32 param0;
	st.param.f32 	[param0], %f1;
	.param .b32 param1;
	st.param.f32 	[param1], %f42;
	.param .b32 retval0;
	prototype_264 : .callprototype (.param .b32 _) _ (.param .b32 _, .param .b32 _);
	call (retval0), 
	%rd2, 
	(
	param0, 
	param1
	)
	, prototype_264;
	ld.param.b32 	%r301, [retval0];
	} // callseq 264
	cvt.u16.u32 	%rs163, %r301;
	and.b16  	%rs164, %rs163, %rs232;
	setp.ne.s16 	%p119, %rs164, 0;
	mul.wide.s32 	%rd92, %r300, 4;
	add.s64 	%rd93, %rd1, %rd92;
	ld.global.nc.f32 	%f43, [%rd93];
	{ // callseq 265, 0
	.param .b32 param0;
	st.param.f32 	[param0], %f1;
	.param .b32 param1;
	st.param.f32 	[param1], %f43;
	.param .b32 retval0;
	prototype_265 : .callprototype (.param .b32 _) _ (.param .b32 _, .param .b32 _);
	call (retval0), 
	%rd2, 
	(
	param0, 
	param1
	)
	, prototype_265;
	ld.param.b32 	%r303, [retval0];
	} // callseq 265
	cvt.u16.u32 	%rs165, %r303;
	and.b16  	%rs167, %rs165, 1;
	setp.eq.b16 	%p120, %rs167, 1;
	and.pred  	%p121, %p119, %p120;
	selp.u16 	%rs232, 1, 0, %p121;
	bra.uni 	$L__BB30_39;
$L__BB30_21:
	setp.ne.s16 	%p6, %rs34, 0;
	@%p6 bra 	$L__BB30_30;
	and.b32  	%r29, %r53, 3;
	setp.lt.u32 	%p45, %r53, 4;
	mov.b16 	%rs232, 1;
	mov.b32 	%r412, 1;
	@%p45 bra 	$L__BB30_25;
	and.b32  	%r30, %r53, 2147483644;
	mov.b16 	%rs232, 1;
	mov.b32 	%r412, 1;
$L__BB30_24:
	.pragma "nounroll";
	add.s32 	%r137, %r412, %r1;
	sub.s32 	%r138, %r1, %r412;
	setp.lt.s32 	%p46, %r137, %r51;
	selp.b32 	%r139, 0, %r51, %p46;
	sub.s32 	%r140, %r137, %r139;
	shr.s32 	%r141, %r138, 31;
	and.b32  	%r142, %r141, %r51;
	add.s32 	%r143, %r142, %r138;
	add.s32 	%r144, %r140, %r3;
	add.s32 	%r145, %r143, %r3;
	mul.wide.s32 	%rd38, %r144, 4;
	add.s64 	%rd39, %rd1, %rd38;
	ld.global.nc.f32 	%f16, [%rd39];
	{ // callseq 238, 0
	.param .b32 param0;
	st.param.f32 	[param0], %f1;
	.param .b32 param1;
	st.param.f32 	[param1], %f16;
	.param .b32 retval0;
	prototype_238 : .callprototype (.param .b32 _) _ (.param .b32 _, .param .b32 _);
	call (retval0), 
	%rd2, 
	(
	param0, 
	param1
	)
	, prototype_238;
	ld.param.b32 	%r146, [retval0];
	} // callseq 238
	cvt.u16.u32 	%rs83, %r146;
	and.b16  	%rs84, %rs83, %rs232;
	and.b16  	%rs85, %rs84, 255;
	setp.ne.s16 	%p47, %rs85, 0;
	mul.wide.s32 	%rd40, %r145, 4;
	add.s64 	%rd41, %rd1, %rd40;
	ld.global.nc.f32 	%f17, [%rd41];
	{ // callseq 239, 0
	.param .b32 param0;
	st.param.f32 	[param0], %f1;
	.param .b32 param1;
	st.param.f32 	[param1], %f17;
	.param .b32 retval0;
	prototype_239 : .callprototype (.param .b32 _) _ (.param .b32 _, .param .b32 _);
	call (retval0), 
	%rd2, 
	(
	param0, 
	param1
	)
	, prototype_239;
	ld.param.b32 	%r148, [retval0];
	} // callseq 239
	cvt.u16.u32 	%rs86, %r148;
	and.b16  	%rs88, %rs86, 1;
	setp.eq.b16 	%p48, %rs88, 1;
	and.pred  	%p49, %p47, %p48;
	not.b32 	%r150, %r412;
	add.s32 	%r151, %r137, 1;
	add.s32 	%r152, %r1, %r150;
	setp.lt.s32 	%p50, %r151, %r51;
	selp.b32 	%r153, 0, %r51, %p50;
	sub.s32 	%r154, %r151, %r153;
	shr.s32 	%r155, %r152, 31;
	and.b32  	%r156, %r155, %r51;
	add.s32 	%r157, %r156, %r152;
	add.s32 	%r158, %r154, %r3;
	add.s32 	%r159, %r157, %r3;
	mul.wide.s32 	%rd42, %r158, 4;
	add.s64 	%rd43, %rd1, %rd42;
	ld.global.nc.f32 	%f18, [%rd43];
	{ // callseq 240, 0
	.param .b32 param0;
	st.param.f32 	[param0], %f1;
	.param .b32 param1;
	st.param.f32 	[param1], %f18;
	.param .b32 retval0;
	prototype_240 : .callprototype (.param .b32 _) _ (.param .b32 _, .param .b32 _);
	call (retval0), 
	%rd2, 
	(
	param0, 
	param1
	)
	, prototype_240;
	ld.param.b32 	%r160, [retval0];
	} // callseq 240
	cvt.u16.u32 	%rs89, %r160;
	and.b16  	%rs91, %rs89, 1;
	setp.eq.b16 	%p51, %rs91, 1;
	and.pred  	%p52, %p49, %p51;
	mul.wide.s32 	%rd44, %r159, 4;
	add.s64 	%rd45, %rd1, %rd44;
	ld.global.nc.f32 	%f19, [%rd45];
	{ // callseq 241, 0
	.param .b32 param0;
	st.param.f32 	[param0], %f1;
	.param .b32 param1;
	st.param.f32 	[param1], %f19;
	.param .b32 retval0;
	prototype_241 : .callprototype (.param .b32 _) _ (.param .b32 _, .param .b32 _);
	call (retval0), 
	%rd2, 
	(
	param0, 
	param1
	)
	, prototype_241;
	ld.param.b32 	%r162, [retval0];
	} // callseq 241
	cvt.u16.u32 	%rs92, %r162;
	and.b16  	%rs94, %rs92, 1;
	setp.eq.b16 	%p53, %rs94, 1;
	and.pred  	%p54, %p52, %p53;
	add.s32 	%r164, %r137, 2;
	add.s32 	%r165, %r138, -2;
	setp.lt.s32 	%p55, %r164, %r51;
	selp.b32 	%r166, 0, %r51, %p55;
	sub.s32 	%r167, %r164, %r166;
	shr.s32 	%r168, %r165, 31;
	and.b32  	%r169, %r168, %r51;
	add.s32 	%r170, %r169, %r165;
	add.s32 	%r171, %r167, %r3;
	add.s32 	%r172, %r170, %r3;
	mul.wide.s32 	%rd46, %r171, 4;
	add.s64 	%rd47, %rd1, %rd46;
	ld.global.nc.f32 	%f20, [%rd47];
	{ // callseq 242, 0
	.param .b32 param0;
	st.param.f32 	[param0], %f1;
	.param .b32 param1;
	st.param.f32 	[param1], %f20;
	.param .b32 retval0;
	prototype_242 : .callprototype (.param .b32 _) _ (.param .b32 _, .param .b32 _);
	call (retval0), 
	%rd2, 
	(
	param0, 
	param1
	)
	, prototype_242;
	ld.param.b32 	%r173, [retval0];
	} // callseq 242
	cvt.u16.u32 	%rs95, %r173;
	and.b16  	%rs97, %rs95, 1;
	setp.eq.b16 	%p56, %rs97, 1;
	and.pred  	%p57, %p54, %p56;
	mul.wide.s32 	%rd48, %r172, 4;
	add.s64 	%rd49, %rd1, %rd48;
	ld.global.nc.f32 	%f21, [%rd49];
	{ // callseq 243, 0
	.param .b32 param0;
	st.param.f32 	[param0], %f1;
	.param .b32 param1;
	st.param.f32 	[param1], %f21;
	.param .b32 retval0;
	prototype_243 : .callprototype (.param .b32 _) _ (.param .b32 _, .param .b32 _);
	call (retval0), 
	%rd2, 
	(
	param0, 
	param1
	)
	, prototype_243;
	ld.param.b32 	%r175, [retval0];
	} // callseq 243
	cvt.u16.u32 	%rs98, %r175;
	and.b16  	%rs100, %rs98, 1;
	setp.eq.b16 	%p58, %rs100, 1;
	and.pred  	%p59, %p57, %p58;
	add.s32 	%r177, %r412, 3;
	add.s32 	%r178, %r137, 3;
	sub.s32 	%r179, %r1, %r177;
	setp.lt.s32 	%p60, %r178, %r51;
	selp.b32 	%r180, 0, %r51, %p60;
	sub.s32 	%r181, %r178, %r180;
	shr.s32 	%r182, %r179, 31;
	and.b32  	%r183, %r182, %r51;
	add.s32 	%r184, %r183, %r179;
	add.s32 	%r185, %r181, %r3;
	add.s32 	%r186, %r184, %r3;
	mul.wide.s32 	%rd50, %r185, 4;
	add.s64 	%rd51, %rd1, %rd50;
	ld.global.nc.f32 	%f22, [%rd51];
	{ // callseq 244, 0
	.param .b32 param0;
	st.param.f32 	[param0], %f1;
	.param .b32 param1;
	st.param.f32 	[param1], %f22;
	.param .b32 retval0;
	prototype_244 : .callprototype (.param .b32 _) _ (.param .b32 _, .param .b32 _);
	call (retval0), 
	%rd2, 
	(
	param0, 
	param1
	)
	, prototype_244;
	ld.param.b32 	%r187, [retval0];
	} // callseq 244
	cvt.u16.u32 	%rs101, %r187;
	and.b16  	%rs103, %rs101, 1;
	setp.eq.b16 	%p61, %rs103, 1;
	and.pred  	%p62, %p59, %p61;
	mul.wide.s32 	%rd52, %r186, 4;
	add.s64 	%rd53, %rd1, %rd52;
	ld.global.nc.f32 	%f23, [%rd53];
	{ // callseq 245, 0
	.param .b32 param0;
	st.param.f32 	[param0], %f1;
	.param .b32 param1;
	st.param.f32 	[param1], %f23;
	.param .b32 retval0;
	prototype_245 : .callprototype (.param .b32 _) _ (.param .b32 _, .param .b32 _);
	call (retval0), 
	%rd2, 
	(
	param0, 
	param1
	)
	, prototype_245;
	ld.param.b32 	%r189, [retval0];
	} // callseq 245
	cvt.u16.u32 	%rs104, %r189;
	and.b16  	%rs106, %rs104, 1;
	setp.eq.b16 	%p63, %rs106, 1;
	and.pred  	%p64, %p62, %p63;
	selp.u16 	%rs232, 1, 0, %p64;
	add.s32 	%r412, %r412, 4;
	setp.ne.s32 	%p65, %r177, %r30;
	@%p65 bra 	$L__BB30_24;
$L__BB30_25:
	setp.eq.s32 	%p66, %r29, 0;
	@%p66 bra 	$L__BB30_39;
	setp.eq.s32 	%p67, %r29, 1;
	@%p67 bra 	$L__BB30_28;
	add.s32 	%r191, %r412, %r1;
	sub.s32 	%r192, %r1, %r412;
	setp.lt.s32 	%p68, %r191, %r51;
	selp.b32 	%r193, 0, %r51, %p68;
	sub.s32 	%r194, %r191, %r193;
	shr.s32 	%r195, %r192, 31;
	and.b32  	%r196, %r195, %r51;
	add.s32 	%r197, %r196, %r192;
	add.s32 	%r198, %r194, %r3;
	add.s32 	%r199, %r197, %r3;
	mul.wide.s32 	%rd54, %r198, 4;
	add.s64 	%rd55, %rd1, %rd54;
	ld.global.nc.f32 	%f24, [%rd55];
	{ // callseq 246, 0
	.param .b32 param0;
	st.param.f32 	[param0], %f1;
	.param .b32 param1;
	st.param.f32 	[param1], %f24;
	.param .b32 retval0;
	prototype_246 : .callprototype (.param .b32 _) _ (.param .b32 _, .param .b32 _);
	call (retval0), 
	%rd2, 
	(
	param0, 
	param1
	)
	, prototype_246;
	ld.param.b32 	%r200, [retval0];
	} // callseq 246
	cvt.u16.u32 	%rs108, %r200;
	and.b16  	%rs109, %rs108, %rs232;
	setp.ne.s16 	%p69, %rs109, 0;
	mul.wide.s32 	%rd56, %r199, 4;
	add.s64 	%rd57, %rd1, %rd56;
	ld.global.nc.f32 	%f25, [%rd57];
	{ // callseq 247, 0
	.param .b32 param0;
	st.param.f32 	[param0], %f1;
	.param .b32 param1;
	st.param.f32 	[param1], %f25;
	.param .b32 retval0;
	prototype_247 : .callprototype (.param .b32 _) _ (.param .b32 _, .param .b32 _);
	call (retval0), 
	%rd2, 
	(
	param0, 
	param1
	)
	, prototype_247;
	ld.param.b32 	%r202, [retval0];
	} // callseq 247
	cvt.u16.u32 	%rs110, %r202;
	and.b16  	%rs112, %rs110, 1;
	setp.eq.b16 	%p70, %rs112, 1;
	and.pred  	%p71, %p69, %p70;
	not.b32 	%r204, %r412;
	add.s32 	%r205, %r191, 1;
	add.s32 	%r206, %r1, %r204;
	setp.lt.s32 	%p72, %r205, %r51;
	selp.b32 	%r207, 0, %r51, %p72;
	sub.s32 	%r208, %r205, %r207;
	shr.s32 	%r209, %r206, 31;
	and.b32  	%r210, %r209, %r51;
	add.s32 	%r211, %r210, %r206;
	add.s32 	%r212, %r208, %r3;
	add.s32 	%r213, %r211, %r3;
	mul.wide.s32 	%rd58, %r212, 4;
	add.s64 	%rd59, %rd1, %rd58;
	ld.global.nc.f32 	%f26, [%rd59];
	{ // callseq 248, 0
	.param .b32 param0;
	st.param.f32 	[param0], %f1;
	.param .b32 param1;
	st.param.f32 	[param1], %f26;
	.param .b32 retval0;
	prototype_248 : .callprototype (.param .b32 _) _ (.param .b32 _, .param .b32 _);
	call (retval0), 
	%rd2, 
	(
	param0, 
	param1
	)
	, prototype_248;
	ld.param.b32 	%r214, [retval0];
	} // callseq 248
	cvt.u16.u32 	%rs113, %r214;
	and.b16  	%rs115, %rs113, 1;
	setp.eq.b16 	%p73, %rs115, 1;
	and.pred  	%p74, %p71, %p73;
	mul.wide.s32 	%rd60, %r213, 4;
	add.s64 	%rd61, %rd1, %rd60;
	ld.global.nc.f32 	%f27, [%rd61];
	{ // callseq 249, 0
	.param .b32 param0;
	st.param.f32 	[param0], %f1;
	.param .b32 param1;
	st.param.f32 	[param1], %f27;
	.param .b32 retval0;
	prototype_249 : .callprototype (.param .b32 _) _ (.param .b32 _, .param .b32 _);
	call (retval0), 
	%rd2, 
	(
	param0, 
	param1
	)
	, prototype_249;
	ld.param.b32 	%r216, [retval0];
	} // callseq 249
	cvt.u16.u32 	%rs116, %r216;
	and.b16  	%rs118, %rs116, 1;
	setp.eq.b16 	%p75, %rs118, 1;
	and.pred  	%p76, %p74, %p75;
	selp.u16 	%rs232, 1, 0, %p76;
	add.s32 	%r412, %r412, 2;
$L__BB30_28:
	and.b32  	%r218, %r53, 1;
	setp.eq.b32 	%p77, %r218, 1;
	not.pred 	%p78, %p77;
	@%p78 bra 	$L__BB30_39;
	add.s32 	%r219, %r412, %r1;
	sub.s32 	%r220, %r1, %r412;
	setp.lt.s32 	%p79, %r219, %r51;
	selp.b32 	%r221, 0, %r51, %p79;
	sub.s32 	%r222, %r219, %r221;
	shr.s32 	%r223, %r220, 31;
	and.b32  	%r224, %r223, %r51;
	add.s32 	%r225, %r224, %r220;
	add.s32 	%r226, %r222, %r3;
	add.s32 	%r227, %r225, %r3;
	mul.wide.s32 	%rd62, %r226, 4;
	add.s64 	%rd63, %rd1, %rd62;
	ld.global.nc.f32 	%f28, [%rd63];
	{ // callseq 250, 0
	.param .b32 param0;
	st.param.f32 	[param0], %f1;
	.param .b32 param1;
	st.param.f32 	[param1], %f28;
	.param .b32 retval0;
	prototype_250 : .callprototype (.param .b32 _) _ (.param .b32 _, .param .b32 _);
	call (retval0), 
	%rd2, 
	(
	param0, 
	param1
	)
	, prototype_250;
	ld.param.b32 	%r228, [retval0];
	} // callseq 250
	cvt.u16.u32 	%rs119, %r228;
	and.b16  	%rs120, %rs119, %rs232;
	setp.ne.s16 	%p80, %rs120, 0;
	mul.wide.s32 	%rd64, %r227, 4;
	add.s64 	%rd65, %rd1, %rd64;
	ld.global.nc.f32 	%f29, [%rd65];
	{ // callseq 251, 0
	.param .b32 param0;
	st.param.f32 	[param0], %f1;
	.param .b32 param1;
	st.param.f32 	[param1], %f29;
	.param .b32 retval0;
	prototype_251 : .callprototype (.param .b32 _) _ (.param .b32 _, .param .b32 _);
	call (retval0), 
	%rd2, 
	(
	param0, 
	param1
	)
	, prototype_251;
	ld.param.b32 	%r230, [retval0];
	} // callseq 251
	cvt.u16.u32 	%rs121, %r230;
	and.b16  	%rs123, %rs121, 1;
	setp.eq.b16 	%p81, %rs123, 1;
	and.pred  	%p82, %p80, %p81;
	selp.u16 	%rs232, 1, 0, %p82;
	bra.uni 	$L__BB30_39;
$L__BB30_30:
	and.b32  	%r36, %r53, 3;
	setp.lt.u32 	%p7, %r53, 4;
	mov.b16 	%rs232, 1;
	mov.b32 	%r419, 1;
	@%p7 bra 	$L__BB30_34;
	add.s32 	%r417, %r1, -4;
	and.b32  	%r64, %r53, 2147483644;
	neg.s32 	%r415, %r64;
	mov.b16 	%rs232, 1;
	mov.b32 	%r416, 2;
	mov.u32 	%r414, %r1;
$L__BB30_32:
	.pragma "nounroll";
	add.s32 	%r65, %r414, 1;
	add.s32 	%r66, %r417, 2;
	add.s32 	%r67, %r417, 3;
	setp.lt.s32 	%p8, %r65, %r51;
	selp.b32 	%r68, %r65, %r5, %p8;
	max.s32 	%r69, %r67, 0;
	add.s32 	%r70, %r68, %r3;
	add.s32 	%r71, %r69, %r3;
	mul.wide.s32 	%rd10, %r70, 4;
	add.s64 	%rd11, %rd1, %rd10;
	ld.global.nc.f32 	%f2, [%rd11];
	{ // callseq 224, 0
	.param .b32 param0;
	st.param.f32 	[param0], %f1;
	.param .b32 param1;
	st.param.f32 	[param1], %f2;
	.param .b32 retval0;
	prototype_224 : .callprototype (.param .b32 _) _ (.param .b32 _, .param .b32 _);
	call (retval0), 
	%rd2, 
	(
	param0, 
	param1
	)
	, prototype_224;
	ld.param.b32 	%r72, [retval0];
	} // callseq 224
	cvt.u16.u32 	%rs39, %r72;
	and.b16  	%rs40, %rs39, %rs232;
	and.b16  	%rs41, %rs40, 255;
	setp.ne.s16 	%p9, %rs41, 0;
	mul.wide.s32 	%rd12, %r71, 4;
	add.s64 	%rd13, %rd1, %rd12;
	ld.global.nc.f32 	%f3, [%rd13];
	{ // callseq 225, 0
	.param .b32 param0;
	st.param.f32 	[param0], %f1;
	.param .b32 param1;
	st.param.f32 	[param1], %f3;
	.param .b32 retval0;
	prototype_225 : .callprototype (.param .b32 _) _ (.param .b32 _, .param .b32 _);
	call (retval0), 
	%rd2, 
	(
	param0, 
	param1
	)
	, prototype_225;
	ld.param.b32 	%r74, [retval0];
	} // callseq 225
	cvt.u16.u32 	%rs42, %r74;
	and.b16  	%rs44, %rs42, 1;
	setp.eq.b16 	%p10, %rs44, 1;
	and.pred  	%p11, %p9, %p10;
	add.s32 	%r76, %r414, 2;
	setp.lt.s32 	%p12, %r76, %r51;
	selp.b32 	%r77, %r76, %r5, %p12;
	max.s32 	%r78, %r66, 0;
	add.s32 	%r79, %r77, %r3;
	add.s32 	%r80, %r78, %r3;
	mul.wide.s32 	%rd14, %r79, 4;
	add.s64 	%rd15, %rd1, %rd14;
	ld.global.nc.f32 	%f4, [%rd15];
	{ // callseq 226, 0
	.param .b32 param0;
	st.param.f32 	[param0], %f1;
	.param .b32 param1;
	st.param.f32 	[param1], %f4;
	.param .b32 retval0;
	prototype_226 : .callprototype (.param .b32 _) _ (.param .b32 _, .param .b32 _);
	call (retval0), 
	%rd2, 
	(
	param0, 
	param1
	)
	, prototype_226;
	ld.param.b32 	%r81, [retval0];
	} // callseq 226
	cvt.u16.u32 	%rs45, %r81;
	and.b16  	%rs47, %rs45, 1;
	setp.eq.b16 	%p13, %rs47, 1;
	and.pred  	%p14, %p11, %p13;
	mul.wide.s32 	%rd16, %r80, 4;
	add.s64 	%rd17, %rd1, %rd16;
	ld.global.nc.f32 	%f5, [%rd17];
	{ // callseq 227, 0
	.param .b32 param0;
	st.param.f32 	[param0], %f1;
	.param .b32 param1;
	st.param.f32 	[param1], %f5;
	.param .b32 retval0;
	prototype_227 : .callprototype (.param .b32 _) _ (.param .b32 _, .param .b32 _);
	call (retval0), 
	%rd2, 
	(
	param0, 
	param1
	)
	, prototype_227;
	ld.param.b32 	%r83, [retval0];
	} // callseq 227
	cvt.u16.u32 	%rs48, %r83;
	and.b16  	%rs50, %rs48, 1;
	setp.eq.b16 	%p15, %rs50, 1;
	and.pred  	%p16, %p14, %p15;
	add.s32 	%r85, %r414, 3;
	add.s32 	%r86, %r417, 1;
	setp.lt.s32 	%p17, %r85, %r51;
	selp.b32 	%r87, %r85, %r5, %p17;
	max.s32 	%r88, %r86, 0;
	add.s32 	%r89, %r87, %r3;
	add.s32 	%r90, %r88, %r3;
	mul.wide.s32 	%rd18, %r89, 4;
	add.s64 	%rd19, %rd1, %rd18;
	ld.global.nc.f32 	%f6, [%rd19];
	{ // callseq 228, 0
	.param .b32 param0;
	st.param.f32 	[param0], %f1;
	.param .b32 param1;
	st.param.f32 	[param1], %f6;
	.param .b32 retval0;
	prototype_228 : .callprototype (.param .b32 _) _ (.param .b32 _, .param .b32 _);
	call (retval0), 
	%rd2, 
	(
	param0, 
	param1
	)
	, prototype_228;
	ld.param.b32 	%r91, [retval0];
	} // callseq 228
	cvt.u16.u32 	%rs51, %r91;
	and.b16  	%rs53, %rs51, 1;
	setp.eq.b16 	%p18, %rs53, 1;
	and.pred  	%p19, %p16, %p18;
	mul.wide.s32 	%rd20, %r90, 4;
	add.s64 	%rd21, %rd1, %rd20;
	ld.global.nc.f32 	%f7, [%rd21];
	{ // callseq 229, 0
	.param .b32 param0;
	st.param.f32 	[param0], %f1;
	.param .b32 param1;
	st.param.f32 	[param1], %f7;
	.param .b32 retval0;
	prototype_229 : .callprototype (.param .b32 _) _ (.param .b32 _, .param .b32 _);
	call (retval0), 
	%rd2, 
	(
	param0, 
	param1
	)
	, prototype_229;
	ld.param.b32 	%r93, [retval0];
	} // callseq 229
	cvt.u16.u32 	%rs54, %r93;
	and.b16  	%rs56, %rs54, 1;
	setp.eq.b16 	%p20, %rs56, 1;
	and.pred  	%p21, %p19, %p20;
	add.s32 	%r414, %r414, 4;
	setp.lt.s32 	%p22, %r414, %r51;
	selp.b32 	%r95, %r414, %r5, %p22;
	max.s32 	%r96, %r417, 0;
	add.s32 	%r97, %r95, %r3;
	add.s32 	%r98, %r96, %r3;
	mul.wide.s32 	%rd22, %r97, 4;
	add.s64 	%rd23, %rd1, %rd22;
	ld.global.nc.f32 	%f8, [%rd23];
	{ // callseq 230, 0
	.param .b32 param0;
	st.param.f32 	[param0], %f1;
	.param .b32 param1;
	st.param.f32 	[param1], %f8;
	.param .b32 retval0;
	prototype_230 : .callprototype (.param .b32 _) _ (.param .b32 _, .param .b32 _);
	call (retval0), 
	%rd2, 
	(
	param0, 
	param1
	)
	, prototype_230;
	ld.param.b32 	%r99, [retval0];
	} // callseq 230
	cvt.u16.u32 	%rs57, %r99;
	and.b16  	%rs59, %rs57, 1;
	setp.eq.b16 	%p23, %rs59, 1;
	and.pred  	%p24, %p21, %p23;
	mul.wide.s32 	%rd24, %r98, 4;
	add.s64 	%rd25, %rd1, %rd24;
	ld.global.nc.f32 	%f9, [%rd25];
	{ // callseq 231, 0
	.param .b32 param0;
	st.param.f32 	[param0], %f1;
	.param .b32 param1;
	st.param.f32 	[param1], %f9;
	.param .b32 retval0;
	prototype_231 : .callprototype (.param .b32 _) _ (.param .b32 _, .param .b32 _);
	call (retval0), 
	%rd2, 
	(
	param0, 
	param1
	)
	, prototype_231;
	ld.param.b32 	%r101, [retval0];
	} // callseq 231
	cvt.u16.u32 	%rs60, %r101;
	and.b16  	%rs62, %rs60, 1;
	setp.eq.b16 	%p25, %rs62, 1;
	and.pred  	%p26, %p24, %p25;
	selp.u16 	%rs232, 1, 0, %p26;
	add.s32 	%r417, %r417, -4;
	add.s32 	%r416, %r416, 4;
	add.s32 	%r415, %r415, 4;
	setp.ne.s32 	%p27, %r415, 0;
	@%p27 bra 	$L__BB30_32;
	add.s32 	%r419, %r416, -1;
$L__BB30_34:
	setp.eq.s32 	%p28, %r36, 0;
	@%p28 bra 	$L__BB30_39;
	setp.eq.s32 	%p29, %r36, 1;
	@%p29 bra 	$L__BB30_37;
	add.s32 	%r103, %r419, %r1;
	sub.s32 	%r104, %r1, %r419;
	setp.lt.s32 	%p30, %r103, %r51;
	selp.b32 	%r105, %r103, %r5, %p30;
	max.s32 	%r106, %r104, 0;
	add.s32 	%r107, %r105, %r3;
	add.s32 	%r108, %r106, %r3;
	mul.wide.s32 	%rd26, %r107, 4;
	add.s64 	%rd27, %rd1, %rd26;
	ld.global.nc.f32 	%f10, [%rd27];
	{ // callseq 232, 0
	.param .b32 param0;
	st.param.f32 	[param0], %f1;
	.param .b32 param1;
	st.param.f32 	[param1], %f10;
	.param .b32 retval0;
	prototype_232 : .callprototype (.param .b32 _) _ (.param .b32 _, .param .b32 _);
	call (retval0), 
	%rd2, 
	(
	param0, 
	param1
	)
	, prototype_232;
	ld.param.b32 	%r109, [retval0];
	} // callseq 232
	cvt.u16.u32 	%rs64, %r109;
	and.b16  	%rs65, %rs64, %rs232;
	setp.ne.s16 	%p31, %rs65, 0;
	mul.wide.s32 	%rd28, %r108, 4;
	add.s64 	%rd29, %rd1, %rd28;
	ld.global.nc.f32 	%f11, [%rd29];
	{ // callseq 233, 0
	.param .b32 param0;
	st.param.f32 	[param0], %f1;
	.param .b32 param1;
	st.param.f32 	[param1], %f11;
	.param .b32 retval0;
	prototype_233 : .callprototype (.param .b32 _) _ (.param .b32 _, .param .b32 _);
	call (retval0), 
	%rd2, 
	(
	param0, 
	param1
	)
	, prototype_233;
	ld.param.b32 	%r111, [retval0];
	} // callseq 233
	cvt.u16.u32 	%rs66, %r111;
	and.b16  	%rs68, %rs66, 1;
	setp.eq.b16 	%p32, %rs68, 1;
	and.pred  	%p33, %p31, %p32;
	not.b32 	%r113, %r419;
	add.s32 	%r114, %r103, 1;
	add.s32 	%r115, %r1, %r113;
	setp.lt.s32 	%p34, %r114, %r51;
	selp.b32 	%r116, %r114, %r5, %p34;
	max.s32 	%r117, %r115, 0;
	add.s32 	%r118, %r116, %r3;
	add.s32 	%r119, %r117, %r3;
	mul.wide.s32 	%rd30, %r118, 4;
	add.s64 	%rd31, %rd1, %rd30;
	ld.global.nc.f32 	%f12, [%rd31];
	{ // callseq 234, 0
	.param .b32 param0;
	st.param.f32 	[param0], %f1;
	.param .b32 param1;
	st.param.f32 	[param1], %f12;
	.param .b32 retval0;
	prototype_234 : .callprototype (.param .b32 _) _ (.param .b32 _, .param .b32 _);
	call (retval0), 
	%rd2, 
	(
	param0, 
	param1
	)
	, prototype_234;
	ld.param.b32 	%r120, [retval0];
	} // callseq 234
	cvt.u16.u32 	%rs69, %r120;
	and.b16  	%rs71, %rs69, 1;
	setp.eq.b16 	%p35, %rs71, 1;
	and.pred  	%p36, %p33, %p35;
	mul.wide.s32 	%rd32, %r119, 4;
	add.s64 	%rd33, %rd1, %rd32;
	ld.global.nc.f32 	%f13, [%rd33];
	{ // callseq 235, 0
	.param .b32 param0;
	st.param.f32 	[param0], %f1;
	.param .b32 param1;
	st.param.f32 	[param1], %f13;
	.param .b32 retval0;
	prototype_235 : .callprototype (.param .b32 _) _ (.param .b32 _, .param .b32 _);
	call (retval0), 
	%rd2, 
	(
	param0, 
	param1
	)
	, prototype_235;
	ld.param.b32 	%r122, [retval0];
	} // callseq 235
	cvt.u16.u32 	%rs72, %r122;
	and.b16  	%rs74, %rs72, 1;
	setp.eq.b16 	%p37, %rs74, 1;
	and.pred  	%p38, %p36, %p37;
	selp.u16 	%rs232, 1, 0, %p38;
	add.s32 	%r419, %r419, 2;
$L__BB30_37:
	and.b32  	%r124, %r53, 1;
	setp.eq.b32 	%p39, %r124, 1;
	not.pred 	%p40, %p39;
	@%p40 bra 	$L__BB30_39;
	add.s32 	%r125, %r419, %r1;
	sub.s32 	%r126, %r1, %r419;
	setp.lt.s32 	%p41, %r125, %r51;
	selp.b32 	%r127, %r125, %r5, %p41;
	max.s32 	%r128, %r126, 0;
	add.s32 	%r129, %r127, %r3;
	add.s32 	%r130, %r128, %r3;
	mul.wide.s32 	%rd34, %r129, 4;
	add.s64 	%rd35, %rd1, %rd34;
	ld.global.nc.f32 	%f14, [%rd35];
	{ // callseq 236, 0
	.param .b32 param0;
	st.param.f32 	[param0], %f1;
	.param .b32 param1;
	st.param.f32 	[param1], %f14;
	.param .b32 retval0;
	prototype_236 : .callprototype (.param .b32 _) _ (.param .b32 _, .param .b32 _);
	call (retval0), 
	%rd2, 
	(
	param0, 
	param1
	)
	, prototype_236;
	ld.param.b32 	%r131, [retval0];
	} // callseq 236
	cvt.u16.u32 	%rs75, %r131;
	and.b16  	%rs76, %rs75, %rs232;
	setp.ne.s16 	%p42, %rs76, 0;
	mul.wide.s32 	%rd36, %r130, 4;
	add.s64 	%rd37, %rd1, %rd36;
	ld.global.nc.f32 	%f15, [%rd37];
	{ // callseq 237, 0
	.param .b32 param0;
	st.param.f32 	[param0], %f1;
	.param .b32 param1;
	st.param.f32 	[param1], %f15;
	.param .b32 retval0;
	prototype_237 : .callprototype (.param .b32 _) _ (.param .b32 _, .param .b32 _);
	call (retval0), 
	%rd2, 
	(
	param0, 
	param1
	)
	, prototype_237;
	ld.param.b32 	%r133, [retval0];
	} // callseq 237
	cvt.u16.u32 	%rs77, %r133;
	and.b16  	%rs79, %rs77, 1;
	setp.eq.b16 	%p43, %rs79, 1;
	and.pred  	%p44, %p42, %p43;
	selp.u16 	%rs232, 1, 0, %p44;
$L__BB30_39:
	cvt.s64.s32 	%rd122, %r4;
	cvta.to.global.u64 	%rd123, %rd3;
	add.s64 	%rd124, %rd123, %rd122;
	st.global.u8 	[%rd124], %rs232;
$L__BB30_40:
	ret;

}
	// .globl	_cupy_boolrelextrema_2D_float64
.visible .entry _cupy_boolrelextrema_2D_float64(
	.param .u32 _cupy_boolrelextrema_2D_float64_param_0,
	.param .u32 _cupy_boolrelextrema_2D_float64_param_1,
	.param .u32 _cupy_boolrelextrema_2D_float64_param_2,
	.param .u8 _cupy_boolrelextrema_2D_float64_param_3,
	.param .u32 _cupy_boolrelextrema_2D_float64_param_4,
	.param .u32 _cupy_boolrelextrema_2D_float64_param_5,
	.param .u64 .ptr .align 1 _cupy_boolrelextrema_2D_float64_param_6,
	.param .u64 .ptr .align 1 _cupy_boolrelextrema_2D_float64_param_7
)
.maxntid 512
{
	.reg .pred 	%p<160>;
	.reg .b16 	%rs<233>;
	.reg .b32 	%r<420>;
	.reg .b64 	%rd<125>;
	.reg .b64 	%fd<58>;

	ld.param.u32 	%r51, [_cupy_boolrelextrema_2D_float64_param_0];
	ld.param.u32 	%r52, [_cupy_boolrelextrema_2D_float64_param_1];
	ld.param.u32 	%r53, [_cupy_boolrelextrema_2D_float64_param_2];
	ld.param.s8 	%rs34, [_cupy_boolrelextrema_2D_float64_param_3];
	ld.param.u32 	%r54, [_cupy_boolrelextrema_2D_float64_param_4];
	ld.param.u32 	%r55, [_cupy_boolrelextrema_2D_float64_param_5];
	ld.param.u64 	%rd4, [_cupy_boolrelextrema_2D_float64_param_6];
	ld.param.u64 	%rd3, [_cupy_boolrelextrema_2D_float64_param_7];
	cvta.to.global.u64 	%rd1, %rd4;
	mov.u32 	%r56, %ctaid.x;
	mov.u32 	%r57, %ntid.x;
	mov.u32 	%r58, %tid.x;
	mad.lo.s32 	%r1, %r56, %r57, %r58;
	mov.u32 	%r59, %ctaid.y;
	mov.u32 	%r60, %ntid.y;
	mov.u32 	%r61, %tid.y;
	mad.lo.s32 	%r2, %r59, %r60, %r61;
	setp.ge.s32 	%p1, %r2, %r52;
	setp.ge.s32 	%p2, %r1, %r51;
	or.pred  	%p3, %p2, %p1;
	@%p3 bra 	$L__BB31_40;
	mul.lo.s32 	%r3, %r2, %r51;
	add.s32 	%r4, %r3, %r1;
	mul.wide.s32 	%rd5, %r4, 8;
	add.s64 	%rd6, %rd1, %rd5;
	ld.global.nc.f64 	%fd1, [%rd6];
	setp.lt.s32 	%p4, %r53, 1;
	mov.b16 	%rs232, 1;
	@%p4 bra 	$L__BB31_39;
	setp.ne.s32 	%p5, %r55, 0;
	add.s32 	%r5, %r51, -1;
	add.s32 	%r6, %r52, -1;
	mul.wide.s32 	%rd7, %r54, 8;
	mov.u64 	%rd8, _ZN34_INTERNAL_60372f54_4_k_cu_41e6b33e4funcIdEE;
	add.s64 	%rd9, %rd8, %rd7;
	ld.global.nc.u64 	%rd2, [%rd9];
	@%p5 bra 	$L__BB31_21;
	setp.ne.s16 	%p83, %rs34, 0;
	@%p83 bra 	$L__BB31_12;
	and.b32  	%r7, %r53, 3;
	setp.lt.u32 	%p122, %r53, 4;
	mov.b16 	%rs232, 1;
	mov.b32 	%r403, 1;
	@%p122 bra 	$L__BB31_7;
	and.b32  	%r8, %r53, 2147483644;
	mov.b16 	%rs232, 1;
	mov.b32 	%r403, 1;
$L__BB31_6:
	.pragma "nounroll";
	add.s32 	%r307, %r403, %r2;
	sub.s32 	%r308, %r2, %r403;
	setp.lt.s32 	%p123, %r307, %r52;
	selp.b32 	%r309, 0, %r52, %p123;
	sub.s32 	%r310, %r307, %r309;
	shr.s32 	%r311, %r308, 31;
	and.b32  	%r312, %r311, %r52;
	add.s32 	%r313, %r312, %r308;
	mad.lo.s32 	%r314, %r310, %r51, %r1;
	mad.lo.s32 	%r315, %r313, %r51, %r1;
	mul.wide.s32 	%rd94, %r314, 8;
	add.s64 	%rd95, %rd1, %rd94;
	ld.global.nc.f64 	%fd44, [%rd95];
	{ // callseq 322, 0
	.param .b64 param0;
	st.param.f64 	[param0], %fd1;
	.param .b64 param1;
	st.param.f64 	[param1], %fd44;
	.param .b32 retval0;
	prototype_322 : .callprototype (.param .b32 _) _ (.param .b64 _, .param .b64 _);
	call (retval0), 
	%rd2, 
	(
	param0, 
	param1
	)
	, prototype_322;
	ld.param.b32 	%r316, [retval0];
	} // callseq 322
	cvt.u16.u32 	%rs171, %r316;
	and.b16  	%rs172, %rs171, %rs232;
	and.b16  	%rs173, %rs172, 255;
	setp.ne.s16 	%p124, %rs173, 0;
	mul.wide.s32 	%rd96, %r315, 8;
	add.s64 	%rd97, %rd1, %rd96;
	ld.global.nc.f64 	%fd45, [%rd97];
	{ // callseq 323, 0
	.param .b64 param0;
	st.param.f64 	[param0], %fd1;
	.param .b64 param1;
	st.param.f64 	[param1], %fd45;
	.param .b32 retval0;
	prototype_323 : .callprototype (.param .b32 _) _ (.param .b64 _, .param .b64 _);
	call (retval0), 
	%rd2, 
	(
	param0, 
	param1
	)
	, prototype_323;
	ld.param.b32 	%r318, [retval0];
	} // callseq 323
	cvt.u16.u32 	%rs174, %r318;
	and.b16  	%rs176, %rs174, 1;
	setp.eq.b16 	%p125, %rs176, 1;
	and.pred  	%p126, %p124, %p125;
	not.b32 	%r320, %r403;
	add.s32 	%r321, %r307, 1;
	add.s32 	%r322, %r2, %r320;
	setp.lt.s32 	%p127, %r321, %r52;
	selp.b32 	%r323, 0, %r52, %p127;
	sub.s32 	%r324, %r321, %r323;
	shr.s32 	%r325, %r322, 31;
	and.b32  	%r326, %r325, %r52;
	add.s32 	%r327, %r326, %r322;
	mad.lo.s32 	%r328, %r324, %r51, %r1;
	mad.lo.s32 	%r329, %r327, %r51, %r1;
	mul.wide.s32 	%rd98, %r328, 8;
	add.s64 	%rd99, %rd1, %rd98;
	ld.global.nc.f64 	%fd46, [%rd99];
	{ // callseq 324, 0
	.param .b64 param0;
	st.param.f64 	[param0], %fd1;
	.param .b64 param1;
	st.param.f64 	[param1], %fd46;
	.param .b32 retval0;
	prototype_324 : .callprototype (.param .b32 _) _ (.param .b64 _, .param .b64 _);
	call (retval0), 
	%rd2, 
	(
	param0, 
	param1
	)
	, prototype_324;
	ld.param.b32 	%r330, [retval0];
	} // callseq 324
	cvt.u16.u32 	%rs177, %r330;
	and.b16  	%rs179, %rs177, 1;
	setp.eq.b16 	%p128, %rs179, 1;
	and.pred  	%p129, %p126, %p128;
	mul.wide.s32 	%rd100, %r329, 8;
	add.s64 	%rd101, %rd1, %rd100;
	ld.global.nc.f64 	%fd47, [%rd101];
	{ // callseq 325, 0
	.param .b64 param0;
	st.param.f64 	[param0], %fd1;
	.param .b64 param1;
	st.param.f64 	[param1], %fd47;
	.param .b32 retval0;
	prototype_325 : .callprototype (.param .b32 _) _ (.param .b64 _, .param .b64 _);
	call (retval0), 
	%rd2, 
	(
	param0, 
	param1
	)
	, prototype_325;
	ld.param.b32 	%r332, [retval0];
	} // callseq 325
	cvt.u16.u32 	%rs180, %r332;
	and.b16  	%rs182, %rs180, 1;
	setp.eq.b16 	%p130, %rs182, 1;
	and.pred  	%p131, %p129, %p130;
	add.s32 	%r334, %r307, 2;
	add.s32 	%r335, %r308, -2;
	setp.lt.s32 	%p132, %r334, %r52;
	selp.b32 	%r336, 0, %r52, %p132;
	sub.s32 	%r337, %r334, %r336;
	shr.s32 	%r338, %r335, 31;
	and.b32  	%r339, %r338, %r52;
	add.s32 	%r340, %r339, %r335;
	mad.lo.s32 	%r341, %r337, %r51, %r1;
	mad.lo.s32 	%r342, %r340, %r51, %r1;
	mul.wide.s32 	%rd102, %r341, 8;
	add.s64 	%rd103, %rd1, %rd102;
	ld.global.nc.f64 	%fd48, [%rd103];
	{ // callseq 326, 0
	.param .b64 param0;
	st.param.f64 	[param0], %fd1;
	.param .b64 param1;
	st.param.f64 	[param1], %fd48;
	.param .b32 retval0;
	prototype_326 : .callprototype (.param .b32 _) _ (.param .b64 _, .param .b64 _);
	call (retval0), 
	%rd2, 
	(
	param0, 
	param1
	)
	, prototype_326;
	ld.param.b32 	%r343, [retval0];
	} // callseq 326
	cvt.u16.u32 	%rs183, %r343;
	and.b16  	%rs185, %rs183, 1;
	setp.eq.b16 	%p133, %rs185, 1;
	and.pred  	%p134, %p131, %p133;
	mul.wide.s32 	%rd104, %r342, 8;
	add.s64 	%rd105, %rd1, %rd104;
	ld.global.nc.f64 	%fd49, [%rd105];
	{ // callseq 327, 0
	.param .b64 param0;
	st.param.f64 	[param0], %fd1;
	.param .b64 param1;
	st.param.f64 	[param1], %fd49;
	.param .b32 retval0;
	prototype_327 : .callprototype (.param .b32 _) _ (.param .b64 _, .param .b64 _);
	call (retval0), 
	%rd2, 
	(
	param0, 
	param1
	)
	, prototype_327;
	ld.param.b32 	%r345, [retval0];
	} // callseq 327
	cvt.u16.u32 	%rs186, %r345;
	and.b16  	%rs188, %rs186, 1;
	setp.eq.b16 	%p135, %rs188, 1;
	and.pred  	%p136, %p134, %p135;
	add.s32 	%r347, %r403, 3;
	add.s32 	%r348, %r307, 3;
	sub.s32 	%r349, %r2, %r347;
	setp.lt.s32 	%p137, %r348, %r52;
	selp.b32 	%r350, 0, %r52, %p137;
	sub.s32 	%r351, %r348, %r350;
	shr.s32 	%r352, %r349, 31;
	and.b32  	%r353, %r352, %r52;
	add.s32 	%r354, %r353, %r349;
	mad.lo.s32 	%r355, %r351, %r51, %r1;
	mad.lo.s32 	%r356, %r354, %r51, %r1;
	mul.wide.s32 	%rd106, %r355, 8;
	add.s64 	%rd107, %rd1, %rd106;
	ld.global.nc.f64 	%fd50, [%rd107];
	{ // callseq 328, 0
	.param .b64 param0;
	st.param.f64 	[param0], %fd1;
	.param .b64 param1;
	st.param.f64 	[param1], %fd50;
	.param .b32 retval0;
	prototype_328 : .callprototype (.param .b32 _) _ (.param .b64 _, .param .b64 _);
	call (retval0), 
	%rd2, 
	(
	param0, 
	param1
	)
	, prototype_328;
	ld.param.b32 	%r357, [retval0];
	} // callseq 328
	cvt.u16.u32 	%rs189, %r357;
	and.b16  	%rs191, %rs189, 1;
	setp.eq.b16 	%p138, %rs191, 1;
	and.pred  	%p139, %p136, %p138;
	mul.wide.s32 	%rd108, %r356, 8;
	add.s64 	%rd109, %rd1, %rd108;
	ld.global.nc.f64 	%fd51, [%rd109];
	{ // callseq 329, 0
	.param .b64 param0;
	st.param.f64 	[param0], %fd1;
	.param .b64 param1;
	st.param.f64 	[param1], %fd51;
	.param .b32 retval0;
	prototype_329 : .callprototype (.param .b32 _) _ (.param .b64 _, .param .b64 _);
	call (retval0), 
	%rd2, 
	(
	param0, 
	param1
	)
	, prototype_329;
	ld.param.b32 	%r359, [retval0];
	} // callseq 329
	cvt.u16.u32 	%rs192, %r359;
	and.b16  	%rs194, %rs192, 1;
	setp.eq.b16 	%p140, %rs194, 1;
	and.pred  	%p141, %p139, %p140;
	selp.u16 	%rs232, 1, 0, %p141;
	add.s32 	%r403, %r403, 4;
	setp.ne.s32 	%p142, %r347, %r8;
	@%p142 bra 	$L__BB31_6;
$L__BB31_7:
	setp.eq.s32 	%p143, %r7, 0;
	@%p143 bra 	$L__BB31_39;
	setp.eq.s32 	%p144, %r7, 1;
	@%p144 bra 	$L__BB31_10;
	add.s32 	%r361, %r403, %r2;
	sub.s32 	%r362, %r2, %r403;
	setp.lt.s32 	%p145, %r361, %r52;
	selp.b32 	%r363, 0, %r52, %p145;
	sub.s32 	%r364, %r361, %r363;
	shr.s32 	%r365, %r362, 31;
	and.b32  	%r366, %r365, %r52;
	add.s32 	%r367, %r366, %r362;
	mad.lo.s32 	%r368, %r364, %r51, %r1;
	mad.lo.s32 	%r369, %r367, %r51, %r1;
	mul.wide.s32 	%rd110, %r368, 8;
	add.s64 	%rd111, %rd1, %rd110;
	ld.global.nc.f64 	%fd52, [%rd111];
	{ // callseq 330, 0
	.param .b64 param0;
	st.param.f64 	[param0], %fd1;
	.param .b64 param1;
	st.param.f64 	[param1], %fd52;
	.param .b32 retval0;
	prototype_330 : .callprototype (.param .b32 _) _ (.param .b64 _, .param .b64 _);
	call (retval0), 
	%rd2, 
	(
	param0, 
	param1
	)
	, prototype_330;
	ld.param.b32 	%r370, [retval0];
	} // callseq 330
	cvt.u16.u32 	%rs196, %r370;
	and.b16  	%rs197, %rs196, %rs232;
	setp.ne.s16 	%p146, %rs197, 0;
	mul.wide.s32 	%rd112, %r369, 8;
	add.s64 	%rd113, %rd1, %rd112;
	ld.global.nc.f64 	%fd53, [%rd113];
	{ // callseq 331, 0
	.param .b64 param0;
	st.param.f64 	[param0], %fd1;
	.param .b64 param1;
	st.param.f64 	[param1], %fd53;
	.param .b32 retval0;
	prototype_331 : .callprototype (.param .b32 _) _ (.param .b64 _, .param .b64 _);
	call (retval0), 
	%rd2, 
	(
	param0, 
	param1
	)
	, prototype_331;
	ld.param.b32 	%r372, [retval0];
	} // callseq 331
	cvt.u16.u32 	%rs198, %r372;
	and.b16  	%rs200, %rs198, 1;
	setp.eq.b16 	%p147, %rs200, 1;
	and.pred  	%p148, %p146, %p147;
	not.b32 	%r374, %r403;
	add.s32 	%r375, %r361, 1;
	add.s32 	%r376, %r2, %r374;
	setp.lt.s32 	%p149, %r375, %r52;
	selp.b32 	%r377, 0, %r52, %p149;
	sub.s32 	%r378, %r375, %r377;
	shr.s32 	%r379, %r376, 31;
	and.b32  	%r380, %r379, %r52;
	add.s32 	%r381, %r380, %r376;
	mad.lo.s32 	%r382, %r378, %r51, %r1;
	mad.lo.s32 	%r383, %r381, %r51, %r1;
	mul.wide.s32 	%rd114, %r382, 8;
	add.s64 	%rd115, %rd1, %rd114;
	ld.global.nc.f64 	%fd54, [%rd115];
	{ // callseq 332, 0
	.param .b64 param0;
	st.param.f64 	[param0], %fd1;
	.param .b64 param1;
	st.param.f64 	[param1], %fd54;
	.param .b32 retval0;
	prototype_332 : .callprototype (.param .b32 _) _ (.param .b64 _, .param .b64 _);
	call (retval0), 
	%rd2, 
	(
	param0, 
	param1
	)
	, prototype_332;
	ld.param.b32 	%r384, [retval0];
	} // callseq 332
	cvt.u16.u32 	%rs201, %r384;
	and.b16  	%rs203, %rs201, 1;
	setp.eq.b16 	%p150, %rs203, 1;
	and.pred  	%p151, %p148, %p150;
	mul.wide.s32 	%rd116, %r383, 8;
	add.s64 	%rd117, %rd1, %rd116;
	ld.global.nc.f64 	%fd55, [%rd117];
	{ // callseq 333, 0
	.param .b64 param0;
	st.param.f64 	[param0], %fd1;
	.param .b64 param1;
	st.param.f64 	[param1], %fd55;
	.param .b32 retval0;
	prototype_333 : .callprototype (.param .b32 _) _ (.param .b64 _, .param .b64 _);
	call (retval0), 
	%rd2, 
	(
	param0, 
	param1
	)
	, prototype_333;
	ld.param.b32 	%r386, [retval0];
	} // callseq 333
	cvt.u16.u32 	%rs204, %r386;
	and.b16  	%rs206, %rs204, 1;
	setp.eq.b16 	%p152, %rs206, 1;
	and.pred  	%p153, %p151, %p152;
	selp.u16 	%rs232, 1, 0, %p153;
	add.s32 	%r403, %r403, 2;
$L__BB31_10:
	and.b32  	%r388, %r53, 1;
	setp.eq.b32 	%p154, %r388, 1;
	not.pred 	%p155, %p154;
	@%p155 bra 	$L__BB31_39;
	add.s32 	%r389, %r403, %r2;
	sub.s32 	%r390, %r2, %r403;
	setp.lt.s32 	%p156, %r389, %r52;
	selp.b32 	%r391, 0, %r52, %p156;
	sub.s32 	%r392, %r389, %r391;
	shr.s32 	%r393, %r390, 31;
	and.b32  	%r394, %r393, %r52;
	add.s32 	%r395, %r394, %r390;
	mad.lo.s32 	%r396, %r392, %r51, %r1;
	mad.lo.s32 	%r397, %r395, %r51, %r1;
	mul.wide.s32 	%rd118, %r396, 8;
	add.s64 	%rd119, %rd1, %rd118;
	ld.global.nc.f64 	%fd56, [%rd119];
	{ // callseq 334, 0
	.param .b64 param0;
	st.param.f64 	[param0], %fd1;
	.param .b64 param1;
	st.param.f64 	[param1], %fd56;
	.param .b32 retval0;
	prototype_334 : .callprototype (.param .b32 _) _ (.param .b64 _, .param .b64 _);
	call (retval0), 
	%rd2, 
	(
	param0, 
	param1
	)
	, prototype_334;
	ld.param.b32 	%r398, [retval0];
	} // callseq 334
	cvt.u16.u32 	%rs207, %r398;
	and.b16  	%rs208, %rs207, %rs232;
	setp.ne.s16 	%p157, %rs208, 0;
	mul.wide.s32 	%rd120, %r397, 8;
	add.s64 	%rd121, %rd1, %rd120;
	ld.global.nc.f64 	%fd57, [%rd121];
	{ // callseq 335, 0
	.param .b64 param0;
	st.param.f64 	[param0], %fd1;
	.param .b64 param1;
	st.param.f64 	[param1], %fd57;
	.param .b32 retval0;
	prototype_335 : .callprototype (.param .b32 _) _ (.param .b64 _, .param .b64 _);
	call (retval0), 
	%rd2, 
	(
	param0, 
	param1
	)
	, prototype_335;
	ld.param.b32 	%r400, [retval0];
	} // callseq 335
	cvt.u16.u32 	%rs209, %r400;
	and.b16  	%rs211, %rs209, 1;
	setp.eq.b16 	%p158, %rs211, 1;
	and.pred  	%p159, %p157, %p158;
	selp.u16 	%rs232, 1, 0, %p159;
	bra.uni 	$L__BB31_39;
$L__BB31_12:
	and.b32  	%r14, %r53, 3;
	setp.lt.u32 	%p84, %r53, 4;
	mov.b16 	%rs232, 1;
	mov.b32 	%r410, 1;
	@%p84 bra 	$L__BB31_16;
	add.s32 	%r408, %r2, -4;
	and.b32  	%r234, %r53, 2147483644;
	neg.s32 	%r406, %r234;
	mov.b16 	%rs232, 1;
	mov.b32 	%r407, 2;
	mov.u32 	%r405, %r2;
$L__BB31_14:
	.pragma "nounroll";
	add.s32 	%r235, %r405, 1;
	add.s32 	%r236, %r408, 2;
	add.s32 	%r237, %r408, 3;
	setp.lt.s32 	%p85, %r235, %r52;
	selp.b32 	%r238, %r235, %r6, %p85;
	max.s32 	%r239, %r237, 0;
	mad.lo.s32 	%r240, %r238, %r51, %r1;
	mad.lo.s32 	%r241, %r239, %r51, %r1;
	mul.wide.s32 	%rd66, %r240, 8;
	add.s64 	%rd67, %rd1, %rd66;
	ld.global.nc.f64 	%fd30, [%rd67];
	{ // callseq 308, 0
	.param .b64 param0;
	st.param.f64 	[param0], %fd1;
	.param .b64 param1;
	st.param.f64 	[param1], %fd30;
	.param .b32 retval0;
	prototype_308 : .callprototype (.param .b32 _) _ (.param .b64 _, .param .b64 _);
	call (retval0), 
	%rd2, 
	(
	param0, 
	param1
	)
	, prototype_308;
	ld.param.b32 	%r242, [retval0];
	} // callseq 308
	cvt.u16.u32 	%rs127, %r242;
	and.b16  	%rs128, %rs127, %rs232;
	and.b16  	%rs129, %rs128, 255;
	setp.ne.s16 	%p86, %rs129, 0;
	mul.wide.s32 	%rd68, %r241, 8;
	add.s64 	%rd69, %rd1, %rd68;
	ld.global.nc.f64 	%fd31, [%rd69];
	{ // callseq 309, 0
	.param .b64 param0;
	st.param.f64 	[param0], %fd1;
	.param .b64 param1;
	st.param.f64 	[param1], %fd31;
	.param .b32 retval0;
	prototype_309 : .callprototype (.param .b32 _) _ (.param .b64 _, .param .b64 _);
	call (retval0), 
	%rd2, 
	(
	param0, 
	param1
	)
	, prototype_309;
	ld.param.b32 	%r244, [retval0];
	} // callseq 309
	cvt.u16.u32 	%rs130, %r244;
	and.b16  	%rs132, %rs130, 1;
	setp.eq.b16 	%p87, %rs132, 1;
	and.pred  	%p88, %p86, %p87;
	add.s32 	%r246, %r405, 2;
	setp.lt.s32 	%p89, %r246, %r52;
	selp.b32 	%r247, %r246, %r6, %p89;
	max.s32 	%r248, %r236, 0;
	mad.lo.s32 	%r249, %r247, %r51, %r1;
	mad.lo.s32 	%r250, %r248, %r51, %r1;
	mul.wide.s32 	%rd70, %r249, 8;
	add.s64 	%rd71, %rd1, %rd70;
	ld.global.nc.f64 	%fd32, [%rd71];
	{ // callseq 310, 0
	.param .b64 param0;
	st.param.f64 	[param0], %fd1;
	.param .b64 param1;
	st.param.f64 	[param1], %fd32;
	.param .b32 retval0;
	prototype_310 : .callprototype (.param .b32 _) _ (.param .b64 _, .param .b64 _);
	call (retval0), 
	%rd2, 
	(
	param0, 
	param1
	)
	, prototype_310;
	ld.param.b32 	%r251, [retval0];
	} // callseq 310
	cvt.u16.u32 	%rs133, %r251;
	and.b16  	%rs135, %rs133, 1;
	setp.eq.b16 	%p90, %rs135, 1;
	and.pred  	%p91, %p88, %p90;
	mul.wide.s32 	%rd72, %r250, 8;
	add.s64 	%rd73, %rd1, %rd72;
	ld.global.nc.f64 	%fd33, [%rd73];
	{ // callseq 311, 0
	.param .b64 param0;
	st.param.f64 	[param0], %fd1;
	.param .b64 param1;
	st.param.f64 	[param1], %fd33;
	.param .b32 retval0;
	prototype_311 : .callprototype (.param .b32 _) _ (.param .b64 _, .param .b64 _);
	call (retval0), 
	%rd2, 
	(
	param0, 
	param1
	)
	, prototype_311;
	ld.param.b32 	%r253, [retval0];
	} // callseq 311
	cvt.u16.u32 	%rs136, %r253;
	and.b16  	%rs138, %rs136, 1;
	setp.eq.b16 	%p92, %rs138, 1;
	and.pred  	%p93, %p91, %p92;
	add.s32 	%r255, %r405, 3;
	add.s32 	%r256, %r408, 1;
	setp.lt.s32 	%p94, %r255, %r52;
	selp.b32 	%r257, %r255, %r6, %p94;
	max.s32 	%r258, %r256, 0;
	mad.lo.s32 	%r259, %r257, %r51, %r1;
	mad.lo.s32 	%r260, %r258, %r51, %r1;
	mul.wide.s32 	%rd74, %r259, 8;
	add.s64 	%rd75, %rd1, %rd74;
	ld.global.nc.f64 	%fd34, [%rd75];
	{ // callseq 312, 0
	.param .b64 param0;
	st.param.f64 	[param0], %fd1;
	.param .b64 param1;
	st.param.f64 	[param1], %fd34;
	.param .b32 retval0;
	prototype_312 : .callprototype (.param .b32 _) _ (.param .b64 _, .param .b64 _);
	call (retval0), 
	%rd2, 
	(
	param0, 
	param1
	)
	, prototype_312;
	ld.param.b32 	%r261, [retval0];
	} // callseq 312
	cvt.u16.u32 	%rs139, %r261;
	and.b16  	%rs141, %rs139, 1;
	setp.eq.b16 	%p95, %rs141, 1;
	and.pred  	%p96, %p93, %p95;
	mul.wide.s32 	%rd76, %r260, 8;
	add.s64 	%rd77, %rd1, %rd76;
	ld.global.nc.f64 	%fd35, [%rd77];
	{ // callseq 313, 0
	.param .b64 param0;
	st.param.f64 	[param0], %fd1;
	.param .b64 param1;
	st.param.f64 	[param1], %fd35;
	.param .b32 retval0;
	prototype_313 : .callprototype (.param .b32 _) _ (.param .b64 _, .param .b64 _);
	call (retval0), 
	%rd2, 
	(
	param0, 
	param1
	)
	, prototype_313;
	ld.param.b32 	%r263, [retval0];
	} // callseq 313
	cvt.u16.u32 	%rs142, %r263;
	and.b16  	%rs144, %rs142, 1;
	setp.eq.b16 	%p97, %rs144, 1;
	and.pred  	%p98, %p96, %p97;
	add.s32 	%r405, %r405, 4;
	setp.lt.s32 	%p99, %r405, %r52;
	selp.b32 	%r265, %r405, %r6, %p99;
	max.s32 	%r266, %r408, 0;
	mad.lo.s32 	%r267, %r265, %r51, %r1;
	mad.lo.s32 	%r268, %r266, %r51, %r1;
	mul.wide.s32 	%rd78, %r267, 8;
	add.s64 	%rd79, %rd1, %rd78;
	ld.global.nc.f64 	%fd36, [%rd79];
	{ // callseq 314, 0
	.param .b64 param0;
	st.param.f64 	[param0], %fd1;
	.param .b64 param1;
	st.param.f64 	[param1], %fd36;
	.param .b32 retval0;
	prototype_314 : .callprototype (.param .b32 _) _ (.param .b64 _, .param .b64 _);
	call (retval0), 
	%rd2, 
	(
	param0, 
	param1
	)
	, prototype_314;
	ld.param.b32 	%r269, [retval0];
	} // callseq 314
	cvt.u16.u32 	%rs145, %r269;
	and.b16  	%rs147, %rs145, 1;
	setp.eq.b16 	%p100, %rs147, 1;
	and.pred  	%p101, %p98, %p100;
	mul.wide.s32 	%rd80, %r268, 8;
	add.s64 	%rd81, %rd1, %rd80;
	ld.global.nc.f64 	%fd37, [%rd81];
	{ // callseq 315, 0
	.param .b64 param0;
	st.param.f64 	[param0], %fd1;
	.param .b64 param1;
	st.param.f64 	[param1], %fd37;
	.param .b32 retval0;
	prototype_315 : .callprototype (.param .b32 _) _ (.param .b64 _, .param .b64 _);
	call (retval0), 
	%rd2, 
	(
	param0, 
	param1
	)
	, prototype_315;
	ld.param.b32 	%r271, [retval0];
	} // callseq 315
	cvt.u16.u32 	%rs148, %r271;
	and.b16  	%rs150, %rs148, 1;
	setp.eq.b16 	%p102, %rs150, 1;
	and.pred  	%p103, %p101, %p102;
	selp.u16 	%rs232, 1, 0, %p103;
	add.s32 	%r408, %r408, -4;
	add.s32 	%r407, %r407, 4;
	add.s32 	%r406, %r406, 4;
	setp.ne.s32 	%p104, %r406, 0;
	@%p104 bra 	$L__BB31_14;
	add.s32 	%r410, %r407, -1;
$L__BB31_16:
	setp.eq.s32 	%p105, %r14, 0;
	@%p105 bra 	$L__BB31_39;
	setp.eq.s32 	%p106, %r14, 1;
	@%p106 bra 	$L__BB31_19;
	add.s32 	%r273, %r410, %r2;
	sub.s32 	%r274, %r2, %r410;
	setp.lt.s32 	%p107, %r273, %r52;
	selp.b32 	%r275, %r273, %r6, %p107;
	max.s32 	%r276, %r274, 0;
	mad.lo.s32 	%r277, %r275, %r51, %r1;
	mad.lo.s32 	%r278, %r276, %r51, %r1;
	mul.wide.s32 	%rd82, %r277, 8;
	add.s64 	%rd83, %rd1, %rd82;
	ld.global.nc.f64 	%fd38, [%rd83];
	{ // callseq 316, 0
	.param .b64 param0;
	st.param.f64 	[param0], %fd1;
	.param .b64 param1;
	st.param.f64 	[param1], %fd38;
	.param .b32 retval0;
	prototype_316 : .callprototype (.param .b32 _) _ (.param .b64 _, .param .b64 _);
	call (retval0), 
	%rd2, 
	(
	param0, 
	param1
	)
	, prototype_316;
	ld.param.b32 	%r279, [retval0];
	} // callseq 316
	cvt.u16.u32 	%rs152, %r279;
	and.b16  	%rs153, %rs152, %rs232;
	setp.ne.s16 	%p108, %rs153, 0;
	mul.wide.s32 	%rd84, %r278, 8;
	add.s64 	%rd85, %rd1, %rd84;
	ld.global.nc.f64 	%fd39, [%rd85];
	{ // callseq 317, 0
	.param .b64 param0;
	st.param.f64 	[param0], %fd1;
	.param .b64 param1;
	st.param.f64 	[param1], %fd39;
	.param .b32 retval0;
	prototype_317 : .callprototype (.param .b32 _) _ (.param .b64 _, .param .b64 _);
	call (retval0), 
	%rd2, 
	(
	param0, 
	param1
	)
	, prototype_317;
	ld.param.b32 	%r281, [retval0];
	} // callseq 317
	cvt.u16.u32 	%rs154, %r281;
	and.b16  	%rs156, %rs154, 1;
	setp.eq.b16 	%p109, %rs156, 1;
	and.pred  	%p110, %p108, %p109;
	not.b32 	%r283, %r410;
	add.s32 	%r284, %r273, 1;
	add.s32 	%r285, %r2, %r283;
	setp.lt.s32 	%p111, %r284, %r52;
	selp.b32 	%r286, %r284, %r6, %p111;
	max.s32 	%r287, %r285, 0;
	mad.lo.s32 	%r288, %r286, %r51, %r1;
	mad.lo.s32 	%r289, %r287, %r51, %r1;
	mul.wide.s32 	%rd86, %r288, 8;
	add.s64 	%rd87, %rd1, %rd86;
	ld.global.nc.f64 	%fd40, [%rd87];
	{ // callseq 318, 0
	.param .b64 param0;
	st.param.f64 	[param0], %fd1;
	.param .b64 param1;
	st.param.f64 	[param1], %fd40;
	.param .b32 retval0;
	prototype_318 : .callprototype (.param .b32 _) _ (.param .b64 _, .param .b64 _);
	call (retval0), 
	%rd2, 
	(
	param0, 
	param1
	)
	, prototype_318;
	ld.param.b32 	%r290, [retval0];
	} // callseq 318
	cvt.u16.u32 	%rs157, %r290;
	and.b16  	%rs159, %rs157, 1;
	setp.eq.b16 	%p112, %rs159, 1;
	and.pred  	%p113, %p110, %p112;
	mul.wide.s32 	%rd88, %r289, 8;
	add.s64 	%rd89, %rd1, %rd88;
	ld.global.nc.f64 	%fd41, [%rd89];
	{ // callseq 319, 0
	.param .b64 param0;
	st.param.f64 	[param0], %fd1;
	.param .b64 param1;
	st.param.f64 	[param1], %fd41;
	.param .b32 retval0;
	prototype_319 : .callprototype (.param .b32 _) _ (.param .b64 _, .param .b64 _);
	call (retval0), 
	%rd2, 
	(
	param0, 
	param1
	)
	, prototype_319;
	ld.param.b32 	%r292, [retval0];
	} // callseq 319
	cvt.u16.u32 	%rs160, %r292;
	and.b16  	%rs162, %rs160, 1;
	setp.eq.b16 	%p114, %rs162, 1;
	and.pred  	%p115, %p113, %p114;
	selp.u16 	%rs232, 1, 0, %p115;
	add.s32 	%r410, %r410, 2;
$L__BB31_19:
	and.b32  	%r294, %r53, 1;
	setp.eq.b32 	%p116, %r294, 1;
	not.pred 	%p117, %p116;
	@%p117 bra 	$L__BB31_39;
	add.s32 	%r295, %r410, %r2;
	sub.s32 	%r296, %r2, %r410;
	setp.lt.s32 	%p118, %r295, %r52;
	selp.b32 	%r297, %r295, %r6, %p118;
	max.s32 	%r298, %r296, 0;
	mad.lo.s32 	%r299, %r297, %r51, %r1;
	mad.lo.s32 	%r300, %r298, %r51, %r1;
	mul.wide.s32 	%rd90, %r299, 8;
	add.s64 	%rd91, %rd1, %rd90;
	ld.global.nc.f64 	%fd42, [%rd91];
	{ // callseq 320, 0
	.param .b64 param0;
	st.param.f64 	[param0], %fd1;
	.param .b64 param1;
	st.param.f64 	[param1], %fd42;
	.param .b32 retval0;
	prototype_320 : .callprototype (.param .b32 _) _ (.param .b64 _, .param .b64 _);
	call (retval0), 
	%rd2, 
	(
	param0, 
	param1
	)
	, prototype_320;
	ld.param.b32 	%r301, [retval0];
	} // callseq 320
	cvt.u16.u32 	%rs163, %r301;
	and.b16  	%rs164, %rs163, %rs232;
	setp.ne.s16 	%p119, %rs164, 0;
	mul.wide.s32 	%rd92, %r300, 8;
	add.s64 	%rd93, %rd1, %rd92;
	ld.global.nc.f64 	%fd43, [%rd93];
	{ // callseq 321, 0
	.param .b64 param0;
	st.param.f64 	[param0], %fd1;
	.param .b64 param1;
	st.param.f64 	[param1], %fd43;
	.param .b32 retval0;
	prototype_321 : .callprototype (.param .b32 _) _ (.param .b64 _, .param .b64 _);
	call (retval0), 
	%rd2, 
	(
	param0, 
	param1
	)
	, prototype_321;
	ld.param.b32 	%r303, [retval0];
	} // callseq 321
	cvt.u16.u32 	%rs165, %r303;
	and.b16  	%rs167, %rs165, 1;
	setp.eq.b16 	%p120, %rs167, 1;
	and.pred  	%p121, %p119, %p120;
	selp.u16 	%rs232, 1, 0, %p121;
	bra.uni 	$L__BB31_39;
$L__BB31_21:
	setp.ne.s16 	%p6, %rs34, 0;
	@%p6 bra 	$L__BB31_30;
	and.b32  	%r29, %r53, 3;
	setp.lt.u32 	%p45, %r53, 4;
	mov.b16 	%rs232, 1;
	mov.b32 	%r412, 1;
	@%p45 bra 	$L__BB31_25;
	and.b32  	%r30, %r53, 2147483644;
	mov.b16 	%rs232, 1;
	mov.b32 	%r412, 1;
$L__BB31_24:
	.pragma "nounroll";
	add.s32 	%r137, %r412, %r1;
	sub.s32 	%r138, %r1, %r412;
	setp.lt.s32 	%p46, %r137, %r51;
	selp.b32 	%r139, 0, %r51, %p46;
	sub.s32 	%r140, %r137, %r139;
	shr.s32 	%r141, %r138, 31;
	and.b32  	%r142, %r141, %r51;
	add.s32 	%r143, %r142, %r138;
	add.s32 	%r144, %r140, %r3;
	add.s32 	%r145, %r143, %r3;
	mul.wide.s32 	%rd38, %r144, 8;
	add.s64 	%rd39, %rd1, %rd38;
	ld.global.nc.f64 	%fd16, [%rd39];
	{ // callseq 294, 0
	.param .b64 param0;
	st.param.f64 	[param0], %fd1;
	.param .b64 param1;
	st.param.f64 	[param1], %fd16;
	.param .b32 retval0;
	prototype_294 : .callprototype (.param .b32 _) _ (.param .b64 _, .param .b64 _);
	call (retval0), 
	%rd2, 
	(
	param0, 
	param1
	)
	, prototype_294;
	ld.param.b32 	%r146, [retval0];
	} // callseq 294
	cvt.u16.u32 	%rs83, %r146;
	and.b16  	%rs84, %rs83, %rs232;
	and.b16  	%rs85, %rs84, 255;
	setp.ne.s16 	%p47, %rs85, 0;
	mul.wide.s32 	%rd40, %r145, 8;
	add.s64 	%rd41, %rd1, %rd40;
	ld.global.nc.f64 	%fd17, [%rd41];
	{ // callseq 295, 0
	.param .b64 param0;
	st.param.f64 	[param0], %fd1;
	.param .b64 param1;
	st.param.f64 	[param1], %fd17;
	.param .b32 retval0;
	prototype_295 : .callprototype (.param .b32 _) _ (.param .b64 _, .param .b64 _);
	call (retval0), 
	%rd2, 
	(
	param0, 
	param1
	)
	, prototype_295;
	ld.param.b32 	%r148, [retval0];
	} // callseq 295
	cvt.u16.u32 	%rs86, %r148;
	and.b16  	%rs88, %rs86, 1;
	setp.eq.b16 	%p48, %rs88, 1;
	and.pred  	%p49, %p47, %p48;
	not.b32 	%r150, %r412;
	add.s32 	%r151, %r137, 1;
	add.s32 	%r152, %r1, %r150;
	setp.lt.s32 	%p50, %r151, %r51;
	selp.b32 	%r153, 0, %r51, %p50;
	sub.s32 	%r154, %r151, %r153;
	shr.s32 	%r155, %r152, 31;
	and.b32  	%r156, %r155, %r51;
	add.s32 	%r157, %r156, %r152;
	add.s32 	%r158, %r154, %r3;
	add.s32 	%r159, %r157, %r3;
	mul.wide.s32 	%rd42, %r158, 8;
	add.s64 	%rd43, %rd1, %rd42;
	ld.global.nc.f64 	%fd18, [%rd43];
	{ // callseq 296, 0
	.param .b64 param0;
	st.param.f64 	[param0], %fd1;
	.param .b64 param1;
	st.param.f64 	[param1], %fd18;
	.param .b32 retval0;
	prototype_296 : .callprototype (.param .b32 _) _ (.param .b64 _, .param .b64 _);
	call (retval0), 
	%rd2, 
	(
	param0, 
	param1
	)
	, prototype_296;
	ld.param.b32 	%r160, [retval0];
	} // callseq 296
	cvt.u16.u32 	%rs89, %r160;
	and.b16  	%rs91, %rs89, 1;
	setp.eq.b16 	%p51, %rs91, 1;
	and.pred  	%p52, %p49, %p51;
	mul.wide.s32 	%rd44, %r159, 8;
	add.s64 	%rd45, %rd1, %rd44;
	ld.global.nc.f64 	%fd19, [%rd45];
	{ // callseq 297, 0
	.param .b64 param0;
	st.param.f64 	[param0], %fd1;
	.param .b64 param1;
	st.param.f64 	[param1], %fd19;
	.param .b32 retval0;
	prototype_297 : .callprototype (.param .b32 _) _ (.param .b64 _, .param .b64 _);
	call (retval0), 
	%rd2, 
	(
	param0, 
	param1
	)
	, prototype_297;
	ld.param.b32 	%r162, [retval0];
	} // callseq 297
	cvt.u16.u32 	%rs92, %r162;
	and.b16  	%rs94, %rs92, 1;
	setp.eq.b16 	%p53, %rs94, 1;
	and.pred  	%p54, %p52, %p53;
	add.s32 	%r164, %r137, 2;
	add.s32 	%r165, %r138, -2;
	setp.lt.s32 	%p55, %r164, %r51;
	selp.b32 	%r166, 0, %r51, %p55;
	sub.s32 	%r167, %r164, %r166;
	shr.s32 	%r168, %r165, 31;
	and.b32  	%r169, %r168, %r51;
	add.s32 	%r170, %r169, %r165;
	add.s32 	%r171, %r167, %r3;
	add.s32 	%r172, %r170, %r3;
	mul.wide.s32 	%rd46, %r171, 8;
	add.s64 	%rd47, %rd1, %rd46;
	ld.global.nc.f64 	%fd20, [%rd47];
	{ // callseq 298, 0
	.param .b64 param0;
	st.param.f64 	[param0], %fd1;
	.param .b64 param1;
	st.param.f64 	[param1], %fd20;
	.param .b32 retval0;
	prototype_298 : .callprototype (.param .b32 _) _ (.param .b64 _, .param .b64 _);
	call (retval0), 
	%rd2, 
	(
	param0, 
	param1
	)
	, prototype_298;
	ld.param.b32 	%r173, [retval0];
	} // callseq 298
	cvt.u16.u32 	%rs95, %r173;
	and.b16  	%rs97, %rs95, 1;
	setp.eq.b16 	%p56, %rs97, 1;
	and.pred  	%p57, %p54, %p56;
	mul.wide.s32 	%rd48, %r172, 8;
	add.s64 	%rd49, %rd1, %rd48;
	ld.global.nc.f64 	%fd21, [%rd49];
	{ // callseq 299, 0
	.param .b64 param0;
	st.param.f64 	[param0], %fd1;
	.param .b64 param1;
	st.param.f64 	[param1], %fd21;
	.param .b32 retval0;
	prototype_299 : .callprototype (.param .b32 _) _ (.param .b64 _, .param .b64 _);
	call (retval0), 
	%rd2, 
	(
	param0, 
	param1
	)
	, prototype_299;
	ld.param.b32 	%r175, [retval0];
	} // callseq 299
	cvt.u16.u32 	%rs98, %r175;
	and.b16  	%rs100, %rs98, 1;
	setp.eq.b16 	%p58, %rs100, 1;
	and.pred  	%p59, %p57, %p58;
	add.s32 	%r177, %r412, 3;
	add.s32 	%r178, %r137, 3;
	sub.s32 	%r179, %r1, %r177;
	setp.lt.s32 	%p60, %r178, %r51;
	selp.b32 	%r180, 0, %r51, %p60;
	sub.s32 	%r181, %r178, %r180;
	shr.s32 	%r182, %r179, 31;
	and.b32  	%r183, %r182, %r51;
	add.s32 	%r184, %r183, %r179;
	add.s32 	%r185, %r181, %r3;
	add.s32 	%r186, %r184, %r3;
	mul.wide.s32 	%rd50, %r185, 8;
	add.s64 	%rd51, %rd1, %rd50;
	ld.global.nc.f64 	%fd22, [%rd51];
	{ // callseq 300, 0
	.param .b64 param0;
	st.param.f64 	[param0], %fd1;
	.param .b64 param1;
	st.param.f64 	[param1], %fd22;
	.param .b32 retval0;
	prototype_300 : .callprototype (.param .b32 _) _ (.param .b64 _, .param .b64 _);
	call (retval0), 
	%rd2, 
	(
	param0, 
	param1
	)
	, prototype_300;
	ld.param.b32 	%r187, [retval0];
	} // callseq 300
	cvt.u16.u32 	%rs101, %r187;
	and.b16  	%rs103, %rs101, 1;
	setp.eq.b16 	%p61, %rs103, 1;
	and.pred  	%p62, %p59, %p61;
	mul.wide.s32 	%rd52, %r186, 8;
	add.s64 	%rd53, %rd1, %rd52;
	ld.global.nc.f64 	%fd23, [%rd53];
	{ // callseq 301, 0
	.param .b64 param0;
	st.param.f64 	[param0], %fd1;
	.param .b64 param1;
	st.param.f64 	[param1], %fd23;
	.param .b32 retval0;
	prototype_301 : .callprototype (.param .b32 _) _ (.param .b64 _, .param .b64 _);
	call (retval0), 
	%rd2, 
	(
	param0, 
	param1
	)
	, prototype_301;
	ld.param.b32 	%r189, [retval0];
	} // callseq 301
	cvt.u16.u32 	%rs104, %r189;
	and.b16  	%rs106, %rs104, 1;
	setp.eq.b16 	%p63, %rs106, 1;
	and.pred  	%p64, %p62, %p63;
	selp.u16 	%rs232, 1, 0, %p64;
	add.s32 	%r412, %r412, 4;
	setp.ne.s32 	%p65, %r177, %r30;
	@%p65 bra 	$L__BB31_24;
$L__BB31_25:
	setp.eq.s32 	%p66, %r29, 0;
	@%p66 bra 	$L__BB31_39;
	setp.eq.s32 	%p67, %r29, 1;
	@%p67 bra 	$L__BB31_28;
	add.s32 	%r191, %r412, %r1;
	sub.s32 	%r192, %r1, %r412;
	setp.lt.s32 	%p68, %r191, %r51;
	selp.b32 	%r193, 0, %r51, %p68;
	sub.s32 	%r194, %r191, %r193;
	shr.s32 	%r195, %r192, 31;
	and.b32  	%r196, %r195, %r51;
	add.s32 	%r197, %r196, %r192;
	add.s32 	%r198, %r194, %r3;
	add.s32 	%r199, %r197, %r3;
	mul.wide.s32 	%rd54, %r198, 8;
	add.s64 	%rd55, %rd1, %rd54;
	ld.global.nc.f64 	%fd24, [%rd55];
	{ // callseq 302, 0
	.param .b64 param0;
	st.param.f64 	[param0], %fd1;
	.param .b64 param1;
	st.param.f64 	[param1], %fd24;
	.param .b32 retval0;
	prototype_302 : .callprototype (.param .b32 _) _ (.param .b64 _, .param .b64 _);
	call (retval0), 
	%rd2, 
	(
	param0, 
	param1
	)
	, prototype_302;
	ld.param.b32 	%r200, [retval0];
	} // callseq 302
	cvt.u16.u32 	%rs108, %r200;
	and.b16  	%rs109, %rs108, %rs232;
	setp.ne.s16 	%p69, %rs109, 0;
	mul.wide.s32 	%rd56, %r199, 8;
	add.s64 	%rd57, %rd1, %rd56;
	ld.global.nc.f64 	%fd25, [%rd57];
	{ // callseq 303, 0
	.param .b64 param0;
	st.param.f64 	[param0], %fd1;
	.param .b64 param1;
	st.param.f64 	[param1], %fd25;
	.param .b32 retval0;
	prototype_303 : .callprototype (.param .b32 _) _ (.param .b64 _, .param .b64 _);
	call (retval0), 
	%rd2, 
	(
	param0, 
	param1
	)
	, prototype_303;
	ld.param.b32 	%r202, [retval0];
	} // callseq 303
	cvt.u16.u32 	%rs110, %r202;
	and.b16  	%rs112, %rs110, 1;
	setp.eq.b16 	%p70, %rs112, 1;
	and.pred  	%p71, %p69, %p70;
	not.b32 	%r204, %r412;
	add.s32 	%r205, %r191, 1;
	add.s32 	%r206, %r1, %r204;
	setp.lt.s32 	%p72, %r205, %r51;
	selp.b32 	%r207, 0, %r51, %p72;
	sub.s32 	%r208, %r205, %r207;
	shr.s32 	%r209, %r206, 31;
	and.b32  	%r210, %r209, %r51;
	add.s32 	%r211, %r210, %r206;
	add.s32 	%r212, %r208, %r3;
	add.s32 	%r213, %r211, %r3;
	mul.wide.s32 	%rd58, %r212, 8;
	add.s64 	%rd59, %rd1, %rd58;
	ld.global.nc.f64 	%fd26, [%rd59];
	{ // callseq 304, 0
	.param .b64 param0;
	st.param.f64 	[param0], %fd1;
	.param .b64 param1;
	st.param.f64 	[param1], %fd26;
	.param .b32 retval0;
	prototype_304 : .callprototype (.param .b32 _) _ (.param .b64 _, .param .b64 _);
	call (retval0), 
	%rd2, 
	(
	param0, 
	param1
	)
	, prototype_304;
	ld.param.b32 	%r214, [retval0];
	} // callseq 304
	cvt.u16.u32 	%rs113, %r214;
	and.b16  	%rs115, %rs113, 1;
	setp.eq.b16 	%p73, %rs115, 1;
	and.pred  	%p74, %p71, %p73;
	mul.wide.s32 	%rd60, %r213, 8;
	add.s64 	%rd61, %rd1, %rd60;
	ld.global.nc.f64 	%fd27, [%rd61];
	{ // callseq 305, 0
	.param .b64 param0;
	st.param.f64 	[param0], %fd1;
	.param .b64 param1;
	st.param.f64 	[param1], %fd27;
	.param .b32 retval0;
	prototype_305 : .callprototype (.param .b32 _) _ (.param .b64 _, .param .b64 _);
	call (retval0), 
	%rd2, 
	(
	param0, 
	param1
	)
	, prototype_305;
	ld.param.b32 	%r216, [retval0];
	} // callseq 305
	cvt.u16.u32 	%rs116, %r216;
	and.b16  	%rs118, %rs116, 1;
	setp.eq.b16 	%p75, %rs118, 1;
	and.pred  	%p76, %p74, %p75;
	selp.u16 	%rs232, 1, 0, %p76;
	add.s32 	%r412, %r412, 2;
$L__BB31_28:
	and.b32  	%r218, %r53, 1;
	setp.eq.b32 	%p77, %r218, 1;
	not.pred 	%p78, %p77;
	@%p78 bra 	$L__BB31_39;
	add.s32 	%r219, %r412, %r1;
	sub.s32 	%r220, %r1, %r412;
	setp.lt.s32 	%p79, %r219, %r51;
	selp.b32 	%r221, 0, %r51, %p79;
	sub.s32 	%r222, %r219, %r221;
	shr.s32 	%r223, %r220, 31;
	and.b32  	%r224, %r223, %r51;
	add.s32 	%r225, %r224, %r220;
	add.s32 	%r226, %r222, %r3;
	add.s32 	%r227, %r225, %r3;
	mul.wide.s32 	%rd62, %r226, 8;
	add.s64 	%rd63, %rd1, %rd62;
	ld.global.nc.f64 	%fd28, [%rd63];
	{ // callseq 306, 0
	.param .b64 param0;
	st.param.f64 	[param0], %fd1;
	.param .b64 param1;
	st.param.f64 	[param1], %fd28;
	.param .b32 retval0;
	prototype_306 : .callprototype (.param .b32 _) _ (.param .b64 _, .param .b64 _);
	call (retval0), 
	%rd2, 
	(
	param0, 
	param1
	)
	, prototype_306;
	ld.param.b32 	%r228, [retval0];
	} // callseq 306
	cvt.u16.u32 	%rs119, %r228;
	and.b16  	%rs120, %rs119, %rs232;
	setp.ne.s16 	%p80, %rs120, 0;
	mul.wide.s32 	%rd64, %r227, 8;
	add.s64 	%rd65, %rd1, %rd64;
	ld.global.nc.f64 	%fd29, [%rd65];
	{ // callseq 307, 0
	.param .b64 param0;
	st.param.f64 	[param0], %fd1;
	.param .b64 param1;
	st.param.f64 	[param1], %fd29;
	.param .b32 retval0;
	prototype_307 : .callprototype (.param .b32 _) _ (.param .b64 _, .param .b64 _);
	call (retval0), 
	%rd2, 
	(
	param0, 
	param1
	)
	, prototype_307;
	ld.param.b32 	%r230, [retval0];
	} // callseq 307
	cvt.u16.u32 	%rs121, %r230;
	and.b16  	%rs123, %rs121, 1;
	setp.eq.b16 	%p81, %rs123, 1;
	and.pred  	%p82, %p80, %p81;
	selp.u16 	%rs232, 1, 0, %p82;
	bra.uni 	$L__BB31_39;
$L__BB31_30:
	and.b32  	%r36, %r53, 3;
	setp.lt.u32 	%p7, %r53, 4;
	mov.b16 	%rs232, 1;
	mov.b32 	%r419, 1;
	@%p7 bra 	$L__BB31_34;
	add.s32 	%r417, %r1, -4;
	and.b32  	%r64, %r53, 2147483644;
	neg.s32 	%r415, %r64;
	mov.b16 	%rs232, 1;
	mov.b32 	%r416, 2;
	mov.u32 	%r414, %r1;
$L__BB31_32:
	.pragma "nounroll";
	add.s32 	%r65, %r414, 1;
	add.s32 	%r66, %r417, 2;
	add.s32 	%r67, %r417, 3;
	setp.lt.s32 	%p8, %r65, %r51;
	selp.b32 	%r68, %r65, %r5, %p8;
	max.s32 	%r69, %r67, 0;
	add.s32 	%r70, %r68, %r3;
	add.s32 	%r71, %r69, %r3;
	mul.wide.s32 	%rd10, %r70, 8;
	add.s64 	%rd11, %rd1, %rd10;
	ld.global.nc.f64 	%fd2, [%rd11];
	{ // callseq 280, 0
	.param .b64 param0;
	st.param.f64 	[param0], %fd1;
	.param .b64 param1;
	st.param.f64 	[param1], %fd2;
	.param .b32 retval0;
	prototype_280 : .callprototype (.param .b32 _) _ (.param .b64 _, .param .b64 _);
	call (retval0), 
	%rd2, 
	(
	param0, 
	param1
	)
	, prototype_280;
	ld.param.b32 	%r72, [retval0];
	} // callseq 280
	cvt.u16.u32 	%rs39, %r72;
	and.b16  	%rs40, %rs39, %rs232;
	and.b16  	%rs41, %rs40, 255;
	setp.ne.s16 	%p9, %rs41, 0;
	mul.wide.s32 	%rd12, %r71, 8;
	add.s64 	%rd13, %rd1, %rd12;
	ld.global.nc.f64 	%fd3, [%rd13];
	{ // callseq 281, 0
	.param .b64 param0;
	st.param.f64 	[param0], %fd1;
	.param .b64 param1;
	st.param.f64 	[param1], %fd3;
	.param .b32 retval0;
	prototype_281 : .callprototype (.param .b32 _) _ (.param .b64 _, .param .b64 _);
	call (retval0), 
	%rd2, 
	(
	param0, 
	param1
	)
	, prototype_281;
	ld.param.b32 	%r74, [retval0];
	} // callseq 281
	cvt.u16.u32 	%rs42, %r74;
	and.b16  	%rs44, %rs42, 1;
	setp.eq.b16 	%p10, %rs44, 1;
	and.pred  	%p11, %p9, %p10;
	add.s32 	%r76, %r414, 2;
	setp.lt.s32 	%p12, %r76, %r51;
	selp.b32 	%r77, %r76, %r5, %p12;
	max.s32 	%r78, %r66, 0;
	add.s32 	%r79, %r77, %r3;
	add.s32 	%r80, %r78, %r3;
	mul.wide.s32 	%rd14, %r79, 8;
	add.s64 	%rd15, %rd1, %rd14;
	ld.global.nc.f64 	%fd4, [%rd15];
	{ // callseq 282, 0
	.param .b64 param0;
	st.param.f64 	[param0], %fd1;
	.param .b64 param1;
	st.param.f64 	[param1], %fd4;
	.param .b32 retval0;
	prototype_282 : .callprototype (.param .b32 _) _ (.param .b64 _, .param .b64 _);
	call (retval0), 
	%rd2, 
	(
	param0, 
	param1
	)
	, prototype_282;
	ld.param.b32 	%r81, [retval0];
	} // callseq 282
	cvt.u16.u32 	%rs45, %r81;
	and.b16  	%rs47, %rs45, 1;
	setp.eq.b16 	%p13, %rs47, 1;
	and.pred  	%p14, %p11, %p13;
	mul.wide.s32 	%rd16, %r80, 8;
	add.s64 	%rd17, %rd1, %rd16;
	ld.global.nc.f64 	%fd5, [%rd17];
	{ // callseq 283, 0
	.param .b64 param0;
	st.param.f64 	[param0], %fd1;
	.param .b64 param1;
	st.param.f64 	[param1], %fd5;
	.param .b32 retval0;
	prototype_283 : .callprototype (.param .b32 _) _ (.param .b64 _, .param .b64 _);
	call (retval0), 
	%rd2, 
	(
	param0, 
	param1
	)
	, prototype_283;
	ld.param.b32 	%r83, [retval0];
	} // callseq 283
	cvt.u16.u32 	%rs48, %r83;
	and.b16  	%rs50, %rs48, 1;
	setp.eq.b16 	%p15, %rs50, 1;
	and.pred  	%p16, %p14, %p15;
	add.s32 	%r85, %r414, 3;
	add.s32 	%r86, %r417, 1;
	setp.lt.s32 	%p17, %r85, %r51;
	selp.b32 	%r87, %r85, %r5, %p17;
	max.s32 	%r88, %r86, 0;
	add.s32 	%r89, %r87, %r3;
	add.s32 	%r90, %r88, %r3;
	mul.wide.s32 	%rd18, %r89, 8;
	add.s64 	%rd19, %rd1, %rd18;
	ld.global.nc.f64 	%fd6, [%rd19];
	{ // callseq 284, 0
	.param .b64 param0;
	st.param.f64 	[param0], %fd1;
	.param .b64 param1;
	st.param.f64 	[param1], %fd6;
	.param .b32 retval0;
	prototype_284 : .callprototype (.param .b32 _) _ (.param .b64 _, .param .b64 _);
	call (retval0), 
	%rd2, 
	(
	param0, 
	param1
	)
	, prototype_284;
	ld.param.b32 	%r91, [retval0];
	} // callseq 284
	cvt.u16.u32 	%rs51, %r91;
	and.b16  	%rs53, %rs51, 1;
	setp.eq.b16 	%p18, %rs53, 1;
	and.pred  	%p19, %p16, %p18;
	mul.wide.s32 	%rd20, %r90, 8;
	add.s64 	%rd21, %rd1, %rd20;
	ld.global.nc.f64 	%fd7, [%rd21];
	{ // callseq 285, 0
	.param .b64 param0;
	st.param.f64 	[param0], %fd1;
	.param .b64 param1;
	st.param.f64 	[param1], %fd7;
	.param .b32 retval0;
	prototype_285 : .callprototype (.param .b32 _) _ (.param .b64 _, .param .b64 _);
	call (retval0), 
	%rd2, 
	(
	param0, 
	param1
	)
	, prototype_285;
	ld.param.b32 	%r93, [retval0];
	} // callseq 285
	cvt.u16.u32 	%rs54, %r93;
	and.b16  	%rs56, %rs54, 1;
	setp.eq.b16 	%p20, %rs56, 1;
	and.pred  	%p21, %p19, %p20;
	add.s32 	%r414, %r414, 4;
	setp.lt.s32 	%p22, %r414, %r51;
	selp.b32 	%r95, %r414, %r5, %p22;
	max.s32 	%r96, %r417, 0;
	add.s32 	%r97, %r95, %r3;
	add.s32 	%r98, %r96, %r3;
	mul.wide.s32 	%rd22, %r97, 8;
	add.s64 	%rd23, %rd1, %rd22;
	ld.global.nc.f64 	%fd8, [%rd23];
	{ // callseq 286, 0
	.param .b64 param0;
	st.param.f64 	[param0], %fd1;
	.param .b64 param1;
	st.param.f64 	[param1], %fd8;
	.param .b32 retval0;
	prototype_286 : .callprototype (.param .b32 _) _ (.param .b64 _, .param .b64 _);
	call (retval0), 
	%rd2, 
	(
	param0, 
	param1
	)
	, prototype_286;
	ld.param.b32 	%r99, [retval0];
	} // callseq 286
	cvt.u16.u32 	%rs57, %r99;
	and.b16  	%rs59, %rs57, 1;
	setp.eq.b16 	%p23, %rs59, 1;
	and.pred  	%p24, %p21, %p23;
	mul.wide.s32 	%rd24, %r98, 8;
	add.s64 	%rd25, %rd1, %rd24;
	ld.global.nc.f64 	%fd9, [%rd25];
	{ // callseq 287, 0
	.param .b64 param0;
	st.param.f64 	[param0], %fd1;
	.param .b64 param1;
	st.param.f64 	[param1], %fd9;
	.param .b32 retval0;
	prototype_287 : .callprototype (.param .b32 _) _ (.param .b64 _, .param .b64 _);
	call (retval0), 
	%rd2, 
	(
	param0, 
	param1
	)
	, prototype_287;
	ld.param.b32 	%r101, [retval0];
	} // callseq 287
	cvt.u16.u32 	%rs60, %r101;
	and.b16  	%rs62, %rs60, 1;
	setp.eq.b16 	%p25, %rs62, 1;
	and.pred  	%p26, %p24, %p25;
	selp.u16 	%rs232, 1, 0, %p26;
	add.s32 	%r417, %r417, -4;
	add.s32 	%r416, %r416, 4;
	add.s32 	%r415, %r415, 4;
	setp.ne.s32 	%p27, %r415, 0;
	@%p27 bra 	$L__BB31_32;
	add.s32 	%r419, %r416, -1;
$L__BB31_34:
	setp.eq.s32 	%p28, %r36, 0;
	@%p28 bra 	$L__BB31_39;
	setp.eq.s32 	%p29, %r36, 1;
	@%p29 bra 	$L__BB31_37;
	add.s32 	%r103, %r419, %r1;
	sub.s32 	%r104, %r1, %r419;
	setp.lt.s32 	%p30, %r103, %r51;
	selp.b32 	%r105, %r103, %r5, %p30;
	max.s32 	%r106, %r104, 0;
	add.s32 	%r107, %r105, %r3;
	add.s32 	%r108, %r106, %r3;
	mul.wide.s32 	%rd26, %r107, 8;
	add.s64 	%rd27, %rd1, %rd26;
	ld.global.nc.f64 	%fd10, [%rd27];
	{ // callseq 288, 0
	.param .b64 param0;
	st.param.f64 	[param0], %fd1;
	.param .b64 param1;
	st.param.f64 	[param1], %fd10;
	.param .b32 retval0;
	prototype_288 : .callprototype (.param .b32 _) _ (.param .b64 _, .param .b64 _);
	call (retval0), 
	%rd2, 
	(
	param0, 
	param1
	)
	, prototype_288;
	ld.param.b32 	%r109, [retval0];
	} // callseq 288
	cvt.u16.u32 	%rs64, %r109;
	and.b16  	%rs65, %rs64, %rs232;
	setp.ne.s16 	%p31, %rs65, 0;
	mul.wide.s32 	%rd28, %r108, 8;
	add.s64 	%rd29, %rd1, %rd28;
	ld.global.nc.f64 	%fd11, [%rd29];
	{ // callseq 289, 0
	.param .b64 param0;
	st.param.f64 	[param0], %fd1;
	.param .b64 param1;
	st.param.f64 	[param1], %fd11;
	.param .b32 retval0;
	prototype_289 : .callprototype (.param .b32 _) _ (.param .b64 _, .param .b64 _);
	call (retval0), 
	%rd2, 
	(
	param0, 
	param1
	)
	, prototype_289;
	ld.param.b32 	%r111, [retval0];
	} // callseq 289
	cvt.u16.u32 	%rs66, %r111;
	and.b16  	%rs68, %rs66, 1;
	setp.eq.b16 	%p32, %rs68, 1;
	and.pred  	%p33, %p31, %p32;
	not.b32 	%r113, %r419;
	add.s32 	%r114, %r103, 1;
	add.s32 	%r115, %r1, %r113;
	setp.lt.s32 	%p34, %r114, %r51;
	selp.b32 	%r116, %r114, %r5, %p34;
	max.s32 	%r117, %r115, 0;
	add.s32 	%r118, %r116, %r3;
	add.s32 	%r119, %r117, %r3;
	mul.wide.s32 	%rd30, %r118, 8;
	add.s64 	%rd31, %rd1, %rd30;
	ld.global.nc.f64 	%fd12, [%rd31];
	{ // callseq 290, 0
	.param .b64 param0;
	st.param.f64 	[param0], %fd1;
	.param .b64 param1;
	st.param.f64 	[param1], %fd12;
	.param .b32 retval0;
	prototype_290 : .callprototype (.param .b32 _) _ (.param .b64 _, .param .b64 _);
	call (retval0), 
	%rd2, 
	(
	param0, 
	param1
	)
	, prototype_290;
	ld.param.b32 	%r120, [retval0];
	} // callseq 290
	cvt.u16.u32 	%rs69, %r120;
	and.b16  	%rs71, %rs69, 1;
	setp.eq.b16 	%p35, %rs71, 1;
	and.pred  	%p36, %p33, %p35;
	mul.wide.s32 	%rd32, %r119, 8;
	add.s64 	%rd33, %rd1, %rd32;
	ld.global.nc.f64 	%fd13, [%rd33];
	{ // callseq 291, 0
	.param .b64 param0;
	st.param.f64 	[param0], %fd1;
	.param .b64 param1;
	st.param.f64 	[param1], %fd13;
	.param .b32 retval0;
	prototype_291 : .callprototype (.param .b32 _) _ (.param .b64 _, .param .b64 _);
	call (retval0), 
	%rd2, 
	(
	param0, 
	param1
	)
	, prototype_291;
	ld.param.b32 	%r122, [retval0];
	} // callseq 291
	cvt.u16.u32 	%rs72, %r122;
	and.b16  	%rs74, %rs72, 1;
	setp.eq.b16 	%p37, %rs74, 1;
	and.pred  	%p38, %p36, %p37;
	selp.u16 	%rs232, 1, 0, %p38;
	add.s32 	%r419, %r419, 2;
$L__BB31_37:
	and.b32  	%r124, %r53, 1;
	setp.eq.b32 	%p39, %r124, 1;
	not.pred 	%p40, %p39;
	@%p40 bra 	$L__BB31_39;
	add.s32 	%r125, %r419, %r1;
	sub.s32 	%r126, %r1, %r419;
	setp.lt.s32 	%p41, %r125, %r51;
	selp.b32 	%r127, %r125, %r5, %p41;
	max.s32 	%r128, %r126, 0;
	add.s32 	%r129, %r127, %r3;
	add.s32 	%r130, %r128, %r3;
	mul.wide.s32 	%rd34, %r129, 8;
	add.s64 	%rd35, %rd1, %rd34;
	ld.global.nc.f64 	%fd14, [%rd35];
	{ // callseq 292, 0
	.param .b64 param0;
	st.param.f64 	[param0], %fd1;
	.param .b64 param1;
	st.param.f64 	[param1], %fd14;
	.param .b32 retval0;
	prototype_292 : .callprototype (.param .b32 _) _ (.param .b64 _, .param .b64 _);
	call (retval0), 
	%rd2, 
	(
	param0, 
	param1
	)
	, prototype_292;
	ld.param.b32 	%r131, [retval0];
	} // callseq 292
	cvt.u16.u32 	%rs75, %r131;
	and.b16  	%rs76, %rs75, %rs232;
	setp.ne.s16 	%p42, %rs76, 0;
	mul.wide.s32 	%rd36, %r130, 8;
	add.s64 	%rd37, %rd1, %rd36;
	ld.global.nc.f64 	%fd15, [%rd37];
	{ // callseq 293, 0
	.param .b64 param0;
	st.param.f64 	[param0], %fd1;
	.param .b64 param1;
	st.param.f64 	[param1], %fd15;
	.param .b32 retval0;
	prototype_293 : .callprototype (.param .b32 _) _ (.param .b64 _, .param .b64 _);
	call (retval0), 
	%rd2, 
	(
	param0, 
	param1
	)
	, prototype_293;
	ld.param.b32 	%r133, [retval0];
	} // callseq 293
	cvt.u16.u32 	%rs77, %r133;
	and.b16  	%rs79, %rs77, 1;
	setp.eq.b16 	%p43, %rs79, 1;
	and.pred  	%p44, %p42, %p43;
	selp.u16 	%rs232, 1, 0, %p44;
$L__BB31_39:
	cvt.s64.s32 	%rd122, %r4;
	cvta.to.global.u64 	%rd123, %rd3;
	add.s64 	%rd124, %rd123, %rd122;
	st.global.u8 	[%rd124], %rs232;
$L__BB31_40:
	ret;

}


// ===== COMPILED SASS (sm_100) =====

	.target	sm_100

	.elftype	@"ET_EXEC"


//--------------------- .note.nv.tkinfo           --------------------------
	.section	.note.nv.tkinfo,"",@"SHT_NOTE"
	.sectionflags	@"SHF_NOTE_NV_TKINFO"
	.tkinfo
        /*0018*/ 	.word	0x00000002
        /*0030*/ 	.string	""
        /*0030*/ 	.string	"ptxas"
        /*0030*/ 	.string	"Cuda compilation tools, release 13.0, V13.0.88"
        /*0030*/ 	.string	"Build cuda_13.0.r13.0/compiler.36424714_0"
        /*0030*/ 	.string	"-arch sm_100 -m 64 "



//--------------------- .note.nv.cuinfo           --------------------------
	.section	.note.nv.cuinfo,"",@"SHT_NOTE"
	.sectionflags	@"SHF_NOTE_NV_CUINFO"
        /*0018*/ 	.short	0x0002
        /*001a*/ 	.short	0x0064
        /*001c*/ 	.short	0x0082
	.zero		2


//--------------------- .nv.info                  --------------------------
	.section	.nv.info,"",@"SHT_CUDA_INFO"
	.align	4


	//----- nvinfo : EIATTR_REGCOUNT
	.align		4
        /*0000*/ 	.byte	0x04, 0x2f
        /*0002*/ 	.short	(.L_5 - .L_4)
	.align		4
.L_4:
        /*0004*/ 	.word	index@(_cupy_boolrelextrema_1D_float32)
        /*0008*/ 	.word	0x0000001c


	//----- nvinfo : EIATTR_FRAME_SIZE
	.align		4
.L_5:
        /*000c*/ 	.byte	0x04, 0x11
        /*000e*/ 	.short	(.L_7 - .L_6)
	.align		4
.L_6:
        /*0010*/ 	.word	index@($_cupy_boolrelextrema_1D_float32$_Z9not_equalIlEbT_S0_)
        /*0014*/ 	.word	0x00000000


	//----- nvinfo : EIATTR_FRAME_SIZE
	.align		4
.L_7:
        /*0018*/ 	.byte	0x04, 0x11
        /*001a*/ 	.short	(.L_9 - .L_8)
	.align		4
.L_8:
        /*001c*/ 	.word	index@($_cupy_boolrelextrema_1D_float32$_Z9not_equalIiEbT_S0_)
        /*0020*/ 	.word	0x00000000


	//----- nvinfo : EIATTR_FRAME_SIZE
	.align		4
.L_9:
        /*0024*/ 	.byte	0x04, 0x11
        /*0026*/ 	.short	(.L_11 - .L_10)
	.align		4
.L_10:
        /*0028*/ 	.word	index@($_cupy_boolrelextrema_1D_float32$_Z9not_equalIfEbT_S0_)
        /*002c*/ 	.word	0x00000000


	//----- nvinfo : EIATTR_FRAME_SIZE
	.align		4
.L_11:
        /*0030*/ 	.byte	0x04, 0x11
        /*0032*/ 	.short	(.L_13 - .L_12)
	.align		4
.L_12:
        /*0034*/ 	.word	index@($_cupy_boolrelextrema_1D_float32$_Z9not_equalIdEbT_S0_)
        /*0038*/ 	.word	0x00000000


	//----- nvinfo : EIATTR_FRAME_SIZE
	.align		4
.L_13:
        /*003c*/ 	.byte	0x04, 0x11
        /*003e*/ 	.short	(.L_15 - .L_14)
	.align		4
.L_14:
        /*0040*/ 	.word	index@($_cupy_boolrelextrema_1D_float32$_Z7greaterIlEbT_S0_)
        /*0044*/ 	.word	0x00000000


	//----- nvinfo : EIATTR_FRAME_SIZE
	.align		4
.L_15:
        /*0048*/ 	.byte	0x04, 0x11
        /*004a*/ 	.short	(.L_17 - .L_16)
	.align		4
.L_16:
        /*004c*/ 	.word	index@($_cupy_boolrelextrema_1D_float32$_Z7greaterIiEbT_S0_)
        /*0050*/ 	.word	0x00000000


	//----- nvinfo : EIATTR_FRAME_SIZE
	.align		4
.L_17:
        /*0054*/ 	.byte	0x04, 0x11
        /*0056*/ 	.short	(.L_19 - .L_18)
	.align		4
.L_18:
        /*0058*/ 	.word	index@($_cupy_boolrelextrema_1D_float32$_Z7greaterIfEbT_S0_)
        /*005c*/ 	.word	0x00000000


	//----- nvinfo : EIATTR_FRAME_SIZE
	.align		4
.L_19:
        /*0060*/ 	.byte	0x04, 0x11
        /*0062*/ 	.short	(.L_21 - .L_20)
	.align		4
.L_20:
        /*0064*/ 	.word	index@($_cupy_boolrelextrema_1D_float32$_Z7greaterIdEbT_S0_)
        /*0068*/ 	.word	0x00000000


	//----- nvinfo : EIATTR_FRAME_SIZE
	.align		4
.L_21:
        /*006c*/ 	.byte	0x04, 0x11
        /*006e*/ 	.short	(.L_23 - .L_22)
	.align		4
.L_22:
        /*0070*/ 	.word	index@($_cupy_boolrelextrema_1D_float32$_Z5equalIlEbT_S0_)
        /*0074*/ 	.word	0x00000000


	//----- nvinfo : EIATTR_FRAME_SIZE
	.align		4
.L_23:
        /*0078*/ 	.byte	0x04, 0x11
        /*007a*/ 	.short	(.L_25 - .L_24)
	.align		4
.L_24:
        /*007c*/ 	.word	index@($_cupy_boolrelextrema_1D_float32$_Z5equalIiEbT_S0_)
        /*0080*/ 	.word	0x00000000


	//----- nvinfo : EIATTR_FRAME_SIZE
	.align		4
.L_25:
        /*0084*/ 	.byte	0x04, 0x11
        /*0086*/ 	.short	(.L_27 - .L_26)
	.align		4
.L_26:
        /*0088*/ 	.word	index@($_cupy_boolrelextrema_1D_float32$_Z5equalIfEbT_S0_)
        /*008c*/ 	.word	0x00000000


	//----- nvinfo : EIATTR_FRAME_SIZE
	.align		4
.L_27:
        /*0090*/ 	.byte	0x04, 0x11
        /*0092*/ 	.short	(.L_29 - .L_28)
	.align		4
.L_28:
        /*0094*/ 	.word	index@($_cupy_boolrelextrema_1D_float32$_Z5equalIdEbT_S0_)
        /*0098*/ 	.word	0x00000000


	//----- nvinfo : EIATTR_FRAME_SIZE
	.align		4
.L_29:
        /*009c*/ 	.byte	0x04, 0x11
        /*009e*/ 	.short	(.L_31 - .L_30)
	.align		4
.L_30:
        /*00a0*/ 	.word	index@($_cupy_boolrelextrema_1D_float32$_Z4lessIlEbT_S0_)
        /*00a4*/ 	.word	0x00000000


	//----- nvinfo : EIATTR_FRAME_SIZE
	.align		4
.L_31:
        /*00a8*/ 	.byte	0x04, 0x11
        /*00aa*/ 	.short	(.L_33 - .L_32)
	.align		4
.L_32:
        /*00ac*/ 	.word	index@($_cupy_boolrelextrema_1D_float32$_Z4lessIiEbT_S0_)
        /*00b0*/ 	.word	0x00000000


	//----- nvinfo : EIATTR_FRAME_SIZE
	.align		4
.L_33:
        /*00b4*/ 	.byte	0x04, 0x11
        /*00b6*/ 	.short	(.L_35 - .L_34)
	.align		4
.L_34:
        /*00b8*/ 	.word	index@($_cupy_boolrelextrema_1D_float32$_Z4lessIfEbT_S0_)
        /*00bc*/ 	.word	0x00000000


	//----- nvinfo : EIATTR_FRAME_SIZE
	.align		4
.L_35:
        /*00c0*/ 	.byte	0x04, 0x11
        /*00c2*/ 	.short	(.L_37 - .L_36)
	.align		4
.L_36:
        /*00c4*/ 	.word	index@($_cupy_boolrelextrema_1D_float32$_Z4lessIdEbT_S0_)
        /*00c8*/ 	.word	0x00000000


	//----- nvinfo : EIATTR_FRAME_SIZE
	.align		4
.L_37:
        /*00cc*/ 	.byte	0x04, 0x11
        /*00ce*/ 	.short	(.L_39 - .L_38)
	.align		4
.L_38:
        /*00d0*/ 	.word	index@($_cupy_boolrelextrema_1D_float32$_Z13greater_equalIlEbT_S0_)
        /*00d4*/ 	.word	0x00000000


	//----- nvinfo : EIATTR_FRAME_SIZE
	.align		4
.L_39:
        /*00d8*/ 	.byte	0x04, 0x11
        /*00da*/ 	.short	(.L_41 - .L_40)
	.align		4
.L_40:
        /*00dc*/ 	.word	index@($_cupy_boolrelextrema_1D_float32$_Z13greater_equalIiEbT_S0_)
        /*00e0*/ 	.word	0x00000000


	//----- nvinfo : EIATTR_FRAME_SIZE
	.align		4
.L_41:
        /*00e4*/ 	.byte	0x04, 0x11
        /*00e6*/ 	.short	(.L_43 - .L_42)
	.align		4
.L_42:
        /*00e8*/ 	.word	index@($_cupy_boolrelextrema_1D_float32$_Z13greater_equalIfEbT_S0_)
        /*00ec*/ 	.word	0x00000000


	//----- nvinfo : EIATTR_FRAME_SIZE
	.align		4
.L_43:
        /*00f0*/ 	.byte	0x04, 0x11
        /*00f2*/ 	.short	(.L_45 - .L_44)
	.align		4
.L_44:
        /*00f4*/ 	.word	index@($_cupy_boolrelextrema_1D_float32$_Z13greater_equalIdEbT_S0_)
        /*00f8*/ 	.word	0x00000000


	//----- nvinfo : EIATTR_FRAME_SIZE
	.align		4
.L_45:
        /*00fc*/ 	.byte	0x04, 0x11
        /*00fe*/ 	.short	(.L_47 - .L_46)
	.align		4
.L_46:
        /*0100*/ 	.word	index@($_cupy_boolrelextrema_1D_float32$_Z10less_equalIlEbT_S0_)
        /*0104*/ 	.word	0x00000000


	//----- nvinfo : EIATTR_FRAME_SIZE
	.align		4
.L_47:
        /*0108*/ 	.byte	0x04, 0x11
        /*010a*/ 	.short	(.L_49 - .L_48)
	.align		4
.L_48:
        /*010c*/ 	.word	index@($_cupy_boolrelextrema_1D_float32$_Z10less_equalIiEbT_S0_)
        /*0110*/ 	.word	0x00000000


	//----- nvinfo : EIATTR_FRAME_SIZE
	.align		4
.L_49:
        /*0114*/ 	.byte	0x04, 0x11
        /*0116*/ 	.short	(.L_51 - .L_50)
	.align		4
.L_50:
        /*0118*/ 	.word	index@($_cupy_boolrelextrema_1D_float32$_Z10less_equalIfEbT_S0_)
        /*011c*/ 	.word	0x00000000


	//----- nvinfo : EIATTR_FRAME_SIZE
	.align		4
.L_51:
        /*0120*/ 	.byte	0x04, 0x11
        /*0122*/ 	.short	(.L_53 - .L_52)
	.align		4
.L_52:
        /*0124*/ 	.word	index@($_cupy_boolrelextrema_1D_float32$_Z10less_equalIdEbT_S0_)
        /*0128*/ 	.word	0x00000000


	//----- nvinfo : EIATTR_FRAME_SIZE
	.align		4
.L_53:
        /*012c*/ 	.byte	0x04, 0x11
        /*012e*/ 	.short	(.L_55 - .L_54)
	.align		4
.L_54:
        /*0130*/ 	.word	index@(_cupy_boolrelextrema_1D_float32)
        /*0134*/ 	.word	0x00000000


	//----- nvinfo : EIATTR_REGCOUNT
	.align		4
.L_55:
        /*0138*/ 	.byte	0x04, 0x2f
        /*013a*/ 	.short	(.L_57 - .L_56)
	.align		4
.L_56:
        /*013c*/ 	.word	index@(_cupy_boolrelextrema_2D_float32)
        /*0140*/ 	.word	0x00000020


	//----- nvinfo : EIATTR_FRAME_SIZE
	.align		4
.L_57:
        /*0144*/ 	.byte	0x04, 0x11
        /*0146*/ 	.short	(.L_59 - .L_58)
	.align		4
.L_58:
        /*0148*/ 	.word	index@($_cupy_boolrelextrema_2D_float32$_Z9not_equalIlEbT_S0_)
        /*014c*/ 	.word	0x00000000


	//----- nvinfo : EIATTR_FRAME_SIZE
	.align		4
.L_59:
        /*0150*/ 	.byte	0x04, 0x11
        /*0152*/ 	.short	(.L_61 - .L_60)
	.align		4
.L_60:
        /*0154*/ 	.word	index@($_cupy_boolrelextrema_2D_float32$_Z9not_equalIiEbT_S0_)
        /*0158*/ 	.word	0x00000000


	//----- nvinfo : EIATTR_FRAME_SIZE
	.align		4
.L_61:
        /*015c*/ 	.byte	0x04, 0x11
        /*015e*/ 	.short	(.L_63 - .L_62)
	.align		4
.L_62:
        /*0160*/ 	.word	index@($_cupy_boolrelextrema_2D_float32$_Z9not_equalIfEbT_S0_)
        /*0164*/ 	.word	0x00000000


	//----- nvinfo : EIATTR_FRAME_SIZE
	.align		4
.L_63:
        /*0168*/ 	.byte	0x04, 0x11
        /*016a*/ 	.short	(.L_65 - .L_64)
	.align		4
.L_64:
        /*016c*/ 	.word	index@($_cupy_boolrelextrema_2D_float32$_Z9not_equalIdEbT_S0_)
        /*0170*/ 	.word	0x00000000


	//----- nvinfo : EIATTR_FRAME_SIZE
	.align		4
.L_65:
        /*0174*/ 	.byte	0x04, 0x11
        /*0176*/ 	.short	(.L_67 - .L_66)
	.align		4
.L_66:
        /*0178*/ 	.word	index@($_cupy_boolrelextrema_2D_float32$_Z7greaterIlEbT_S0_)
        /*017c*/ 	.word	0x00000000


	//----- nvinfo : EIATTR_FRAME_SIZE
	.align		4
.L_67:
        /*0180*/ 	.byte	0x04, 0x11
        /*0182*/ 	.short	(.L_69 - .L_68)
	.align		4
.L_68:
        /*0184*/ 	.word	index@($_cupy_boolrelextrema_2D_float32$_Z7greaterIiEbT_S0_)
        /*0188*/ 	.word	0x00000000


	//----- nvinfo : EIATTR_FRAME_SIZE
	.align		4
.L_69:
        /*018c*/ 	.byte	0x04, 0x11
        /*018e*/ 	.short	(.L_71 - .L_70)
	.align		4
.L_70:
        /*0190*/ 	.word	index@($_cupy_boolrelextrema_2D_float32$_Z7greaterIfEbT_S0_)
        /*0194*/ 	.word	0x00000000


	//----- nvinfo : EIATTR_FRAME_SIZE
	.align		4
.L_71:
        /*0198*/ 	.byte	0x04, 0x11
        /*019a*/ 	.short	(.L_73 - .L_72)
	.align		4
.L_72:
        /*019c*/ 	.word	index@($_cupy_boolrelextrema_2D_float32$_Z7greaterIdEbT_S0_)
        /*01a0*/ 	.word	0x00000000


	//----- nvinfo : EIATTR_FRAME_SIZE
	.align		4
.L_73:
        /*01a4*/ 	.byte	0x04, 0x11
        /*01a6*/ 	.short	(.L_75 - .L_74)
	.align		4
.L_74:
        /*01a8*/ 	.word	index@($_cupy_boolrelextrema_2D_float32$_Z5equalIlEbT_S0_)
        /*01ac*/ 	.word	0x00000000


	//----- nvinfo : EIATTR_FRAME_SIZE
	.align		4
.L_75:
        /*01b0*/ 	.byte	0x04, 0x11
        /*01b2*/ 	.short	(.L_77 - .L_76)
	.align		4
.L_76:
        /*01b4*/ 	.word	index@($_cupy_boolrelextrema_2D_float32$_Z5equalIiEbT_S0_)
        /*01b8*/ 	.word	0x00000000


	//----- nvinfo : EIATTR_FRAME_SIZE
	.align		4
.L_77:
        /*01bc*/ 	.byte	0x04, 0x11
        /*01be*/ 	.short	(.L_79 - .L_78)
	.align		4
.L_78:
        /*01c0*/ 	.word	index@($_cupy_boolrelextrema_2D_float32$_Z5equalIfEbT_S0_)
        /*01c4*/ 	.word	0x00000000


	//----- nvinfo : EIATTR_FRAME_SIZE
	.align		4
.L_79:
        /*01c8*/ 	.byte	0x04, 0x11
        /*01ca*/ 	.short	(.L_81 - .L_80)
	.align		4
.L_80:
        /*01cc*/ 	.word	index@($_cupy_boolrelextrema_2D_float32$_Z5equalIdEbT_S0_)
        /*01d0*/ 	.word	0x00000000


	//----- nvinfo : EIATTR_FRAME_SIZE
	.align		4
.L_81:
        /*01d4*/ 	.byte	0x04, 0x11
        /*01d6*/ 	.short	(.L_83 - .L_82)
	.align		4
.L_82:
        /*01d8*/ 	.word	index@($_cupy_boolrelextrema_2D_float32$_Z4lessIlEbT_S0_)
        /*01dc*/ 	.word	0x00000000


	//----- nvinfo : EIATTR_FRAME_SIZE
	.align		4
.L_83:
        /*01e0*/ 	.byte	0x04, 0x11
        /*01e2*/ 	.short	(.L_85 - .L_84)
	.align		4
.L_84:
        /*01e4*/ 	.word	index@($_cupy_boolrelextrema_2D_float32$_Z4lessIiEbT_S0_)
        /*01e8*/ 	.word	0x00000000


	//----- nvinfo : EIATTR_FRAME_SIZE
	.align		4
.L_85:
        /*01ec*/ 	.byte	0x04, 0x11
        /*01ee*/ 	.short	(.L_87 - .L_86)
	.align		4
.L_86:
        /*01f0*/ 	.word	index@($_cupy_boolrelextrema_2D_float32$_Z4lessIfEbT_S0_)
        /*01f4*/ 	.word	0x00000000


	//----- nvinfo : EIATTR_FRAME_SIZE
	.align		4
.L_87:
        /*01f8*/ 	.byte	0x04, 0x11
        /*01fa*/ 	.short	(.L_89 - .L_88)
	.align		4
.L_88:
        /*01fc*/ 	.word	index@($_cupy_boolrelextrema_2D_float32$_Z4lessIdEbT_S0_)
        /*0200*/ 	.word	0x00000000


	//----- nvinfo : EIATTR_FRAME_SIZE
	.align		4
.L_89:
        /*0204*/ 	.byte	0x04, 0x11
        /*0206*/ 	.short	(.L_91 - .L_90)
	.align		4
.L_90:
        /*0208*/ 	.word	index@($_cupy_boolrelextrema_2D_float32$_Z13greater_equalIlEbT_S0_)
        /*020c*/ 	.word	0x00000000


	//----- nvinfo : EIATTR_FRAME_SIZE
	.align		4
.L_91:
        /*0210*/ 	.byte	0x04, 0x11
        /*0212*/ 	.short	(.L_93 - .L_92)
	.align		4
.L_92:
        /*0214*/ 	.word	index@($_cupy_boolrelextrema_2D_float32$_Z13greater_equalIiEbT_S0_)
        /*0218*/ 	.word	0x00000000


	//----- nvinfo : EIATTR_FRAME_SIZE
	.align		4
.L_93:
        /*021c*/ 	.byte	0x04, 0x11
        /*021e*/ 	.short	(.L_95 - .L_94)
	.align		4
.L_94:
        /*0220*/ 	.word	index@($_cupy_boolrelextrema_2D_float32$_Z13greater_equalIfEbT_S0_)
        /*0224*/ 	.word	0x00000000


	//----- nvinfo : EIATTR_FRAME_SIZE
	.align		4
.L_95:
        /*0228*/ 	.byte	0x04, 0x11
        /*022a*/ 	.short	(.L_97 - .L_96)
	.align		4
.L_96:
        /*022c*/ 	.word	index@($_cupy_boolrelextrema_2D_float32$_Z13greater_equalIdEbT_S0_)
        /*0230*/ 	.word	0x00000000


	//----- nvinfo : EIATTR_FRAME_SIZE
	.align		4
.L_97:
        /*0234*/ 	.byte	0x04, 0x11
        /*0236*/ 	.short	(.L_99 - .L_98)
	.align		4
.L_98:
        /*0238*/ 	.word	index@($_cupy_boolrelextrema_2D_float32$_Z10less_equalIlEbT_S0_)
        /*023c*/ 	.word	0x00000000


	//----- nvinfo : EIATTR_FRAME_SIZE
	.align		4
.L_99:
        /*0240*/ 	.byte	0x04, 0x11
        /*0242*/ 	.short	(.L_101 - .L_100)
	.align		4
.L_100:
        /*0244*/ 	.word	index@($_cupy_boolrelextrema_2D_float32$_Z10less_equalIiEbT_S0_)
        /*0248*/ 	.word	0x00000000


	//----- nvinfo : EIATTR_FRAME_SIZE
	.align		4
.L_101:
        /*024c*/ 	.byte	0x04, 0x11
        /*024e*/ 	.short	(.L_103 - .L_102)
	.align		4
.L_102:
        /*0250*/ 	.word	index@($_cupy_boolrelextrema_2D_float32$_Z10less_equalIfEbT_S0_)
        /*0254*/ 	.word	0x00000000


	//----- nvinfo : EIATTR_FRAME_SIZE
	.align		4
.L_103:
        /*0258*/ 	.byte	0x04, 0x11
        /*025a*/ 	.short	(.L_105 - .L_104)
	.align		4
.L_104:
        /*025c*/ 	.word	index@($_cupy_boolrelextrema_2D_float32$_Z10less_equalIdEbT_S0_)
        /*0260*/ 	.word	0x00000000


	//----- nvinfo : EIATTR_FRAME_SIZE
	.align		4
.L_105:
        /*0264*/ 	.byte	0x04, 0x11
        /*0266*/ 	.short	(.L_107 - .L_106)
	.align		4
.L_106:
        /*0268*/ 	.word	index@(_cupy_boolrelextrema_2D_float32)
        /*026c*/ 	.word	0x00000000


	//----- nvinfo : EIATTR_REGCOUNT
	.align		4
.L_107:
        /*0270*/ 	.byte	0x04, 0x2f
        /*0272*/ 	.short	(.L_109 - .L_108)
	.align		4
.L_108:
        /*0274*/ 	.word	index@(_cupy_boolrelextrema_1D_int32)
        /*0278*/ 	.word	0x0000001c


	//----- nvinfo : EIATTR_FRAME_SIZE
	.align		4
.L_109:
        /*027c*/ 	.byte	0x04, 0x11
        /*027e*/ 	.short	(.L_111 - .L_110)
	.align		4
.L_110:
        /*0280*/ 	.word	index@($_cupy_boolrelextrema_1D_int32$_Z9not_equalIlEbT_S0_)
        /*0284*/ 	.word	0x00000000


	//----- nvinfo : EIATTR_FRAME_SIZE
	.align		4
.L_111:
        /*0288*/ 	.byte	0x04, 0x11
        /*028a*/ 	.short	(.L_113 - .L_112)
	.align		4
.L_112:
        /*028c*/ 	.word	index@($_cupy_boolrelextrema_1D_int32$_Z9not_equalIiEbT_S0_)
        /*0290*/ 	.word	0x00000000


	//----- nvinfo : EIATTR_FRAME_SIZE
	.align		4
.L_113:
        /*0294*/ 	.byte	0x04, 0x11
        /*0296*/ 	.short	(.L_115 - .L_114)
	.align		4
.L_114:
        /*0298*/ 	.word	index@($_cupy_boolrelextrema_1D_int32$_Z9not_equalIfEbT_S0_)
        /*029c*/ 	.word	0x00000000


	//----- nvinfo : EIATTR_FRAME_SIZE
	.align		4
.L_115:
        /*02a0*/ 	.byte	0x04, 0x11
        /*02a2*/ 	.short	(.L_117 - .L_116)
	.align		4
.L_116:
        /*02a4*/ 	.word	index@($_cupy_boolrelextrema_1D_int32$_Z9not_equalIdEbT_S0_)
        /*02a8*/ 	.word	0x00000000


	//----- nvinfo : EIATTR_FRAME_SIZE
	.align		4
.L_117:
        /*02ac*/ 	.byte	0x04, 0x11
        /*02ae*/ 	.short	(.L_119 - .L_118)
	.align		4
.L_118:
        /*02b0*/ 	.word	index@($_cupy_boolrelextrema_1D_int32$_Z7greaterIlEbT_S0_)
        /*02b4*/ 	.word	0x00000000


	//----- nvinfo : EIATTR_FRAME_SIZE
	.align		4
.L_119:
        /*02b8*/ 	.byte	0x04, 0x11
        /*02ba*/ 	.short	(.L_121 - .L_120)
	.align		4
.L_120:
        /*02bc*/ 	.word	index@($_cupy_boolrelextrema_1D_int32$_Z7greaterIiEbT_S0_)
        /*02c0*/ 	.word	0x00000000


	//----- nvinfo : EIATTR_FRAME_SIZE
	.align		4
.L_121:
        /*02c4*/ 	.byte	0x04, 0x11
        /*02c6*/ 	.short	(.L_123 - .L_122)
	.align		4
.L_122:
        /*02c8*/ 	.word	index@($_cupy_boolrelextrema_1D_int32$_Z7greaterIfEbT_S0_)
        /*02cc*/ 	.word	0x00000000


	//----- nvinfo : EIATTR_FRAME_SIZE
	.align		4
.L_123:
        /*02d0*/ 	.byte	0x04, 0x11
        /*02d2*/ 	.short	(.L_125 - .L_124)
	.align		4
.L_124:
        /*02d4*/ 	.word	index@($_cupy_boolrelextrema_1D_int32$_Z7greaterIdEbT_S0_)
        /*02d8*/ 	.word	0x00000000


	//----- nvinfo : EIATTR_FRAME_SIZE
	.align		4
.L_125:
        /*02dc*/ 	.byte	0x04, 0x11
        /*02de*/ 	.short	(.L_127 - .L_126)
	.align		4
.L_126:
        /*02e0*/ 	.word	index@($_cupy_boolrelextrema_1D_int32$_Z5equalIlEbT_S0_)
        /*02e4*/ 	.word	0x00000000


	//----- nvinfo : EIATTR_FRAME_SIZE
	.align		4
.L_127:
        /*02e8*/ 	.byte	0x04, 0x11
        /*02ea*/ 	.short	(.L_129 - .L_128)
	.align		4
.L_128:
        /*02ec*/ 	.word	index@($_cupy_boolrelextrema_1D_int32$_Z5equalIiEbT_S0_)
        /*02f0*/ 	.word	0x00000000


	//----- nvinfo : EIATTR_FRAME_SIZE
	.align		4
.L_129:
        /*02f4*/ 	.byte	0x04, 0x11
        /*02f6*/ 	.short	(.L_131 - .L_130)
	.align		4
.L_130:
        /*02f8*/ 	.word	index@($_cupy_boolrelextrema_1D_int32$_Z5equalIfEbT_S0_)
        /*02fc*/ 	.word	0x00000000


	//----- nvinfo : EIATTR_FRAME_SIZE
	.align		4
.L_131:
        /*0300*/ 	.byte	0x04, 0x11
        /*0302*/ 	.short	(.L_133 - .L_132)
	.align		4
.L_132:
        /*0304*/ 	.word	index@($_cupy_boolrelextrema_1D_int32$_Z5equalIdEbT_S0_)
        /*0308*/ 	.word	0x00000000


	//----- nvinfo : EIATTR_FRAME_SIZE
	.align		4
.L_133:
        /*030c*/ 	.byte	0x04, 0x11
        /*030e*/ 	.short	(.L_135 - .L_134)
	.align		4
.L_134:
        /*0310*/ 	.word	index@($_cupy_boolrelextrema_1D_int32$_Z4lessIlEbT_S0_)
        /*0314*/ 	.word	0x00000000


	//----- nvinfo : EIATTR_FRAME_SIZE
	.align		4
.L_135:
        /*0318*/ 	.byte	0x04, 0x11
        /*031a*/ 	.short	(.L_137 - .L_136)
	.align		4
.L_136:
        /*031c*/ 	.word	index@($_cupy_boolrelextrema_1D_int32$_Z4lessIiEbT_S0_)
        /*0320*/ 	.word	0x00000000


	//----- nvinfo : EIATTR_FRAME_SIZE
	.align		4
.L_137:
        /*0324*/ 	.byte	0x04, 0x11
        /*0326*/ 	.short	(.L_139 - .L_138)
	.align		4
.L_138:
        /*0328*/ 	.word	index@($_cupy_boolrelextrema_1D_int32$_Z4lessIfEbT_S0_)
        /*032c*/ 	.word	0x00000000


	//----- nvinfo : EIATTR_FRAME_SIZE
	.align		4
.L_139:
        /*0330*/ 	.byte	0x04, 0x11
        /*0332*/ 	.short	(.L_141 - .L_140)
	.align		4
.L_140:
        /*0334*/ 	.word	index@($_cupy_boolrelextrema_1D_int32$_Z4lessIdEbT_S0_)
        /*0338*/ 	.word	0x00000000


	//----- nvinfo : EIATTR_FRAME_SIZE
	.align		4
.L_141:
        /*033c*/ 	.byte	0x04, 0x11
        /*033e*/ 	.short	(.L_143 - .L_142)
	.align		4
.L_142:
        /*0340*/ 	.word	index@($_cupy_boolrelextrema_1D_int32$_Z13greater_equalIlEbT_S0_)
        /*0344*/ 	.word	0x00000000


	//----- nvinfo : EIATTR_FRAME_SIZE
	.align		4
.L_143:
        /*0348*/ 	.byte	0x04, 0x11
        /*034a*/ 	.short	(.L_145 - .L_144)
	.align		4
.L_144:
        /*034c*/ 	.word	index@($_cupy_boolrelextrema_1D_int32$_Z13greater_equalIiEbT_S0_)
        /*0350*/ 	.word	0x00000000


	//----- nvinfo : EIATTR_FRAME_SIZE
	.align		4
.L_145:
        /*0354*/ 	.byte	0x04, 0x11
        /*0356*/ 	.short	(.L_147 - .L_146)
	.align		4
.L_146:
        /*0358*/ 	.word	index@($_cupy_boolrelextrema_1D_int32$_Z13greater_equalIfEbT_S0_)
        /*035c*/ 	.word	0x00000000


	//----- nvinfo : EIATTR_FRAME_SIZE
	.align		4
.L_147:
        /*0360*/ 	.byte	0x04, 0x11
        /*0362*/ 	.short	(.L_149 - .L_148)
	.align		4
.L_148:
        /*0364*/ 	.word	index@($_cupy_boolrelextrema_1D_int32$_Z13greater_equalIdEbT_S0_)
        /*0368*/ 	.word	0x00000000


	//----- nvinfo : EIATTR_FRAME_SIZE
	.align		4
.L_149:
        /*036c*/ 	.byte	0x04, 0x11
        /*036e*/ 	.short	(.L_151 - .L_150)
	.align		4
.L_150:
        /*0370*/ 	.word	index@($_cupy_boolrelextrema_1D_int32$_Z10less_equalIlEbT_S0_)
        /*0374*/ 	.word	0x00000000


	//----- nvinfo : EIATTR_FRAME_SIZE
	.align		4
.L_151:
        /*0378*/ 	.byte	0x04, 0x11
        /*037a*/ 	.short	(.L_153 - .L_152)
	.align		4
.L_152:
        /*037c*/ 	.word	index@($_cupy_boolrelextrema_1D_int32$_Z10less_equalIiEbT_S0_)
        /*0380*/ 	.word	0x00000000


	//----- nvinfo : EIATTR_FRAME_SIZE
	.align		4
.L_153:
        /*0384*/ 	.byte	0x04, 0x11
        /*0386*/ 	.short	(.L_155 - .L_154)
	.align		4
.L_154:
        /*0388*/ 	.word	index@($_cupy_boolrelextrema_1D_int32$_Z10less_equalIfEbT_S0_)
        /*038c*/ 	.word	0x00000000


	//----- nvinfo : EIATTR_FRAME_SIZE
	.align		4
.L_155:
        /*0390*/ 	.byte	0x04, 0x11
        /*0392*/ 	.short	(.L_157 - .L_156)
	.align		4
.L_156:
        /*0394*/ 	.word	index@($_cupy_boolrelextrema_1D_int32$_Z10less_equalIdEbT_S0_)
        /*0398*/ 	.word	0x00000000


	//----- nvinfo : EIATTR_FRAME_SIZE
	.align		4
.L_157:
        /*039c*/ 	.byte	0x04, 0x11
        /*039e*/ 	.short	(.L_159 - .L_158)
	.align		4
.L_158:
        /*03a0*/ 	.word	index@(_cupy_boolrelextrema_1D_int32)
        /*03a4*/ 	.word	0x00000000


	//----- nvinfo : EIATTR_REGCOUNT
	.align		4
.L_159:
        /*03a8*/ 	.byte	0x04, 0x2f
        /*03aa*/ 	.short	(.L_161 - .L_160)
	.align		4
.L_160:
        /*03ac*/ 	.word	index@(_cupy_boolrelextrema_2D_int32)
        /*03b0*/ 	.word	0x00000020


	//----- nvinfo : EIATTR_FRAME_SIZE
	.align		4
.L_161:
        /*03b4*/ 	.byte	0x04, 0x11
        /*03b6*/ 	.short	(.L_163 - .L_162)
	.align		4
.L_162:
        /*03b8*/ 	.word	index@($_cupy_boolrelextrema_2D_int32$_Z9not_equalIlEbT_S0_)
        /*03bc*/ 	.word	0x00000000


	//----- nvinfo : EIATTR_FRAME_SIZE
	.align		4
.L_163:
        /*03c0*/ 	.byte	0x04, 0x11
        /*03c2*/ 	.short	(.L_165 - .L_164)
	.align		4
.L_164:
        /*03c4*/ 	.word	index@($_cupy_boolrelextrema_2D_int32$_Z9not_equalIiEbT_S0_)
        /*03c8*/ 	.word	0x00000000


	//----- nvinfo : EIATTR_FRAME_SIZE
	.align		4
.L_165:
        /*03cc*/ 	.byte	0x04, 0x11
        /*03ce*/ 	.short	(.L_167 - .L_166)
	.align		4
.L_166:
        /*03d0*/ 	.word	index@($_cupy_boolrelextrema_2D_int32$_Z9not_equalIfEbT_S0_)
        /*03d4*/ 	.word	0x00000000


	//----- nvinfo : EIATTR_FRAME_SIZE
	.align		4
.L_167:
        /*03d8*/ 	.byte	0x04, 0x11
        /*03da*/ 	.short	(.L_169 - .L_168)
	.align		4
.L_168:
        /*03dc*/ 	.word	index@($_cupy_boolrelextrema_2D_int32$_Z9not_equalIdEbT_S0_)
        /*03e0*/ 	.word	0x00000000


	//----- nvinfo : EIATTR_FRAME_SIZE
	.align		4
.L_169:
        /*03e4*/ 	.byte	0x04, 0x11
        /*03e6*/ 	.short	(.L_171 - .L_170)
	.align		4
.L_170:
        /*03e8*/ 	.word	index@($_cupy_boolrelextrema_2D_int32$_Z7greaterIlEbT_S0_)
        /*03ec*/ 	.word	0x00000000


	//----- nvinfo : EIATTR_FRAME_SIZE
	.align		4
.L_171:
        /*03f0*/ 	.byte	0x04, 0x11
        /*03f2*/ 	.short	(.L_173 - .L_172)
	.align		4
.L_172:
        /*03f4*/ 	.word	index@($_cupy_boolrelextrema_2D_int32$_Z7greaterIiEbT_S0_)
        /*03f8*/ 	.word	0x00000000


	//----- nvinfo : EIATTR_FRAME_SIZE
	.align		4
.L_173:
        /*03fc*/ 	.byte	0x04, 0x11
        /*03fe*/ 	.short	(.L_175 - .L_174)
	.align		4
.L_174:
        /*0400*/ 	.word	index@($_cupy_boolrelextrema_2D_int32$_Z7greaterIfEbT_S0_)
        /*0404*/ 	.word	0x00000000


	//----- nvinfo : EIATTR_FRAME_SIZE
	.align		4
.L_175:
        /*0408*/ 	.byte	0x04, 0x11
        /*040a*/ 	.short	(.L_177 - .L_176)
	.align		4
.L_176:
        /*040c*/ 	.word	index@($_cupy_boolrelextrema_2D_int32$_Z7greaterIdEbT_S0_)
        /*0410*/ 	.word	0x00000000


	//----- nvinfo : EIATTR_FRAME_SIZE
	.align		4
.L_177:
        /*0414*/ 	.byte	0x04, 0x11
        /*0416*/ 	.short	(.L_179 - .L_178)
	.align		4
.L_178:
        /*0418*/ 	.word	index@($_cupy_boolrelextrema_2D_int32$_Z5equalIlEbT_S0_)
        /*041c*/ 	.word	0x00000000


	//----- nvinfo : EIATTR_FRAME_SIZE
	.align		4
.L_179:
        /*0420*/ 	.byte	0x04, 0x11
        /*0422*/ 	.short	(.L_181 - .L_180)
	.align		4
.L_180:
        /*0424*/ 	.word	index@($_cupy_boolrelextrema_2D_int32$_Z5equalIiEbT_S0_)
        /*0428*/ 	.word	0x00000000


	//----- nvinfo : EIATTR_FRAME_SIZE
	.align		4
.L_181:
        /*042c*/ 	.byte	0x04, 0x11
        /*042e*/ 	.short	(.L_183 - .L_182)
	.align		4
.L_182:
        /*0430*/ 	.word	index@($_cupy_boolrelextrema_2D_int32$_Z5equalIfEbT_S0_)
        /*0434*/ 	.word	0x00000000


	//----- nvinfo : EIATTR_FRAME_SIZE
	.align		4
.L_183:
        /*0438*/ 	.byte	0x04, 0x11
        /*043a*/ 	.short	(.L_185 - .L_184)
	.align		4
.L_184:
        /*043c*/ 	.word	index@($_cupy_boolrelextrema_2D_int32$_Z5equalIdEbT_S0_)
        /*0440*/ 	.word	0x00000000


	//----- nvinfo : EIATTR_FRAME_SIZE
	.align		4
.L_185:
        /*0444*/ 	.byte	0x04, 0x11
        /*0446*/ 	.short	(.L_187 - .L_186)
	.align		4
.L_186:
        /*0448*/ 	.word	index@($_cupy_boolrelextrema_2D_int32$_Z4lessIlEbT_S0_)
        /*044c*/ 	.word	0x00000000


	//----- nvinfo : EIATTR_FRAME_SIZE
	.align		4
.L_187:
        /*0450*/ 	.byte	0x04, 0x11
        /*0452*/ 	.short	(.L_189 - .L_188)
	.align		4
.L_188:
        /*0454*/ 	.word	index@($_cupy_boolrelextrema_2D_int32$_Z4lessIiEbT_S0_)
        /*0458*/ 	.word	0x00000000


	//----- nvinfo : EIATTR_FRAME_SIZE
	.align		4
.L_189:
        /*045c*/ 	.byte	0x04, 0x11
        /*045e*/ 	.short	(.L_191 - .L_190)
	.align		4
.L_190:
        /*0460*/ 	.word	index@($_cupy_boolrelextrema_2D_int32$_Z4lessIfEbT_S0_)
        /*0464*/ 	.word	0x00000000


	//----- nvinfo : EIATTR_FRAME_SIZE
	.align		4
.L_191:
        /*0468*/ 	.byte	0x04, 0x11
        /*046a*/ 	.short	(.L_193 - .L_192)
	.align		4
.L_192:
        /*046c*/ 	.word	index@($_cupy_boolrelextrema_2D_int32$_Z4lessIdEbT_S0_)
        /*0470*/ 	.word	0x00000000


	//----- nvinfo : EIATTR_FRAME_SIZE
	.align		4
.L_193:
        /*0474*/ 	.byte	0x04, 0x11
        /*0476*/ 	.short	(.L_195 - .L_194)
	.align		4
.L_194:
        /*0478*/ 	.word	index@($_cupy_boolrelextrema_2D_int32$_Z13greater_equalIlEbT_S0_)
        /*047c*/ 	.word	0x00000000


	//----- nvinfo : EIATTR_FRAME_SIZE
	.align		4
.L_195:
        /*0480*/ 	.byte	0x04, 0x11
        /*0482*/ 	.short	(.L_197 - .L_196)
	.align		4
.L_196:
        /*0484*/ 	.word	index@($_cupy_boolrelextrema_2D_int32$_Z13greater_equalIiEbT_S0_)
        /*0488*/ 	.word	0x00000000


	//----- nvinfo : EIATTR_FRAME_SIZE
	.align		4
.L_197:
        /*048c*/ 	.byte	0x04, 0x11
        /*048e*/ 	.short	(.L_199 - .L_198)
	.align		4
.L_198:
        /*0490*/ 	.word	index@($_cupy_boolrelextrema_2D_int32$_Z13greater_equalIfEbT_S0_)
        /*0494*/ 	.word	0x00000000


	//----- nvinfo : EIATTR_FRAME_SIZE
	.align		4
.L_199:
        /*0498*/ 	.byte	0x04, 0x11
        /*049a*/ 	.short	(.L_201 - .L_200)
	.align		4
.L_200:
        /*049c*/ 	.word	index@($_cupy_boolrelextrema_2D_int32$_Z13greater_equalIdEbT_S0_)
        /*04a0*/ 	.word	0x00000000


	//----- nvinfo : EIATTR_FRAME_SIZE
	.align		4
.L_201:
        /*04a4*/ 	.byte	0x04, 0x11
        /*04a6*/ 	.short	(.L_203 - .L_202)
	.align		4
.L_202:
        /*04a8*/ 	.word	index@($_cupy_boolrelextrema_2D_int32$_Z10less_equalIlEbT_S0_)
        /*04ac*/ 	.word	0x00000000


	//----- nvinfo : EIATTR_FRAME_SIZE
	.align		4
.L_203:
        /*04b0*/ 	.byte	0x04, 0x11
        /*04b2*/ 	.short	(.L_205 - .L_204)
	.align		4
.L_204:
        /*04b4*/ 	.word	index@($_cupy_boolrelextrema_2D_int32$_Z10less_equalIiEbT_S0_)
        /*04b8*/ 	.word	0x00000000


	//----- nvinfo : EIATTR_FRAME_SIZE
	.align		4
.L_205:
        /*04bc*/ 	.byte	0x04, 0x11
        /*04be*/ 	.short	(.L_207 - .L_206)
	.align		4
.L_206:
        /*04c0*/ 	.word	index@($_cupy_boolrelextrema_2D_int32$_Z10less_equalIfEbT_S0_)
        /*04c4*/ 	.word	0x00000000


	//----- nvinfo : EIATTR_FRAME_SIZE
	.align		4
.L_207:
        /*04c8*/ 	.byte	0x04, 0x11
        /*04ca*/ 	.short	(.L_209 - .L_208)
	.align		4
.L_208:
        /*04cc*/ 	.word	index@($_cupy_boolrelextrema_2D_int32$_Z10less_equalIdEbT_S0_)
        /*04d0*/ 	.word	0x00000000


	//----- nvinfo : EIATTR_FRAME_SIZE
	.align		4
.L_209:
        /*04d4*/ 	.byte	0x04, 0x11
        /*04d6*/ 	.short	(.L_211 - .L_210)
	.align		4
.L_210:
        /*04d8*/ 	.word	index@(_cupy_boolrelextrema_2D_int32)
        /*04dc*/ 	.word	0x00000000


	//----- nvinfo : EIATTR_REGCOUNT
	.align		4
.L_211:
        /*04e0*/ 	.byte	0x04, 0x2f
        /*04e2*/ 	.short	(.L_213 - .L_212)
	.align		4
.L_212:
        /*04e4*/ 	.word	index@(_cupy_boolrelextrema_1D_float64)
        /*04e8*/ 	.word	0x0000001e


	//----- nvinfo : EIATTR_FRAME_SIZE
	.align		4
.L_213:
        /*04ec*/ 	.byte	0x04, 0x11
        /*04ee*/ 	.short	(.L_215 - .L_214)
	.align		4
.L_214:
        /*04f0*/ 	.word	index@($_cupy_boolrelextrema_1D_float64$_Z9not_equalIlEbT_S0_)
        /*04f4*/ 	.word	0x00000008


	//----- nvinfo : EIATTR_FRAME_SIZE
	.align		4
.L_215:
        /*04f8*/ 	.byte	0x04, 0x11
        /*04fa*/ 	.short	(.L_217 - .L_216)
	.align		4
.L_216:
        /*04fc*/ 	.word	index@($_cupy_boolrelextrema_1D_float64$_Z9not_equalIiEbT_S0_)
        /*0500*/ 	.word	0x00000008


	//----- nvinfo : EIATTR_FRAME_SIZE
	.align		4
.L_217:
        /*0504*/ 	.byte	0x04, 0x11
        /*0506*/ 	.short	(.L_219 - .L_218)
	.align		4
.L_218:
        /*0508*/ 	.word	index@($_cupy_boolrelextrema_1D_float64$_Z9not_equalIfEbT_S0_)
        /*050c*/ 	.word	0x00000008


	//----- nvinfo : EIATTR_FRAME_SIZE
	.align		4
.L_219:
        /*0510*/ 	.byte	0x04, 0x11
        /*0512*/ 	.short	(.L_221 - .L_220)
	.align		4
.L_220:
        /*0514*/ 	.word	index@($_cupy_boolrelextrema_1D_float64$_Z9not_equalIdEbT_S0_)
        /*0518*/ 	.word	0x00000008


	//----- nvinfo : EIATTR_FRAME_SIZE
	.align		4
.L_221:
        /*051c*/ 	.byte	0x04, 0x11
        /*051e*/ 	.short	(.L_223 - .L_222)
	.align		4
.L_222:
        /*0520*/ 	.word	index@($_cupy_boolrelextrema_1D_float64$_Z7greaterIlEbT_S0_)
        /*0524*/ 	.word	0x00000008


	//----- nvinfo : EIATTR_FRAME_SIZE
	.align		4
.L_223:
        /*0528*/ 	.byte	0x04, 0x11
        /*052a*/ 	.short	(.L_225 - .L_224)
	.align		4
.L_224:
        /*052c*/ 	.word	index@($_cupy_boolrelextrema_1D_float64$_Z7greaterIiEbT_S0_)
        /*0530*/ 	.word	0x00000008


	//----- nvinfo : EIATTR_FRAME_SIZE
	.align		4
.L_225:
        /*0534*/ 	.byte	0x04, 0x11
        /*0536*/ 	.short	(.L_227 - .L_226)
	.align		4
.L_226:
        /*0538*/ 	.word	index@($_cupy_boolrelextrema_1D_float64$_Z7greaterIfEbT_S0_)
        /*053c*/ 	.word	0x00000008


	//----- nvinfo : EIATTR_FRAME_SIZE
	.align		4
.L_227:
        /*0540*/ 	.byte	0x04, 0x11
        /*0542*/ 	.short	(.L_229 - .L_228)
	.align		4
.L_228:
        /*0544*/ 	.word	index@($_cupy_boolrelextrema_1D_float64$_Z7greaterIdEbT_S0_)
        /*0548*/ 	.word	0x00000008


	//----- nvinfo : EIATTR_FRAME_SIZE
	.align		4
.L_229:
        /*054c*/ 	.byte	0x04, 0x11
        /*054e*/ 	.short	(.L_231 - .L_230)
	.align		4
.L_230:
        /*0550*/ 	.word	index@($_cupy_boolrelextrema_1D_float64$_Z5equalIlEbT_S0_)
        /*0554*/ 	.word	0x00000008


	//----- nvinfo : EIATTR_FRAME_SIZE
	.align		4
.L_231:
        /*0558*/ 	.byte	0x04, 0x11
        /*055a*/ 	.short	(.L_233 - .L_232)
	.align		4
.L_232:
        /*055c*/ 	.word	index@($_cupy_boolrelextrema_1D_float64$_Z5equalIiEbT_S0_)
        /*0560*/ 	.word	0x00000008


	//----- nvinfo : EIATTR_FRAME_SIZE
	.align		4
.L_233:
        /*0564*/ 	.byte	0x04, 0x11
        /*0566*/ 	.short	(.L_235 - .L_234)
	.align		4
.L_234:
        /*0568*/ 	.word	index@($_cupy_boolrelextrema_1D_float64$_Z5equalIfEbT_S0_)
        /*056c*/ 	.word	0x00000008


	//----- nvinfo : EIATTR_FRAME_SIZE
	.align		4
.L_235:
        /*0570*/ 	.byte	0x04, 0x11
        /*0572*/ 	.short	(.L_237 - .L_236)
	.align		4
.L_236:
        /*0574*/ 	.word	index@($_cupy_boolrelextrema_1D_float64$_Z5equalIdEbT_S0_)
        /*0578*/ 	.word	0x00000008


	//----- nvinfo : EIATTR_FRAME_SIZE
	.align		4
.L_237:
        /*057c*/ 	.byte	0x04, 0x11
        /*057e*/ 	.short	(.L_239 - .L_238)
	.align		4
.L_238:
        /*0580*/ 	.word	index@($_cupy_boolrelextrema_1D_float64$_Z4lessIlEbT_S0_)
        /*0584*/ 	.word	0x00000008


	//----- nvinfo : EIATTR_FRAME_SIZE
	.align		4
.L_239:
        /*0588*/ 	.byte	0x04, 0x11
        /*058a*/ 	.short	(.L_241 - .L_240)
	.align		4
.L_240:
        /*058c*/ 	.word	index@($_cupy_boolrelextrema_1D_float64$_Z4lessIiEbT_S0_)
        /*0590*/ 	.word	0x00000008


	//----- nvinfo : EIATTR_FRAME_SIZE
	.align		4
.L_241:
        /*0594*/ 	.byte	0x04, 0x11
        /*0596*/ 	.short	(.L_243 - .L_242)
	.align		4
.L_242:
        /*0598*/ 	.word	index@($_cupy_boolrelextrema_1D_float64$_Z4lessIfEbT_S0_)
        /*059c*/ 	.word	0x00000008


	//----- nvinfo : EIATTR_FRAME_SIZE
	.align		4
.L_243:
        /*05a0*/ 	.byte	0x04, 0x11
        /*05a2*/ 	.short	(.L_245 - .L_244)
	.align		4
.L_244:
        /*05a4*/ 	.word	index@($_cupy_boolrelextrema_1D_float64$_Z4lessIdEbT_S0_)
        /*05a8*/ 	.word	0x00000008


	//----- nvinfo : EIATTR_FRAME_SIZE
	.align		4
.L_245:
        /*05ac*/ 	.byte	0x04, 0x11
        /*05ae*/ 	.short	(.L_247 - .L_246)
	.align		4
.L_246:
        /*05b0*/ 	.word	index@($_cupy_boolrelextrema_1D_float64$_Z13greater_equalIlEbT_S0_)
        /*05b4*/ 	.word	0x00000008


	//----- nvinfo : EIATTR_FRAME_SIZE
	.align		4
.L_247:
        /*05b8*/ 	.byte	0x04, 0x11
        /*05ba*/ 	.short	(.L_249 - .L_248)
	.align		4
.L_248:
        /*05bc*/ 	.word	index@($_cupy_boolrelextrema_1D_float64$_Z13greater_equalIiEbT_S0_)
        /*05c0*/ 	.word	0x00000008


	//----- nvinfo : EIATTR_FRAME_SIZE
	.align		4
.L_249:
        /*05c4*/ 	.byte	0x04, 0x11
        /*05c6*/ 	.short	(.L_251 - .L_250)
	.align		4
.L_250:
        /*05c8*/ 	.word	index@($_cupy_boolrelextrema_1D_float64$_Z13greater_equalIfEbT_S0_)
        /*05cc*/ 	.word	0x00000008


	//----- nvinfo : EIATTR_FRAME_SIZE
	.align		4
.L_251:
        /*05d0*/ 	.byte	0x04, 0x11
        /*05d2*/ 	.short	(.L_253 - .L_252)
	.align		4
.L_252:
        /*05d4*/ 	.word	index@($_cupy_boolrelextrema_1D_float64$_Z13greater_equalIdEbT_S0_)
        /*05d8*/ 	.word	0x00000008


	//----- nvinfo : EIATTR_FRAME_SIZE
	.align		4
.L_253:
        /*05dc*/ 	.byte	0x04, 0x11
        /*05de*/ 	.short	(.L_255 - .L_254)
	.align		4
.L_254:
        /*05e0*/ 	.word	index@($_cupy_boolrelextrema_1D_float64$_Z10less_equalIlEbT_S0_)
        /*05e4*/ 	.word	0x00000008


	//----- nvinfo : EIATTR_FRAME_SIZE
	.align		4
.L_255:
        /*05e8*/ 	.byte	0x04, 0x11
        /*05ea*/ 	.short	(.L_257 - .L_256)
	.align		4
.L_256:
        /*05ec*/ 	.word	index@($_cupy_boolrelextrema_1D_float64$_Z10less_equalIiEbT_S0_)
        /*05f0*/ 	.word	0x00000008


	//----- nvinfo : EIATTR_FRAME_SIZE
	.align		4
.L_257:
        /*05f4*/ 	.byte	0x04, 0x11
        /*05f6*/ 	.short	(.L_259 - .L_258)
	.align		4
.L_258:
        /*05f8*/ 	.word	index@($_cupy_boolrelextrema_1D_float64$_Z10less_equalIfEbT_S0_)
        /*05fc*/ 	.word	0x00000008


	//----- nvinfo : EIATTR_FRAME_SIZE
	.align		4
.L_259:
        /*0600*/ 	.byte	0x04, 0x11
        /*0602*/ 	.short	(.L_261 - .L_260)
	.align		4
.L_260:
        /*0604*/ 	.word	index@($_cupy_boolrelextrema_1D_float64$_Z10less_equalIdEbT_S0_)
        /*0608*/ 	.word	0x00000008


	//----- nvinfo : EIATTR_FRAME_SIZE
	.align		4
.L_261:
        /*060c*/ 	.byte	0x04, 0x11
        /*060e*/ 	.short	(.L_263 - .L_262)
	.align		4
.L_262:
        /*0610*/ 	.word	index@(_cupy_boolrelextrema_1D_float64)
        /*0614*/ 	.word	0x00000008


	//----- nvinfo : EIATTR_REGCOUNT
	.align		4
.L_263:
        /*0618*/ 	.byte	0x04, 0x2f
        /*061a*/ 	.short	(.L_265 - .L_264)
	.align		4
.L_264:
        /*061c*/ 	.word	index@(_cupy_boolrelextrema_2D_float64)
        /*0620*/ 	.word	0x00000020


	//----- nvinfo : EIATTR_FRAME_SIZE
	.align		4
.L_265:
        /*0624*/ 	.byte	0x04, 0x11
        /*0626*/ 	.short	(.L_267 - .L_266)
	.align		4
.L_266:
        /*0628*/ 	.word	index@($_cupy_boolrelextrema_2D_float64$_Z9not_equalIlEbT_S0_)
        /*062c*/ 	.word	0x00000008


	//----- nvinfo : EIATTR_FRAME_SIZE
	.align		4
.L_267:
        /*0630*/ 	.byte	0x04, 0x11
        /*0632*/ 	.short	(.L_269 - .L_268)
	.align		4
.L_268:
        /*0634*/ 	.word	index@($_cupy_boolrelextrema_2D_float64$_Z9not_equalIiEbT_S0_)
        /*0638*/ 	.word	0x00000008


	//----- nvinfo : EIATTR_FRAME_SIZE
	.align		4
.L_269:
        /*063c*/ 	.byte	0x04, 0x11
        /*063e*/ 	.short	(.L_271 - .L_270)
	.align		4
.L_270:
        /*0640*/ 	.word	index@($_cupy_boolrelextrema_2D_float64$_Z9not_equalIfEbT_S0_)
        /*0644*/ 	.word	0x00000008


	//----- nvinfo : EIATTR_FRAME_SIZE
	.align		4
.L_271:
        /*0648*/ 	.byte	0x04, 0x11
        /*064a*/ 	.short	(.L_273 - .L_272)
	.align		4
.L_272:
        /*064c*/ 	.word	index@($_cupy_boolrelextrema_2D_float64$_Z9not_equalIdEbT_S0_)
        /*0650*/ 	.word	0x00000008


	//----- nvinfo : EIATTR_FRAME_SIZE
	.align		4
.L_273:
        /*0654*/ 	.byte	0x04, 0x11
        /*0656*/ 	.short	(.L_275 - .L_274)
	.align		4
.L_274:
        /*0658*/ 	.word	index@($_cupy_boolrelextrema_2D_float64$_Z7greaterIlEbT_S0_)
        /*065c*/ 	.word	0x00000008


	//----- nvinfo : EIATTR_FRAME_SIZE
	.align		4
.L_275:
        /*0660*/ 	.byte	0x04, 0x11
        /*0662*/ 	.short	(.L_277 - .L_276)
	.align		4
.L_276:
        /*0664*/ 	.word	index@($_cupy_boolrelextrema_2D_float64$_Z7greaterIiEbT_S0_)
        /*0668*/ 	.word	0x00000008


	//----- nvinfo : EIATTR_FRAME_SIZE
	.align		4
.L_277:
        /*066c*/ 	.byte	0x04, 0x11
        /*066e*/ 	.short	(.L_279 - .L_278)
	.align		4
.L_278:
        /*0670*/ 	.word	index@($_cupy_boolrelextrema_2D_float64$_Z7greaterIfEbT_S0_)
        /*0674*/ 	.word	0x00000008


	//----- nvinfo : EIATTR_FRAME_SIZE
	.align		4
.L_279:
        /*0678*/ 	.byte	0x04, 0x11
        /*067a*/ 	.short	(.L_281 - .L_280)
	.align		4
.L_280:
        /*067c*/ 	.word	index@($_cupy_boolrelextrema_2D_float64$_Z7greaterIdEbT_S0_)
        /*0680*/ 	.word	0x00000008


	//----- nvinfo : EIATTR_FRAME_SIZE
	.align		4
.L_281:
        /*0684*/ 	.byte	0x04, 0x11
        /*0686*/ 	.short	(.L_283 - .L_282)
	.align		4
.L_282:
        /*0688*/ 	.word	index@($_cupy_boolrelextrema_2D_float64$_Z5equalIlEbT_S0_)
        /*068c*/ 	.word	0x00000008


	//----- nvinfo : EIATTR_FRAME_SIZE
	.align		4
.L_283:
        /*0690*/ 	.byte	0x04, 0x11
        /*0692*/ 	.short	(.L_285 - .L_284)
	.align		4
.L_284:
        /*0694*/ 	.word	index@($_cupy_boolrelextrema_2D_float64$_Z5equalIiEbT_S0_)
        /*0698*/ 	.word	0x00000008


	//----- nvinfo : EIATTR_FRAME_SIZE
	.align		4
.L_285:
        /*069c*/ 	.byte	0x04, 0x11
        /*069e*/ 	.short	(.L_287 - .L_286)
	.align		4
.L_286:
        /*06a0*/ 	.word	index@($_cupy_boolrelextrema_2D_float64$_Z5equalIfEbT_S0_)
        /*06a4*/ 	.word	0x00000008


	//----- nvinfo : EIATTR_FRAME_SIZE
	.align		4
.L_287:
        /*06a8*/ 	.byte	0x04, 0x11
        /*06aa*/ 	.short	(.L_289 - .L_288)
	.align		4
.L_288:
        /*06ac*/ 	.word	index@($_cupy_boolrelextrema_2D_float64$_Z5equalIdEbT_S0_)
        /*06b0*/ 	.word	0x00000008


	//----- nvinfo : EIATTR_FRAME_SIZE
	.align		4
.L_289:
        /*06b4*/ 	.byte	0x04, 0x11
        /*06b6*/ 	.short	(.L_291 - .L_290)
	.align		4
.L_290:
        /*06b8*/ 	.word	index@($_cupy_boolrelextrema_2D_float64$_Z4lessIlEbT_S0_)
        /*06bc*/ 	.word	0x00000008


	//----- nvinfo : EIATTR_FRAME_SIZE
	.align		4
.L_291:
        /*06c0*/ 	.byte	0x04, 0x11
        /*06c2*/ 	.short	(.L_293 - .L_292)
	.align		4
.L_292:
        /*06c4*/ 	.word	index@($_cupy_boolrelextrema_2D_float64$_Z4lessIiEbT_S0_)
        /*06c8*/ 	.word	0x00000008


	//----- nvinfo : EIATTR_FRAME_SIZE
	.align		4
.L_293:
        /*06cc*/ 	.byte	0x04, 0x11
        /*06ce*/ 	.short	(.L_295 - .L_294)
	.align		4
.L_294:
        /*06d0*/ 	.word	index@($_cupy_boolrelextrema_2D_float64$_Z4lessIfEbT_S0_)
        /*06d4*/ 	.word	0x00000008


	//----- nvinfo : EIATTR_FRAME_SIZE
	.align		4
.L_295:
        /*06d8*/ 	.byte	0x04, 0x11
        /*06da*/ 	.short	(.L_297 - .L_296)
	.align		4
.L_296:
        /*06dc*/ 	.word	index@($_cupy_boolrelextrema_2D_float64$_Z4lessIdEbT_S0_)
        /*06e0*/ 	.word	0x00000008


	//----- nvinfo : EIATTR_FRAME_SIZE
	.align		4
.L_297:
        /*06e4*/ 	.byte	0x04, 0x11
        /*06e6*/ 	.short	(.L_299 - .L_298)
	.align		4
.L_298:
        /*06e8*/ 	.word	index@($_cupy_boolrelextrema_2D_float64$_Z13greater_equalIlEbT_S0_)
        /*06ec*/ 	.word	0x00000008


	//----- nvinfo : EIATTR_FRAME_SIZE
	.align		4
.L_299:
        /*06f0*/ 	.byte	0x04, 0x11
        /*06f2*/ 	.short	(.L_301 - .L_300)
	.align		4
.L_300:
        /*06f4*/ 	.word	index@($_cupy_boolrelextrema_2D_float64$_Z13greater_equalIiEbT_S0_)
        /*06f8*/ 	.word	0x00000008


	//----- nvinfo : EIATTR_FRAME_SIZE
	.align		4
.L_301:
        /*06fc*/ 	.byte	0x04, 0x11
        /*06fe*/ 	.short	(.L_303 - .L_302)
	.align		4
.L_302:
        /*0700*/ 	.word	index@($_cupy_boolrelextrema_2D_float64$_Z13greater_equalIfEbT_S0_)
        /*0704*/ 	.word	0x00000008


	//----- nvinfo : EIATTR_FRAME_SIZE
	.align		4
.L_303:
        /*0708*/ 	.byte	0x04, 0x11
        /*070a*/ 	.short	(.L_305 - .L_304)
	.align		4
.L_304:
        /*070c*/ 	.word	index@($_cupy_boolrelextrema_2D_float64$_Z13greater_equalIdEbT_S0_)
        /*0710*/ 	.word	0x00000008


	//----- nvinfo : EIATTR_FRAME_SIZE
	.align		4
.L_305:
        /*0714*/ 	.byte	0x04, 0x11
        /*0716*/ 	.short	(.L_307 - .L_306)
	.align		4
.L_306:
        /*0718*/ 	.word	index@($_cupy_boolrelextrema_2D_float64$_Z10less_equalIlEbT_S0_)
        /*071c*/ 	.word	0x00000008


	//----- nvinfo : EIATTR_FRAME_SIZE
	.align		4
.L_307:
        /*0720*/ 	.byte	0x04, 0x11
        /*0722*/ 	.short	(.L_309 - .L_308)
	.align		4
.L_308:
        /*0724*/ 	.word	index@($_cupy_boolrelextrema_2D_float64$_Z10less_equalIiEbT_S0_)
        /*0728*/ 	.word	0x00000008


	//----- nvinfo : EIATTR_FRAME_SIZE
	.align		4
.L_309:
        /*072c*/ 	.byte	0x04, 0x11
        /*072e*/ 	.short	(.L_311 - .L_310)
	.align		4
.L_310:
        /*0730*/ 	.word	index@($_cupy_boolrelextrema_2D_float64$_Z10less_equalIfEbT_S0_)
        /*0734*/ 	.word	0x00000008


	//----- nvinfo : EIATTR_FRAME_SIZE
	.align		4
.L_311:
        /*0738*/ 	.byte	0x04, 0x11
        /*073a*/ 	.short	(.L_313 - .L_312)
	.align		4
.L_312:
        /*073c*/ 	.word	index@($_cupy_boolrelextrema_2D_float64$_Z10less_equalIdEbT_S0_)
        /*0740*/ 	.word	0x00000008


	//----- nvinfo : EIATTR_FRAME_SIZE
	.align		4
.L_313:
        /*0744*/ 	.byte	0x04, 0x11
        /*0746*/ 	.short	(.L_315 - .L_314)
	.align		4
.L_314:
        /*0748*/ 	.word	index@(_cupy_boolrelextrema_2D_float64)
        /*074c*/ 	.word	0x00000008


	//----- nvinfo : EIATTR_REGCOUNT
	.align		4
.L_315:
        /*0750*/ 	.byte	0x04, 0x2f
        /*0752*/ 	.short	(.L_317 - .L_316)
	.align		4
.L_316:
        /*0754*/ 	.word	index@(_cupy_boolrelextrema_1D_int64)
        /*0758*/ 	.word	0x0000001e


	//----- nvinfo : EIATTR_FRAME_SIZE
	.align		4
.L_317:
        /*075c*/ 	.byte	0x04, 0x11
        /*075e*/ 	.short	(.L_319 - .L_318)
	.align		4
.L_318:
        /*0760*/ 	.word	index@($_cupy_boolrelextrema_1D_int64$_Z9not_equalIlEbT_S0_)
        /*0764*/ 	.word	0x00000008


	//----- nvinfo : EIATTR_FRAME_SIZE
	.align		4
.L_319:
        /*0768*/ 	.byte	0x04, 0x11
        /*076a*/ 	.short	(.L_321 - .L_320)
	.align		4
.L_320:
        /*076c*/ 	.word	index@($_cupy_boolrelextrema_1D_int64$_Z9not_equalIiEbT_S0_)
        /*0770*/ 	.word	0x00000008


	//----- nvinfo : EIATTR_FRAME_SIZE
	.align		4
.L_321:
        /*0774*/ 	.byte	0x04, 0x11
        /*0776*/ 	.short	(.L_323 - .L_322)
	.align		4
.L_322:
        /*0778*/ 	.word	index@($_cupy_boolrelextrema_1D_int64$_Z9not_equalIfEbT_S0_)
        /*077c*/ 	.word	0x00000008


	//----- nvinfo : EIATTR_FRAME_SIZE
	.align		4
.L_323:
        /*0780*/ 	.byte	0x04, 0x11
        /*0782*/ 	.short	(.L_325 - .L_324)
	.align		4
.L_324:
        /*0784*/ 	.word	index@($_cupy_boolrelextrema_1D_int64$_Z9not_equalIdEbT_S0_)
        /*0788*/ 	.word	0x00000008


	//----- nvinfo : EIATTR_FRAME_SIZE
	.align		4
.L_325:
        /*078c*/ 	.byte	0x04, 0x11
        /*078e*/ 	.short	(.L_327 - .L_326)
	.align		4
.L_326:
        /*0790*/ 	.word	index@($_cupy_boolrelextrema_1D_int64$_Z7greaterIlEbT_S0_)
        /*0794*/ 	.word	0x00000008


	//----- nvinfo : EIATTR_FRAME_SIZE
	.align		4
.L_327:
        /*0798*/ 	.byte	0x04, 0x11
        /*079a*/ 	.short	(.L_329 - .L_328)
	.align		4
.L_328:
        /*079c*/ 	.word	index@($_cupy_boolrelextrema_1D_int64$_Z7greaterIiEbT_S0_)
        /*07a0*/ 	.word	0x00000008


	//----- nvinfo : EIATTR_FRAME_SIZE
	.align		4
.L_329:
        /*07a4*/ 	.byte	0x04, 0x11
        /*07a6*/ 	.short	(.L_331 - .L_330)
	.align		4
.L_330:
        /*07a8*/ 	.word	index@($_cupy_boolrelextrema_1D_int64$_Z7greaterIfEbT_S0_)
        /*07ac*/ 	.word	0x00000008


	//----- nvinfo : EIATTR_FRAME_SIZE
	.align		4
.L_331:
        /*07b0*/ 	.byte	0x04, 0x11
        /*07b2*/ 	.short	(.L_333 - .L_332)
	.align		4
.L_332:
        /*07b4*/ 	.word	index@($_cupy_boolrelextrema_1D_int64$_Z7greaterIdEbT_S0_)
        /*07b8*/ 	.word	0x00000008


	//----- nvinfo : EIATTR_FRAME_SIZE
	.align		4
.L_333:
        /*07bc*/ 	.byte	0x04, 0x11
        /*07be*/ 	.short	(.L_335 - .L_334)
	.align		4
.L_334:
        /*07c0*/ 	.word	index@($_cupy_boolrelextrema_1D_int64$_Z5equalIlEbT_S0_)
        /*07c4*/ 	.word	0x00000008


	//----- nvinfo : EIATTR_FRAME_SIZE
	.align		4
.L_335:
        /*07c8*/ 	.byte	0x04, 0x11
        /*07ca*/ 	.short	(.L_337 - .L_336)
	.align		4
.L_336:
        /*07cc*/ 	.word	index@($_cupy_boolrelextrema_1D_int64$_Z5equalIiEbT_S0_)
        /*07d0*/ 	.word	0x00000008


	//----- nvinfo : EIATTR_FRAME_SIZE
	.align		4
.L_337:
        /*07d4*/ 	.byte	0x04, 0x11
        /*07d6*/ 	.short	(.L_339 - .L_338)
	.align		4
.L_338:
        /*07d8*/ 	.word	index@($_cupy_boolrelextrema_1D_int64$_Z5equalIfEbT_S0_)
        /*07dc*/ 	.word	0x00000008


	//----- nvinfo : EIATTR_FRAME_SIZE
	.align		4
.L_339:
        /*07e0*/ 	.byte	0x04, 0x11
        /*07e2*/ 	.short	(.L_341 - .L_340)
	.align		4
.L_340:
        /*07e4*/ 	.word	index@($_cupy_boolrelextrema_1D_int64$_Z5equalIdEbT_S0_)
        /*07e8*/ 	.word	0x00000008


	//----- nvinfo : EIATTR_FRAME_SIZE
	.align		4
.L_341:
        /*07ec*/ 	.byte	0x04, 0x11
        /*07ee*/ 	.short	(.L_343 - .L_342)
	.align		4
.L_342:
        /*07f0*/ 	.word	index@($_cupy_boolrelextrema_1D_int64$_Z4lessIlEbT_S0_)
        /*07f4*/ 	.word	0x00000008


	//----- nvinfo : EIATTR_FRAME_SIZE
	.align		4
.L_343:
        /*07f8*/ 	.byte	0x04, 0x11
        /*07fa*/ 	.short	(.L_345 - .L_344)
	.align		4
.L_344:
        /*07fc*/ 	.word	index@($_cupy_boolrelextrema_1D_int64$_Z4lessIiEbT_S0_)
        /*0800*/ 	.word	0x00000008


	//----- nvinfo : EIATTR_FRAME_SIZE
	.align		4
.L_345:
        /*0804*/ 	.byte	0x04, 0x11
        /*0806*/ 	.short	(.L_347 - .L_346)
	.align		4
.L_346:
        /*0808*/ 	.word	index@($_cupy_boolrelextrema_1D_int64$_Z4lessIfEbT_S0_)
        /*080c*/ 	.word	0x00000008


	//----- nvinfo : EIATTR_FRAME_SIZE
	.align		4
.L_347:
        /*0810*/ 	.byte	0x04, 0x11
        /*0812*/ 	.short	(.L_349 - .L_348)
	.align		4
.L_348:
        /*0814*/ 	.word	index@($_cupy_boolrelextrema_1D_int64$_Z4lessIdEbT_S0_)
        /*0818*/ 	.word	0x00000008


	//----- nvinfo : EIATTR_FRAME_SIZE
	.align		4
.L_349:
        /*081c*/ 	.byte	0x04, 0x11
        /*081e*/ 	.short	(.L_351 - .L_350)
	.align		4
.L_350:
        /*0820*/ 	.word	index@($_cupy_boolrelextrema_1D_int64$_Z13greater_equalIlEbT_S0_)
        /*0824*/ 	.word	0x00000008


	//----- nvinfo : EIATTR_FRAME_SIZE
	.align		4
.L_351:
        /*0828*/ 	.byte	0x04, 0x11
        /*082a*/ 	.short	(.L_353 - .L_352)
	.align		4
.L_352:
        /*082c*/ 	.word	index@($_cupy_boolrelextrema_1D_int64$_Z13greater_equalIiEbT_S0_)
        /*0830*/ 	.word	0x00000008


	//----- nvinfo : EIATTR_FRAME_SIZE
	.align		4
.L_353:
        /*0834*/ 	.byte	0x04, 0x11
        /*0836*/ 	.short	(.L_355 - .L_354)
	.align		4
.L_354:
        /*0838*/ 	.word	index@($_cupy_boolrelextrema_1D_int64$_Z13greater_equalIfEbT_S0_)
        /*083c*/ 	.word	0x00000008


	//----- nvinfo : EIATTR_FRAME_SIZE
	.align		4
.L_355:
        /*0840*/ 	.byte	0x04, 0x11
        /*0842*/ 	.short	(.L_357 - .L_356)
	.align		4
.L_356:
        /*0844*/ 	.word	index@($_cupy_boolrelextrema_1D_int64$_Z13greater_equalIdEbT_S0_)
        /*0848*/ 	.word	0x00000008


	//----- nvinfo : EIATTR_FRAME_SIZE
	.align		4
.L_357:
        /*084c*/ 	.byte	0x04, 0x11
        /*084e*/ 	.short	(.L_359 - .L_358)
	.align		4
.L_358:
        /*0850*/ 	.word	index@($_cupy_boolrelextrema_1D_int64$_Z10less_equalIlEbT_S0_)
        /*0854*/ 	.word	0x00000008


	//----- nvinfo : EIATTR_FRAME_SIZE
	.align		4
.L_359:
        /*0858*/ 	.byte	0x04, 0x11
        /*085a*/ 	.short	(.L_361 - .L_360)
	.align		4
.L_360:
        /*085c*/ 	.word	index@($_cupy_boolrelextrema_1D_int64$_Z10less_equalIiEbT_S0_)
        /*0860*/ 	.word	0x00000008


	//----- nvinfo : EIATTR_FRAME_SIZE
	.align		4
.L_361:
        /*0864*/ 	.byte	0x04, 0x11
        /*0866*/ 	.short	(.L_363 - .L_362)
	.align		4
.L_362:
        /*0868*/ 	.word	index@($_cupy_boolrelextrema_1D_int64$_Z10less_equalIfEbT_S0_)
        /*086c*/ 	.word	0x00000008


	//----- nvinfo : EIATTR_FRAME_SIZE
	.align		4
.L_363:
        /*0870*/ 	.byte	0x04, 0x11
        /*0872*/ 	.short	(.L_365 - .L_364)
	.align		4
.L_364:
        /*0874*/ 	.word	index@($_cupy_boolrelextrema_1D_int64$_Z10less_equalIdEbT_S0_)
        /*0878*/ 	.word	0x00000008


	//----- nvinfo : EIATTR_FRAME_SIZE
	.align		4
.L_365:
        /*087c*/ 	.byte	0x04, 0x11
        /*087e*/ 	.short	(.L_367 - .L_366)
	.align		4
.L_366:
        /*0880*/ 	.word	index@(_cupy_boolrelextrema_1D_int64)
        /*0884*/ 	.word	0x00000008


	//----- nvinfo : EIATTR_REGCOUNT
	.align		4
.L_367:
        /*0888*/ 	.byte	0x04, 0x2f
        /*088a*/ 	.short	(.L_369 - .L_368)
	.align		4
.L_368:
        /*088c*/ 	.word	index@(_cupy_boolrelextrema_2D_int64)
        /*0890*/ 	.word	0x00000020


	//----- nvinfo : EIATTR_FRAME_SIZE
	.align		4
.L_369:
        /*0894*/ 	.byte	0x04, 0x11
        /*0896*/ 	.short	(.L_371 - .L_370)
	.align		4
.L_370:
        /*0898*/ 	.word	index@($_cupy_boolrelextrema_2D_int64$_Z9not_equalIlEbT_S0_)
        /*089c*/ 	.word	0x00000008


	//----- nvinfo : EIATTR_FRAME_SIZE
	.align		4
.L_371:
        /*08a0*/ 	.byte	0x04, 0x11
        /*08a2*/ 	.short	(.L_373 - .L_372)
	.align		4
.L_372:
        /*08a4*/ 	.word	index@($_cupy_boolrelextrema_2D_int64$_Z9not_equalIiEbT_S0_)
        /*08a8*/ 	.word	0x00000008


	//----- nvinfo : EIATTR_FRAME_SIZE
	.align		4
.L_373:
        /*08ac*/ 	.byte	0x04, 0x11
        /*08ae*/ 	.short	(.L_375 - .L_374)
	.align		4
.L_374:
        /*08b0*/ 	.word	index@($_cupy_boolrelextrema_2D_int64$_Z9not_equalIfEbT_S0_)
        /*08b4*/ 	.word	0x00000008


	//----- nvinfo : EIATTR_FRAME_SIZE
	.align		4
.L_375:
        /*08b8*/ 	.byte	0x04, 0x11
        /*08ba*/ 	.short	(.L_377 - .L_376)
	.align		4
.L_376:
        /*08bc*/ 	.word	index@($_cupy_boolrelextrema_2D_int64$_Z9not_equalIdEbT_S0_)
        /*08c0*/ 	.word	0x00000008


	//----- nvinfo : EIATTR_FRAME_SIZE
	.align		4
.L_377:
        /*08c4*/ 	.byte	0x04, 0x11
        /*08c6*/ 	.short	(.L_379 - .L_378)
	.align		4
.L_378:
        /*08c8*/ 	.word	index@($_cupy_boolrelextrema_2D_int64$_Z7greaterIlEbT_S0_)
        /*08cc*/ 	.word	0x00000008


	//----- nvinfo : EIATTR_FRAME_SIZE
	.align		4
.L_379:
        /*08d0*/ 	.byte	0x04, 0x11
        /*08d2*/ 	.short	(.L_381 - .L_380)
	.align		4
.L_380:
        /*08d4*/ 	.word	index@($_cupy_boolrelextrema_2D_int64$_Z7greaterIiEbT_S0_)
        /*08d8*/ 	.word	0x00000008


	//----- nvinfo : EIATTR_FRAME_SIZE
	.align		4
.L_381:
        /*08dc*/ 	.byte	0x04, 0x11
        /*08de*/ 	.short	(.L_383 - .L_382)
	.align		4
.L_382:
        /*08e0*/ 	.word	index@($_cupy_boolrelextrema_2D_int64$_Z7greaterIfEbT_S0_)
        /*08e4*/ 	.word	0x00000008


	//----- nvinfo : EIATTR_FRAME_SIZE
	.align		4
.L_383:
        /*08e8*/ 	.byte	0x04, 0x11
        /*08ea*/ 	.short	(.L_385 - .L_384)
	.align		4
.L_384:
        /*08ec*/ 	.word	index@($_cupy_boolrelextrema_2D_int64$_Z7greaterIdEbT_S0_)
        /*08f0*/ 	.word	0x00000008


	//----- nvinfo : EIATTR_FRAME_SIZE
	.align		4
.L_385:
        /*08f4*/ 	.byte	0x04, 0x11
        /*08f6*/ 	.short	(.L_387 - .L_386)
	.align		4
.L_386:
        /*08f8*/ 	.word	index@($_cupy_boolrelextrema_2D_int64$_Z5equalIlEbT_S0_)
        /*08fc*/ 	.word	0x00000008


	//----- nvinfo : EIATTR_FRAME_SIZE
	.align		4
.L_387:
        /*0900*/ 	.byte	0x04, 0x11
        /*0902*/ 	.short	(.L_389 - .L_388)
	.align		4
.L_388:
        /*0904*/ 	.word	index@($_cupy_boolrelextrema_2D_int64$_Z5equalIiEbT_S0_)
        /*0908*/ 	.word	0x00000008


	//----- nvinfo : EIATTR_FRAME_SIZE
	.align		4
.L_389:
        /*090c*/ 	.byte	0x04, 0x11
        /*090e*/ 	.short	(.L_391 - .L_390)
	.align		4
.L_390:
        /*0910*/ 	.word	index@($_cupy_boolrelextrema_2D_int64$_Z5equalIfEbT_S0_)
        /*0914*/ 	.word	0x00000008


	//----- nvinfo : EIATTR_FRAME_SIZE
	.align		4
.L_391:
        /*0918*/ 	.byte	0x04, 0x11
        /*091a*/ 	.short	(.L_393 - .L_392)
	.align		4
.L_392:
        /*091c*/ 	.word	index@($_cupy_boolrelextrema_2D_int64$_Z5equalIdEbT_S0_)
        /*0920*/ 	.word	0x00000008


	//----- nvinfo : EIATTR_FRAME_SIZE
	.align		4
.L_393:
        /*0924*/ 	.byte	0x04, 0x11
        /*0926*/ 	.short	(.L_395 - .L_394)
	.align		4
.L_394:
        /*0928*/ 	.word	index@($_cupy_boolrelextrema_2D_int64$_Z4lessIlEbT_S0_)
        /*092c*/ 	.word	0x00000008


	//----- nvinfo : EIATTR_FRAME_SIZE
	.align		4
.L_395:
        /*0930*/ 	.byte	0x04, 0x11
        /*0932*/ 	.short	(.L_397 - .L_396)
	.align		4
.L_396:
        /*0934*/ 	.word	index@($_cupy_boolrelextrema_2D_int64$_Z4lessIiEbT_S0_)
        /*0938*/ 	.word	0x00000008


	//----- nvinfo : EIATTR_FRAME_SIZE
	.align		4
.L_397:
        /*093c*/ 	.byte	0x04, 0x11
        /*093e*/ 	.short	(.L_399 - .L_398)
	.align		4
.L_398:
        /*0940*/ 	.word	index@($_cupy_boolrelextrema_2D_int64$_Z4lessIfEbT_S0_)
        /*0944*/ 	.word	0x00000008


	//----- nvinfo : EIATTR_FRAME_SIZE
	.align		4
.L_399:
        /*0948*/ 	.byte	0x04, 0x11
        /*094a*/ 	.short	(.L_401 - .L_400)
	.align		4
.L_400:
        /*094c*/ 	.word	index@($_cupy_boolrelextrema_2D_int64$_Z4lessIdEbT_S0_)
        /*0950*/ 	.word	0x00000008


	//----- nvinfo : EIATTR_FRAME_SIZE
	.align		4
.L_401:
        /*0954*/ 	.byte	0x04, 0x11
        /*0956*/ 	.short	(.L_403 - .L_402)
	.align		4
.L_402:
        /*0958*/ 	.word	index@($_cupy_boolrelextrema_2D_int64$_Z13greater_equalIlEbT_S0_)
        /*095c*/ 	.word	0x00000008


	//----- nvinfo : EIATTR_FRAME_SIZE
	.align		4
.L_403:
        /*0960*/ 	.byte	0x04, 0x11
        /*0962*/ 	.short	(.L_405 - .L_404)
	.align		4
.L_404:
        /*0964*/ 	.word	index@($_cupy_boolrelextrema_2D_int64$_Z13greater_equalIiEbT_S0_)
        /*0968*/ 	.word	0x00000008


	//----- nvinfo : EIATTR_FRAME_SIZE
	.align		4
.L_405:
        /*096c*/ 	.byte	0x04, 0x11
        /*096e*/ 	.short	(.L_407 - .L_406)
	.align		4
.L_406:
        /*0970*/ 	.word	index@($_cupy_boolrelextrema_2D_int64$_Z13greater_equalIfEbT_S0_)
        /*0974*/ 	.word	0x00000008


	//----- nvinfo : EIATTR_FRAME_SIZE
	.align		4
.L_407:
        /*0978*/ 	.byte	0x04, 0x11
        /*097a*/ 	.short	(.L_409 - .L_408)
	.align		4
.L_408:
        /*097c*/ 	.word	index@($_cupy_boolrelextrema_2D_int64$_Z13greater_equalIdEbT_S0_)
        /*0980*/ 	.word	0x00000008


	//----- nvinfo : EIATTR_FRAME_SIZE
	.align		4
.L_409:
        /*0984*/ 	.byte	0x04, 0x11
        /*0986*/ 	.short	(.L_411 - .L_410)
	.align		4
.L_410:
        /*0988*/ 	.word	index@($_cupy_boolrelextrema_2D_int64$_Z10less_equalIlEbT_S0_)
        /*098c*/ 	.word	0x00000008


	//----- nvinfo : EIATTR_FRAME_SIZE
	.align		4
.L_411:
        /*0990*/ 	.byte	0x04, 0x11
        /*0992*/ 	.short	(.L_413 - .L_412)
	.align		4
.L_412:
        /*0994*/ 	.word	index@($_cupy_boolrelextrema_2D_int64$_Z10less_equalIiEbT_S0_)
        /*0998*/ 	.word	0x00000008


	//----- nvinfo : EIATTR_FRAME_SIZE
	.align		4
.L_413:
        /*099c*/ 	.byte	0x04, 0x11
        /*099e*/ 	.short	(.L_415 - .L_414)
	.align		4
.L_414:
        /*09a0*/ 	.word	index@($_cupy_boolrelextrema_2D_int64$_Z10less_equalIfEbT_S0_)
        /*09a4*/ 	.word	0x00000008


	//----- nvinfo : EIATTR_FRAME_SIZE
	.align		4
.L_415:
        /*09a8*/ 	.byte	0x04, 0x11
        /*09aa*/ 	.short	(.L_417 - .L_416)
	.align		4
.L_416:
        /*09ac*/ 	.word	index@($_cupy_boolrelextrema_2D_int64$_Z10less_equalIdEbT_S0_)
        /*09b0*/ 	.word	0x00000008


	//----- nvinfo : EIATTR_FRAME_SIZE
	.align		4
.L_417:
        /*09b4*/ 	.byte	0x04, 0x11
        /*09b6*/ 	.short	(.L_419 - .L_418)
	.align		4
.L_418:
        /*09b8*/ 	.word	index@(_cupy_boolrelextrema_2D_int64)
        /*09bc*/ 	.word	0x00000008


	//----- nvinfo : EIATTR_MIN_STACK_SIZE
	.align		4
.L_419:
        /*09c0*/ 	.byte	0x04, 0x12
        /*09c2*/ 	.short	(.L_421 - .L_420)
	.align		4
.L_420:
        /*09c4*/ 	.word	index@(_cupy_boolrelextrema_2D_int64)
        /*09c8*/ 	.word	0x00000008


	//----- nvinfo : EIATTR_MIN_STACK_SIZE
	.align		4
.L_421:
        /*09cc*/ 	.byte	0x04, 0x12
        /*09ce*/ 	.short	(.L_423 - .L_422)
	.align		4
.L_422:
        /*09d0*/ 	.word	index@(_cupy_boolrelextrema_1D_int64)
        /*09d4*/ 	.word	0x00000008


	//----- nvinfo : EIATTR_MIN_STACK_SIZE
	.align		4
.L_423:
        /*09d8*/ 	.byte	0x04, 0x12
        /*09da*/ 	.short	(.L_425 - .L_424)
	.align		4
.L_424:
        /*09dc*/ 	.word	index@(_cupy_boolrelextrema_2D_float64)
        /*09e0*/ 	.word	0x00000008


	//----- nvinfo : EIATTR_MIN_STACK_SIZE
	.align		4
.L_425:
        /*09e4*/ 	.byte	0x04, 0x12
        /*09e6*/ 	.short	(.L_427 - .L_426)
	.align		4
.L_426:
        /*09e8*/ 	.word	index@(_cupy_boolrelextrema_1D_float64)
        /*09ec*/ 	.word	0x00000008


	//----- nvinfo : EIATTR_MIN_STACK_SIZE
	.align		4
.L_427:
        /*09f0*/ 	.byte	0x04, 0x12
        /*09f2*/ 	.short	(.L_429 - .L_428)
	.align		4
.L_428:
        /*09f4*/ 	.word	index@(_cupy_boolrelextrema_2D_int32)
        /*09f8*/ 	.word	0x00000000


	//----- nvinfo : EIATTR_MIN_STACK_SIZE
	.align		4
.L_429:
        /*09fc*/ 	.byte	0x04, 0x12
        /*09fe*/ 	.short	(.L_431 - .L_430)
	.align		4
.L_430:
        /*0a00*/ 	.word	index@(_cupy_boolrelextrema_1D_int32)
        /*0a04*/ 	.word	0x00000000


	//----- nvinfo : EIATTR_MIN_STACK_SIZE
	.align		4
.L_431:
        /*0a08*/ 	.byte	0x04, 0x12
        /*0a0a*/ 	.short	(.L_433 - .L_432)
	.align		4
.L_432:
        /*0a0c*/ 	.word	index@(_cupy_boolrelextrema_2D_float32)
        /*0a10*/ 	.word	0x00000000


	//----- nvinfo : EIATTR_MIN_STACK_SIZE
	.align		4
.L_433:
        /*0a14*/ 	.byte	0x04, 0x12
        /*0a16*/ 	.short	(.L_435 - .L_434)
	.align		4
.L_434:
        /*0a18*/ 	.word	index@(_cupy_boolrelextrema_1D_float32)
        /*0a1c*/ 	.word	0x00000000
.L_435:


//--------------------- .nv.compat                --------------------------
	.section	.nv.compat,"",@"SHT_CUDA_COMPAT_INFO"
	.align	4
        /*0000*/ 	.byte	0x02, 0x09, 0x00, 0x00, 0x02, 0x02, 0x01, 0x00, 0x02, 0x05, 0x05, 0x00, 0x03, 0x07, 0x01, 0x01
        /*0010*/ 	.byte	0x02, 0x03, 0x00, 0x00, 0x02, 0x06, 0x01, 0x00, 0x04, 0x0b, 0x08, 0x00, 0x01, 0x00, 0x00, 0x00
        /*0020*/ 	.byte	0x00, 0x00, 0x00, 0x00


//--------------------- .nv.info._cupy_boolrelextrema_2D_int64 --------------------------
	.section	.nv.info._cupy_boolrelextrema_2D_int64,"",@"SHT_CUDA_INFO"
	.sectionflags	@""
	.align	4


	//----- nvinfo : EIATTR_CUDA_API_VERSION
	.align		4
        /*0000*/ 	.byte	0x04, 0x37
        /*0002*/ 	.short	(.L_437 - .L_436)
.L_436:
        /*0004*/ 	.word	0x00000082


	//----- nvinfo : EIATTR_KPARAM_INFO
	.align		4
.L_437:
        /*0008*/ 	.byte	0x04, 0x17
        /*000a*/ 	.short	(.L_439 - .L_438)
.L_438:
        /*000c*/ 	.word	0x00000000
        /*0010*/ 	.short	0x0007
        /*0012*/ 	.short	0x0020
        /*0014*/ 	.byte	0x00, 0xf5, 0x21, 0x00


	//----- nvinfo : EIATTR_KPARAM_INFO
	.align		4
.L_439:
        /*0018*/ 	.byte	0x04, 0x17
        /*001a*/ 	.short	(.L_441 - .L_440)
.L_440:
        /*001c*/ 	.word	0x00000000
        /*0020*/ 	.short	0x0006
        /*0022*/ 	.short	0x0018
        /*0024*/ 	.byte	0x00, 0xf5, 0x21, 0x00


	//----- nvinfo : EIATTR_KPARAM_INFO
	.align		4
.L_441:
        /*0028*/ 	.byte	0x04, 0x17
        /*002a*/ 	.short	(.L_443 - .L_442)
.L_442:
        /*002c*/ 	.word	0x00000000
        /*0030*/ 	.short	0x0005
        /*0032*/ 	.short	0x0014
        /*0034*/ 	.byte	0x00, 0xf0, 0x11, 0x00


	//----- nvinfo : EIATTR_KPARAM_INFO
	.align		4
.L_443:
        /*0038*/ 	.byte	0x04, 0x17
        /*003a*/ 	.short	(.L_445 - .L_444)
.L_444:
        /*003c*/ 	.word	0x00000000
        /*0040*/ 	.short	0x0004
        /*0042*/ 	.short	0x0010
        /*0044*/ 	.byte	0x00, 0xf0, 0x11, 0x00


	//----- nvinfo : EIATTR_KPARAM_INFO
	.align		4
.L_445:
        /*0048*/ 	.byte	0x04, 0x17
        /*004a*/ 	.short	(.L_447 - .L_446)
.L_446:
        /*004c*/ 	.word	0x00000000
        /*0050*/ 	.short	0x0003
        /*0052*/ 	.short	0x000c
        /*0054*/ 	.byte	0x00, 0xf0, 0x05, 0x00


	//----- nvinfo : EIATTR_KPARAM_INFO
	.align		4
.L_447:
        /*0058*/ 	.byte	0x04, 0x17
        /*005a*/ 	.short	(.L_449 - .L_448)
.L_448:
        /*005c*/ 	.word	0x00000000
        /*0060*/ 	.short	0x0002
        /*0062*/ 	.short	0x0008
        /*0064*/ 	.byte	0x00, 0xf0, 0x11, 0x00


	//----- nvinfo : EIATTR_KPARAM_INFO
	.align		4
.L_449:
        /*0068*/ 	.byte	0x04, 0x17
        /*006a*/ 	.short	(.L_451 - .L_450)
.L_450:
        /*006c*/ 	.word	0x00000000
        /*0070*/ 	.short	0x0001
        /*0072*/ 	.short	0x0004
        /*0074*/ 	.byte	0x00, 0xf0, 0x11, 0x00


	//----- nvinfo : EIATTR_KPARAM_INFO
	.align		4
.L_451:
        /*0078*/ 	.byte	0x04, 0x17
        /*007a*/ 	.short	(.L_453 - .L_452)
.L_452:
        /*007c*/ 	.word	0x00000000
        /*0080*/ 	.short	0x0000
        /*0082*/ 	.short	0x0000
        /*0084*/ 	.byte	0x00, 0xf0, 0x11, 0x00


	//----- nvinfo : EIATTR_SPARSE_MMA_MASK
	.align		4
.L_453:
        /*0088*/ 	.byte	0x03, 0x50
        /*008a*/ 	.short	0x0000


	//----- nvinfo : EIATTR_MAXREG_COUNT
	.align		4
        /*008c*/ 	.byte	0x03, 0x1b
        /*008e*/ 	.short	0x0080


	//----- nvinfo : EIATTR_MERCURY_ISA_VERSION
	.align		4
        /*0090*/ 	.byte	0x03, 0x5f
        /*0092*/ 	.short	0x0101


	//----- nvinfo : EIATTR_VRC_CTA_INIT_COUNT
	.align		4
        /*0094*/ 	.byte	0x02, 0x4a
	.zero		1
	.zero		1


	//----- nvinfo : EIATTR_EXIT_INSTR_OFFSETS
	.align		4
        /*0098*/ 	.byte	0x04, 0x1c
        /*009a*/ 	.short	(.L_455 - .L_454)


	//   ....[0]....
.L_454:
        /*009c*/ 	.word	0x000000c0


	//   ....[1]....
        /*00a0*/ 	.word	0x00004550


	//----- nvinfo : EIATTR_MAX_THREADS
	.align		4
.L_455:
        /*00a4*/ 	.byte	0x04, 0x05
        /*00a6*/ 	.short	(.L_457 - .L_456)
.L_456:
        /*00a8*/ 	.word	0x00000200
        /*00ac*/ 	.word	0x00000001
        /*00b0*/ 	.word	0x00000001


	//----- nvinfo : EIATTR_CRS_STACK_SIZE
	.align		4
.L_457:
        /*00b4*/ 	.byte	0x04, 0x1e
        /*00b6*/ 	.short	(.L_459 - .L_458)
.L_458:
        /*00b8*/ 	.word	0x00000000


	//----- nvinfo : EIATTR_CBANK_PARAM_SIZE
	.align		4
.L_459:
        /*00bc*/ 	.byte	0x03, 0x19
        /*00be*/ 	.short	0x0028


	//----- nvinfo : EIATTR_PARAM_CBANK
	.align		4
        /*00c0*/ 	.byte	0x04, 0x0a
        /*00c2*/ 	.short	(.L_461 - .L_460)
	.align		4
.L_460:
        /*00c4*/ 	.word	index@(.nv.constant0._cupy_boolrelextrema_2D_int64)
        /*00c8*/ 	.short	0x0380
        /*00ca*/ 	.short	0x0028


	//----- nvinfo : EIATTR_SW_WAR
	.align		4
.L_461:
        /*00cc*/ 	.byte	0x04, 0x36
        /*00ce*/ 	.short	(.L_463 - .L_462)
.L_462:
        /*00d0*/ 	.word	0x00000008
.L_463:


//--------------------- .nv.info._cupy_boolrelextrema_1D_int64 --------------------------
	.section	.nv.info._cupy_boolrelextrema_1D_int64,"",@"SHT_CUDA_INFO"
	.sectionflags	@""
	.align	4


	//----- nvinfo : EIATTR_CUDA_API_VERSION
	.align		4
        /*0000*/ 	.byte	0x04, 0x37
        /*0002*/ 	.short	(.L_465 - .L_464)
.L_464:
        /*0004*/ 	.word	0x00000082


	//----- nvinfo : EIATTR_KPARAM_INFO
	.align		4
.L_465:
        /*0008*/ 	.byte	0x04, 0x17
        /*000a*/ 	.short	(.L_467 - .L_466)
.L_466:
        /*000c*/ 	.word	0x00000000
        /*0010*/ 	.short	0x0005
        /*0012*/ 	.short	0x0018
        /*0014*/ 	.byte	0x00, 0xf5, 0x21, 0x00


	//----- nvinfo : EIATTR_KPARAM_INFO
	.align		4
.L_467:
        /*0018*/ 	.byte	0x04, 0x17
        /*001a*/ 	.short	(.L_469 - .L_468)
.L_468:
        /*001c*/ 	.word	0x00000000
        /*0020*/ 	.short	0x0004
        /*0022*/ 	.short	0x0010
        /*0024*/ 	.byte	0x00, 0xf5, 0x21, 0x00


	//----- nvinfo : EIATTR_KPARAM_INFO
	.align		4
.L_469:
        /*0028*/ 	.byte	0x04, 0x17
        /*002a*/ 	.short	(.L_471 - .L_470)
.L_470:
        /*002c*/ 	.word	0x00000000
        /*0030*/ 	.short	0x0003
        /*0032*/ 	.short	0x000c
        /*0034*/ 	.byte	0x00, 0xf0, 0x11, 0x00


	//----- nvinfo : EIATTR_KPARAM_INFO
	.align		4
.L_471:
        /*0038*/ 	.byte	0x04, 0x17
        /*003a*/ 	.short	(.L_473 - .L_472)
.L_472:
        /*003c*/ 	.word	0x00000000
        /*0040*/ 	.short	0x0002
        /*0042*/ 	.short	0x0008
        /*0044*/ 	.byte	0x00, 0xf0, 0x05, 0x00


	//----- nvinfo : EIATTR_KPARAM_INFO
	.align		4
.L_473:
        /*0048*/ 	.byte	0x04, 0x17
        /*004a*/ 	.short	(.L_475 - .L_474)
.L_474:
        /*004c*/ 	.word	0x00000000
        /*0050*/ 	.short	0x0001
        /*0052*/ 	.short	0x0004
        /*0054*/ 	.byte	0x00, 0xf0, 0x11, 0x00


	//----- nvinfo : EIATTR_KPARAM_INFO
	.align		4
.L_475:
        /*0058*/ 	.byte	0x04, 0x17
        /*005a*/ 	.short	(.L_477 - .L_476)
.L_476:
        /*005c*/ 	.word	0x00000000
        /*0060*/ 	.short	0x0000
        /*0062*/ 	.short	0x0000
        /*0064*/ 	.byte	0x00, 0xf0, 0x11, 0x00


	//----- nvinfo : EIATTR_SPARSE_MMA_MASK
	.align		4
.L_477:
        /*0068*/ 	.byte	0x03, 0x50
        /*006a*/ 	.short	0x0000


	//----- nvinfo : EIATTR_MAXREG_COUNT
	.align		4
        /*006c*/ 	.byte	0x03, 0x1b
        /*006e*/ 	.short	0x0080


	//----- nvinfo : EIATTR_MERCURY_ISA_VERSION
	.align		4
        /*0070*/ 	.byte	0x03, 0x5f
        /*0072*/ 	.short	0x0101


	//----- nvinfo : EIATTR_VRC_CTA_INIT_COUNT
	.align		4
        /*0074*/ 	.byte	0x02, 0x4a
	.zero		1
	.zero		1


	//----- nvinfo : EIATTR_EXIT_INSTR_OFFSETS
	.align		4
        /*0078*/ 	.byte	0x04, 0x1c
        /*007a*/ 	.short	(.L_479 - .L_478)


	//   ....[0]....
.L_478:
        /*007c*/ 	.word	0x00000090


	//   ....[1]....
        /*0080*/ 	.word	0x00000180


	//   ....[2]....
        /*0084*/ 	.word	0x00001370


	//   ....[3]....
        /*0088*/ 	.word	0x000022f0


	//----- nvinfo : EIATTR_MAX_THREADS
	.align		4
.L_479:
        /*008c*/ 	.byte	0x04, 0x05
        /*008e*/ 	.short	(.L_481 - .L_480)
.L_480:
        /*0090*/ 	.word	0x00000200
        /*0094*/ 	.word	0x00000001
        /*0098*/ 	.word	0x00000001


	//----- nvinfo : EIATTR_CRS_STACK_SIZE
	.align		4
.L_481:
        /*009c*/ 	.byte	0x04, 0x1e
        /*009e*/ 	.short	(.L_483 - .L_482)
.L_482:
        /*00a0*/ 	.word	0x00000000


	//----- nvinfo : EIATTR_CBANK_PARAM_SIZE
	.align		4
.L_483:
        /*00a4*/ 	.byte	0x03, 0x19
        /*00a6*/ 	.short	0x0020


	//----- nvinfo : EIATTR_PARAM_CBANK
	.align		4
        /*00a8*/ 	.byte	0x04, 0x0a
        /*00aa*/ 	.short	(.L_485 - .L_484)
	.align		4
.L_484:
        /*00ac*/ 	.word	index@(.nv.constant0._cupy_boolrelextrema_1D_int64)
        /*00b0*/ 	.short	0x0380
        /*00b2*/ 	.short	0x0020


	//----- nvinfo : EIATTR_SW_WAR
	.align		4
.L_485:
        /*00b4*/ 	.byte	0x04, 0x36
        /*00b6*/ 	.short	(.L_487 - .L_486)
.L_486:
        /*00b8*/ 	.word	0x00000008
.L_487:


//--------------------- .nv.info._cupy_boolrelextrema_2D_float64 --------------------------
	.section	.nv.info._cupy_boolrelextrema_2D_float64,"",@"SHT_CUDA_INFO"
	.sectionflags	@""
	.align	4


	//----- nvinfo : EIATTR_CUDA_API_VERSION
	.align		4
        /*0000*/ 	.byte	0x04, 0x37
        /*0002*/ 	.short	(.L_489 - .L_488)
.L_488:
        /*0004*/ 	.word	0x00000082


	//----- nvinfo : EIATTR_KPARAM_INFO
	.align		4
.L_489:
        /*0008*/ 	.byte	0x04, 0x17
        /*000a*/ 	.short	(.L_491 - .L_490)
.L_490:
        /*000c*/ 	.word	0x00000000
        /*0010*/ 	.short	0x0007
        /*0012*/ 	.short	0x0020
        /*0014*/ 	.byte	0x00, 0xf5, 0x21, 0x00


	//----- nvinfo : EIATTR_KPARAM_INFO
	.align		4
.L_491:
        /*0018*/ 	.byte	0x04, 0x17
        /*001a*/ 	.short	(.L_493 - .L_492)
.L_492:
        /*001c*/ 	.word	0x00000000
        /*0020*/ 	.short	0x0006
        /*0022*/ 	.short	0x0018
        /*0024*/ 	.byte	0x00, 0xf5, 0x21, 0x00


	//----- nvinfo : EIATTR_KPARAM_INFO
	.align		4
.L_493:
        /*0028*/ 	.byte	0x04, 0x17
        /*002a*/ 	.short	(.L_495 - .L_494)
.L_494:
        /*002c*/ 	.word	0x00000000
        /*0030*/ 	.short	0x0005
        /*0032*/ 	.short	0x0014
        /*0034*/ 	.byte	0x00, 0xf0, 0x11, 0x00


	//----- nvinfo : EIATTR_KPARAM_INFO
	.align		4
.L_495:
        /*0038*/ 	.byte	0x04, 0x17
        /*003a*/ 	.short	(.L_497 - .L_496)
.L_496:
        /*003c*/ 	.word	0x00000000
        /*0040*/ 	.short	0x0004
        /*0042*/ 	.short	0x0010
        /*0044*/ 	.byte	0x00, 0xf0, 0x11, 0x00


	//----- nvinfo : EIATTR_KPARAM_INFO
	.align		4
.L_497:
        /*0048*/ 	.byte	0x04, 0x17
        /*004a*/ 	.short	(.L_499 - .L_498)
.L_498:
        /*004c*/ 	.word	0x00000000
        /*0050*/ 	.short	0x0003
        /*0052*/ 	.short	0x000c
        /*0054*/ 	.byte	0x00, 0xf0, 0x05, 0x00


	//----- nvinfo : EIATTR_KPARAM_INFO
	.align		4
.L_499:
        /*0058*/ 	.byte	0x04, 0x17
        /*005a*/ 	.short	(.L_501 - .L_500)
.L_500:
        /*005c*/ 	.word	0x00000000
        /*0060*/ 	.short	0x0002
        /*0062*/ 	.short	0x0008
        /*0064*/ 	.byte	0x00, 0xf0, 0x11, 0x00


	//----- nvinfo : EIATTR_KPARAM_INFO
	.align		4
.L_501:
        /*0068*/ 	.byte	0x04, 0x17
        /*006a*/ 	.short	(.L_503 - .L_502)
.L_502:
        /*006c*/ 	.word	0x00000000
        /*0070*/ 	.short	0x0001
        /*0072*/ 	.short	0x0004
        /*0074*/ 	.byte	0x00, 0xf0, 0x11, 0x00


	//----- nvinfo : EIATTR_KPARAM_INFO
	.align		4
.L_503:
        /*0078*/ 	.byte	0x04, 0x17
        /*007a*/ 	.short	(.L_505 - .L_504)
.L_504:
        /*007c*/ 	.word	0x00000000
        /*0080*/ 	.short	0x0000
        /*0082*/ 	.short	0x0000
        /*0084*/ 	.byte	0x00, 0xf0, 0x11, 0x00


	//----- nvinfo : EIATTR_SPARSE_MMA_MASK
	.align		4
.L_505:
        /*0088*/ 	.byte	0x03, 0x50
        /*008a*/ 	.short	0x0000


	//----- nvinfo : EIATTR_MAXREG_COUNT
	.align		4
        /*008c*/ 	.byte	0x03, 0x1b
        /*008e*/ 	.short	0x0080


	//----- nvinfo : EIATTR_MERCURY_ISA_VERSION
	.align		4
        /*0090*/ 	.byte	0x03, 0x5f
        /*0092*/ 	.short	0x0101


	//----- nvinfo : EIATTR_VRC_CTA_INIT_COUNT
	.align		4
        /*0094*/ 	.byte	0x02, 0x4a
	.zero		1
	.zero		1


	//----- nvinfo : EIATTR_EXIT_INSTR_OFFSETS
	.align		4
        /*0098*/ 	.byte	0x04, 0x1c
        /*009a*/ 	.short	(.L_507 - .L_506)


	//   ....[0]....
.L_506:
        /*009c*/ 	.word	0x000000c0


	//   ....[1]....
        /*00a0*/ 	.word	0x00004550


	//----- nvinfo : EIATTR_MAX_THREADS
	.align		4
.L_507:
        /*00a4*/ 	.byte	0x04, 0x05
        /*00a6*/ 	.short	(.L_509 - .L_508)
.L_508:
        /*00a8*/ 	.word	0x00000200
        /*00ac*/ 	.word	0x00000001
        /*00b0*/ 	.word	0x00000001


	//----- nvinfo : EIATTR_CRS_STACK_SIZE
	.align		4
.L_509:
        /*00b4*/ 	.byte	0x04, 0x1e
        /*00b6*/ 	.short	(.L_511 - .L_510)
.L_510:
        /*00b8*/ 	.word	0x00000000


	//----- nvinfo : EIATTR_CBANK_PARAM_SIZE
	.align		4
.L_511:
        /*00bc*/ 	.byte	0x03, 0x19
        /*00be*/ 	.short	0x0028


	//----- nvinfo : EIATTR_PARAM_CBANK
	.align		4
        /*00c0*/ 	.byte	0x04, 0x0a
        /*00c2*/ 	.short	(.L_513 - .L_512)
	.align		4
.L_512:
        /*00c4*/ 	.word	index@(.nv.constant0._cupy_boolrelextrema_2D_float64)
        /*00c8*/ 	.short	0x0380
        /*00ca*/ 	.short	0x0028


	//----- nvinfo : EIATTR_SW_WAR
	.align		4
.L_513:
        /*00cc*/ 	.byte	0x04, 0x36
        /*00ce*/ 	.short	(.L_515 - .L_514)
.L_514:
        /*00d0*/ 	.word	0x00000008
.L_515:


//--------------------- .nv.info._cupy_boolrelextrema_1D_float64 --------------------------
	.section	.nv.info._cupy_boolrelextrema_1D_float64,"",@"SHT_CUDA_INFO"
	.sectionflags	@""
	.align	4


	//----- nvinfo : EIATTR_CUDA_API_VERSION
	.align		4
        /*0000*/ 	.byte	0x04, 0x37
        /*0002*/ 	.short	(.L_517 - .L_516)
.L_516:
        /*0004*/ 	.word	0x00000082


	//----- nvinfo : EIATTR_KPARAM_INFO
	.align		4
.L_517:
        /*0008*/ 	.byte	0x04, 0x17
        /*000a*/ 	.short	(.L_519 - .L_518)
.L_518:
        /*000c*/ 	.word	0x00000000
        /*0010*/ 	.short	0x0005
        /*0012*/ 	.short	0x0018
        /*0014*/ 	.byte	0x00, 0xf5, 0x21, 0x00


	//----- nvinfo : EIATTR_KPARAM_INFO
	.align		4
.L_519:
        /*0018*/ 	.byte	0x04, 0x17
        /*001a*/ 	.short	(.L_521 - .L_520)
.L_520:
        /*001c*/ 	.word	0x00000000
        /*0020*/ 	.short	0x0004
        /*0022*/ 	.short	0x0010
        /*0024*/ 	.byte	0x00, 0xf5, 0x21, 0x00


	//----- nvinfo : EIATTR_KPARAM_INFO
	.align		4
.L_521:
        /*0028*/ 	.byte	0x04, 0x17
        /*002a*/ 	.short	(.L_523 - .L_522)
.L_522:
        /*002c*/ 	.word	0x00000000
        /*0030*/ 	.short	0x0003
        /*0032*/ 	.short	0x000c
        /*0034*/ 	.byte	0x00, 0xf0, 0x11, 0x00


	//----- nvinfo : EIATTR_KPARAM_INFO
	.align		4
.L_523:
        /*0038*/ 	.byte	0x04, 0x17
        /*003a*/ 	.short	(.L_525 - .L_524)
.L_524:
        /*003c*/ 	.word	0x00000000
        /*0040*/ 	.short	0x0002
        /*0042*/ 	.short	0x0008
        /*0044*/ 	.byte	0x00, 0xf0, 0x05, 0x00


	//----- nvinfo : EIATTR_KPARAM_INFO
	.align		4
.L_525:
        /*0048*/ 	.byte	0x04, 0x17
        /*004a*/ 	.short	(.L_527 - .L_526)
.L_526:
        /*004c*/ 	.word	0x00000000
        /*0050*/ 	.short	0x0001
        /*0052*/ 	.short	0x0004
        /*0054*/ 	.byte	0x00, 0xf0, 0x11, 0x00


	//----- nvinfo : EIATTR_KPARAM_INFO
	.align		4
.L_527:
        /*0058*/ 	.byte	0x04, 0x17
        /*005a*/ 	.short	(.L_529 - .L_528)
.L_528:
        /*005c*/ 	.word	0x00000000
        /*0060*/ 	.short	0x0000
        /*0062*/ 	.short	0x0000
        /*0064*/ 	.byte	0x00, 0xf0, 0x11, 0x00


	//----- nvinfo : EIATTR_SPARSE_MMA_MASK
	.align		4
.L_529:
        /*0068*/ 	.byte	0x03, 0x50
        /*006a*/ 	.short	0x0000


	//----- nvinfo : EIATTR_MAXREG_COUNT
	.align		4
        /*006c*/ 	.byte	0x03, 0x1b
        /*006e*/ 	.short	0x0080


	//----- nvinfo : EIATTR_MERCURY_ISA_VERSION
	.align		4
        /*0070*/ 	.byte	0x03, 0x5f
        /*0072*/ 	.short	0x0101


	//----- nvinfo : EIATTR_VRC_CTA_INIT_COUNT
	.align		4
        /*0074*/ 	.byte	0x02, 0x4a
	.zero		1
	.zero		1


	//----- nvinfo : EIATTR_EXIT_INSTR_OFFSETS
	.align		4
        /*0078*/ 	.byte	0x04, 0x1c
        /*007a*/ 	.short	(.L_531 - .L_530)


	//   ....[0]....
.L_530:
        /*007c*/ 	.word	0x00000090


	//   ....[1]....
        /*0080*/ 	.word	0x00000180


	//   ....[2]....
        /*0084*/ 	.word	0x00001370


	//   ....[3]....
        /*0088*/ 	.word	0x000022f0


	//----- nvinfo : EIATTR_MAX_THREADS
	.align		4
.L_531:
        /*008c*/ 	.byte	0x04, 0x05
        /*008e*/ 	.short	(.L_533 - .L_532)
.L_532:
        /*0090*/ 	.word	0x00000200
        /*0094*/ 	.word	0x00000001
        /*0098*/ 	.word	0x00000001


	//----- nvinfo : EIATTR_CRS_STACK_SIZE
	.align		4
.L_533:
        /*009c*/ 	.byte	0x04, 0x1e
        /*009e*/ 	.short	(.L_535 - .L_534)
.L_534:
        /*00a0*/ 	.word	0x00000000


	//----- nvinfo : EIATTR_CBANK_PARAM_SIZE
	.align		4
.L_535:
        /*00a4*/ 	.byte	0x03, 0x19
        /*00a6*/ 	.short	0x0020


	//----- nvinfo : EIATTR_PARAM_CBANK
	.align		4
        /*00a8*/ 	.byte	0x04, 0x0a
        /*00aa*/ 	.short	(.L_537 - .L_536)
	.align		4
.L_536:
        /*00ac*/ 	.word	index@(.nv.constant0._cupy_boolrelextrema_1D_float64)
        /*00b0*/ 	.short	0x0380
        /*00b2*/ 	.short	0x0020


	//----- nvinfo : EIATTR_SW_WAR
	.align		4
.L_537:
        /*00b4*/ 	.byte	0x04, 0x36
        /*00b6*/ 	.short	(.L_539 - .L_538)
.L_538:
        /*00b8*/ 	.word	0x00000008
.L_539:


//--------------------- .nv.info._cupy_boolrelextrema_2D_int32 --------------------------
	.section	.nv.info._cupy_boolrelextrema_2D_int32,"",@"SHT_CUDA_INFO"
	.sectionflags	@""
	.align	4


	//----- nvinfo : EIATTR_CUDA_API_VERSION
	.align		4
        /*0000*/ 	.byte	0x04, 0x37
        /*0002*/ 	.short	(.L_541 - .L_540)
.L_540:
        /*0004*/ 	.word	0x00000082


	//----- nvinfo : EIATTR_KPARAM_INFO
	.align		4
.L_541:
        /*0008*/ 	.byte	0x04, 0x17
        /*000a*/ 	.short	(.L_543 - .L_542)
.L_542:
        /*000c*/ 	.word	0x00000000
        /*0010*/ 	.short	0x0007
        /*0012*/ 	.short	0x0020
        /*0014*/ 	.byte	0x00, 0xf5, 0x21, 0x00


	//----- nvinfo : EIATTR_KPARAM_INFO
	.align		4
.L_543:
        /*0018*/ 	.byte	0x04, 0x17
        /*001a*/ 	.short	(.L_545 - .L_544)
.L_544:
        /*001c*/ 	.word	0x00000000
        /*0020*/ 	.short	0x0006
        /*0022*/ 	.short	0x0018
        /*0024*/ 	.byte	0x00, 0xf5, 0x21, 0x00


	//----- nvinfo : EIATTR_KPARAM_INFO
	.align		4
.L_545:
        /*0028*/ 	.byte	0x04, 0x17
        /*002a*/ 	.short	(.L_547 - .L_546)
.L_546:
        /*002c*/ 	.word	0x00000000
        /*0030*/ 	.short	0x0005
        /*0032*/ 	.short	0x0014
        /*0034*/ 	.byte	0x00, 0xf0, 0x11, 0x00


	//----- nvinfo : EIATTR_KPARAM_INFO
	.align		4
.L_547:
        /*0038*/ 	.byte	0x04, 0x17
        /*003a*/ 	.short	(.L_549 - .L_548)
.L_548:
        /*003c*/ 	.word	0x00000000
        /*0040*/ 	.short	0x0004
        /*0042*/ 	.short	0x0010
        /*0044*/ 	.byte	0x00, 0xf0, 0x11, 0x00


	//----- nvinfo : EIATTR_KPARAM_INFO
	.align		4
.L_549:
        /*0048*/ 	.byte	0x04, 0x17
        /*004a*/ 	.short	(.L_551 - .L_550)
.L_550:
        /*004c*/ 	.word	0x00000000
        /*0050*/ 	.short	0x0003
        /*0052*/ 	.short	0x000c
        /*0054*/ 	.byte	0x00, 0xf0, 0x05, 0x00


	//----- nvinfo : EIATTR_KPARAM_INFO
	.align		4
.L_551:
        /*0058*/ 	.byte	0x04, 0x17
        /*005a*/ 	.short	(.L_553 - .L_552)
.L_552:
        /*005c*/ 	.word	0x00000000
        /*0060*/ 	.short	0x0002
        /*0062*/ 	.short	0x0008
        /*0064*/ 	.byte	0x00, 0xf0, 0x11, 0x00


	//----- nvinfo : EIATTR_KPARAM_INFO
	.align		4
.L_553:
        /*0068*/ 	.byte	0x04, 0x17
        /*006a*/ 	.short	(.L_555 - .L_554)
.L_554:
        /*006c*/ 	.word	0x00000000
        /*0070*/ 	.short	0x0001
        /*0072*/ 	.short	0x0004
        /*0074*/ 	.byte	0x00, 0xf0, 0x11, 0x00


	//----- nvinfo : EIATTR_KPARAM_INFO
	.align		4
.L_555:
        /*0078*/ 	.byte	0x04, 0x17
        /*007a*/ 	.short	(.L_557 - .L_556)
.L_556:
        /*007c*/ 	.word	0x00000000
        /*0080*/ 	.short	0x0000
        /*0082*/ 	.short	0x0000
        /*0084*/ 	.byte	0x00, 0xf0, 0x11, 0x00


	//----- nvinfo : EIATTR_SPARSE_MMA_MASK
	.align		4
.L_557:
        /*0088*/ 	.byte	0x03, 0x50
        /*008a*/ 	.short	0x0000


	//----- nvinfo : EIATTR_MAXREG_COUNT
	.align		4
        /*008c*/ 	.byte	0x03, 0x1b
        /*008e*/ 	.short	0x0080


	//----- nvinfo : EIATTR_MERCURY_ISA_VERSION
	.align		4
        /*0090*/ 	.byte	0x03, 0x5f
        /*0092*/ 	.short	0x0101


	//----- nvinfo : EIATTR_VRC_CTA_INIT_COUNT
	.align		4
        /*0094*/ 	.byte	0x02, 0x4a
	.zero		1
	.zero		1


	//----- nvinfo : EIATTR_EXIT_INSTR_OFFSETS
	.align		4
        /*0098*/ 	.byte	0x04, 0x1c
        /*009a*/ 	.short	(.L_559 - .L_558)


	//   ....[0]....
.L_558:
        /*009c*/ 	.word	0x000000c0


	//   ....[1]....
        /*00a0*/ 	.word	0x000041b0


	//----- nvinfo : EIATTR_MAX_THREADS
	.align		4
.L_559:
        /*00a4*/ 	.byte	0x04, 0x05
        /*00a6*/ 	.short	(.L_561 - .L_560)
.L_560:
        /*00a8*/ 	.word	0x00000200
        /*00ac*/ 	.word	0x00000001
        /*00b0*/ 	.word	0x00000001


	//----- nvinfo : EIATTR_CRS_STACK_SIZE
	.align		4
.L_561:
        /*00b4*/ 	.byte	0x04, 0x1e
        /*00b6*/ 	.short	(.L_563 - .L_562)
.L_562:
        /*00b8*/ 	.word	0x00000000


	//----- nvinfo : EIATTR_CBANK_PARAM_SIZE
	.align		4
.L_563:
        /*00bc*/ 	.byte	0x03, 0x19
        /*00be*/ 	.short	0x0028


	//----- nvinfo : EIATTR_PARAM_CBANK
	.align		4
        /*00c0*/ 	.byte	0x04, 0x0a
        /*00c2*/ 	.short	(.L_565 - .L_564)
	.align		4
.L_564:
        /*00c4*/ 	.word	index@(.nv.constant0._cupy_boolrelextrema_2D_int32)
        /*00c8*/ 	.short	0x0380
        /*00ca*/ 	.short	0x0028


	//----- nvinfo : EIATTR_SW_WAR
	.align		4
.L_565:
        /*00cc*/ 	.byte	0x04, 0x36
        /*00ce*/ 	.short	(.L_567 - .L_566)
.L_566:
        /*00d0*/ 	.word	0x00000008
.L_567:


//--------------------- .nv.info._cupy_boolrelextrema_1D_int32 --------------------------
	.section	.nv.info._cupy_boolrelextrema_1D_int32,"",@"SHT_CUDA_INFO"
	.sectionflags	@""
	.align	4


	//----- nvinfo : EIATTR_CUDA_API_VERSION
	.align		4
        /*0000*/ 	.byte	0x04, 0x37
        /*0002*/ 	.short	(.L_569 - .L_568)
.L_568:
        /*0004*/ 	.word	0x00000082


	//----- nvinfo : EIATTR_KPARAM_INFO
	.align		4
.L_569:
        /*0008*/ 	.byte	0x04, 0x17
        /*000a*/ 	.short	(.L_571 - .L_570)
.L_570:
        /*000c*/ 	.word	0x00000000
        /*0010*/ 	.short	0x0005
        /*0012*/ 	.short	0x0018
        /*0014*/ 	.byte	0x00, 0xf5, 0x21, 0x00


	//----- nvinfo : EIATTR_KPARAM_INFO
	.align		4
.L_571:
        /*0018*/ 	.byte	0x04, 0x17
        /*001a*/ 	.short	(.L_573 - .L_572)
.L_572:
        /*001c*/ 	.word	0x00000000
        /*0020*/ 	.short	0x0004
        /*0022*/ 	.short	0x0010
        /*0024*/ 	.byte	0x00, 0xf5, 0x21, 0x00


	//----- nvinfo : EIATTR_KPARAM_INFO
	.align		4
.L_573:
        /*0028*/ 	.byte	0x04, 0x17
        /*002a*/ 	.short	(.L_575 - .L_574)
.L_574:
        /*002c*/ 	.word	0x00000000
        /*0030*/ 	.short	0x0003
        /*0032*/ 	.short	0x000c
        /*0034*/ 	.byte	0x00, 0xf0, 0x11, 0x00


	//----- nvinfo : EIATTR_KPARAM_INFO
	.align		4
.L_575:
        /*0038*/ 	.byte	0x04, 0x17
        /*003a*/ 	.short	(.L_577 - .L_576)
.L_576:
        /*003c*/ 	.word	0x00000000
        /*0040*/ 	.short	0x0002
        /*0042*/ 	.short	0x0008
        /*0044*/ 	.byte	0x00, 0xf0, 0x05, 0x00


	//----- nvinfo : EIATTR_KPARAM_INFO
	.align		4
.L_577:
        /*0048*/ 	.byte	0x04, 0x17
        /*004a*/ 	.short	(.L_579 - .L_578)
.L_578:
        /*004c*/ 	.word	0x00000000
        /*0050*/ 	.short	0x0001
        /*0052*/ 	.short	0x0004
        /*0054*/ 	.byte	0x00, 0xf0, 0x11, 0x00


	//----- nvinfo : EIATTR_KPARAM_INFO
	.align		4
.L_579:
        /*0058*/ 	.byte	0x04, 0x17
        /*005a*/ 	.short	(.L_581 - .L_580)
.L_580:
        /*005c*/ 	.word	0x00000000
        /*0060*/ 	.short	0x0000
        /*0062*/ 	.short	0x0000
        /*0064*/ 	.byte	0x00, 0xf0, 0x11, 0x00


	//----- nvinfo : EIATTR_SPARSE_MMA_MASK
	.align		4
.L_581:
        /*0068*/ 	.byte	0x03, 0x50
        /*006a*/ 	.short	0x0000


	//----- nvinfo : EIATTR_MAXREG_COUNT
	.align		4
        /*006c*/ 	.byte	0x03, 0x1b
        /*006e*/ 	.short	0x0080


	//----- nvinfo : EIATTR_MERCURY_ISA_VERSION
	.align		4
        /*0070*/ 	.byte	0x03, 0x5f
        /*0072*/ 	.short	0x0101


	//----- nvinfo : EIATTR_VRC_CTA_INIT_COUNT
	.align		4
        /*0074*/ 	.byte	0x02, 0x4a
	.zero		1
	.zero		1


	//----- nvinfo : EIATTR_EXIT_INSTR_OFFSETS
	.align		4
        /*0078*/ 	.byte	0x04, 0x1c
        /*007a*/ 	.short	(.L_583 - .L_582)


	//   ....[0]....
.L_582:
        /*007c*/ 	.word	0x00000090


	//   ....[1]....
        /*0080*/ 	.word	0x00000180


	//   ....[2]....
        /*0084*/ 	.word	0x00001290


	//   ....[3]....
        /*0088*/ 	.word	0x00002130


	//----- nvinfo : EIATTR_MAX_THREADS
	.align		4
.L_583:
        /*008c*/ 	.byte	0x04, 0x05
        /*008e*/ 	.short	(.L_585 - .L_584)
.L_584:
        /*0090*/ 	.word	0x00000200
        /*0094*/ 	.word	0x00000001
        /*0098*/ 	.word	0x00000001


	//----- nvinfo : EIATTR_CRS_STACK_SIZE
	.align		4
.L_585:
        /*009c*/ 	.byte	0x04, 0x1e
        /*009e*/ 	.short	(.L_587 - .L_586)
.L_586:
        /*00a0*/ 	.word	0x00000000


	//----- nvinfo : EIATTR_CBANK_PARAM_SIZE
	.align		4
.L_587:
        /*00a4*/ 	.byte	0x03, 0x19
        /*00a6*/ 	.short	0x0020


	//----- nvinfo : EIATTR_PARAM_CBANK
	.align		4
        /*00a8*/ 	.byte	0x04, 0x0a
        /*00aa*/ 	.short	(.L_589 - .L_588)
	.align		4
.L_588:
        /*00ac*/ 	.word	index@(.nv.constant0._cupy_boolrelextrema_1D_int32)
        /*00b0*/ 	.short	0x0380
        /*00b2*/ 	.short	0x0020


	//----- nvinfo : EIATTR_SW_WAR
	.align		4
.L_589:
        /*00b4*/ 	.byte	0x04, 0x36
        /*00b6*/ 	.short	(.L_591 - .L_590)
.L_590:
        /*00b8*/ 	.word	0x00000008
.L_591:


//--------------------- .nv.info._cupy_boolrelextrema_2D_float32 --------------------------
	.section	.nv.info._cupy_boolrelextrema_2D_float32,"",@"SHT_CUDA_INFO"
	.sectionflags	@""
	.align	4


	//----- nvinfo : EIATTR_CUDA_API_VERSION
	.align		4
        /*0000*/ 	.byte	0x04, 0x37
        /*0002*/ 	.short	(.L_593 - .L_592)
.L_592:
        /*0004*/ 	.word	0x00000082


	//----- nvinfo : EIATTR_KPARAM_INFO
	.align		4
.L_593:
        /*0008*/ 	.byte	0x04, 0x17
        /*000a*/ 	.short	(.L_595 - .L_594)
.L_594:
        /*000c*/ 	.word	0x00000000
        /*0010*/ 	.short	0x0007
        /*0012*/ 	.short	0x0020
        /*0014*/ 	.byte	0x00, 0xf5, 0x21, 0x00


	//----- nvinfo : EIATTR_KPARAM_INFO
	.align		4
.L_595:
        /*0018*/ 	.byte	0x04, 0x17
        /*001a*/ 	.short	(.L_597 - .L_596)
.L_596:
        /*001c*/ 	.word	0x00000000
        /*0020*/ 	.short	0x0006
        /*0022*/ 	.short	0x0018
        /*0024*/ 	.byte	0x00, 0xf5, 0x21, 0x00


	//----- nvinfo : EIATTR_KPARAM_INFO
	.align		4
.L_597:
        /*0028*/ 	.byte	0x04, 0x17
        /*002a*/ 	.short	(.L_599 - .L_598)
.L_598:
        /*002c*/ 	.word	0x00000000
        /*0030*/ 	.short	0x0005
        /*0032*/ 	.short	0x0014
        /*0034*/ 	.byte	0x00, 0xf0, 0x11, 0x00


	//----- nvinfo : EIATTR_KPARAM_INFO
	.align		4
.L_599:
        /*0038*/ 	.byte	0x04, 0x17
        /*003a*/ 	.short	(.L_601 - .L_600)
.L_600:
        /*003c*/ 	.word	0x00000000
        /*0040*/ 	.short	0x0004
        /*0042*/ 	.short	0x0010
        /*0044*/ 	.byte	0x00, 0xf0, 0x11, 0x00


	//----- nvinfo : EIATTR_KPARAM_INFO
	.align		4
.L_601:
        /*0048*/ 	.byte	0x04, 0x17
        /*004a*/ 	.short	(.L_603 - .L_602)
.L_602:
        /*004c*/ 	.word	0x00000000
        /*0050*/ 	.short	0x0003
        /*0052*/ 	.short	0x000c
        /*0054*/ 	.byte	0x00, 0xf0, 0x05, 0x00


	//----- nvinfo : EIATTR_KPARAM_INFO
	.align		4
.L_603:
        /*0058*/ 	.byte	0x04, 0x17
        /*005a*/ 	.short	(.L_605 - .L_604)
.L_604:
        /*005c*/ 	.word	0x00000000
        /*0060*/ 	.short	0x0002
        /*0062*/ 	.short	0x0008
        /*0064*/ 	.byte	0x00, 0xf0, 0x11, 0x00


	//----- nvinfo : EIATTR_KPARAM_INFO
	.align		4
.L_605:
        /*0068*/ 	.byte	0x04, 0x17
        /*006a*/ 	.short	(.L_607 - .L_606)
.L_606:
        /*006c*/ 	.word	0x00000000
        /*0070*/ 	.short	0x0001
        /*0072*/ 	.short	0x0004
        /*0074*/ 	.byte	0x00, 0xf0, 0x11, 0x00


	//----- nvinfo : EIATTR_KPARAM_INFO
	.align		4
.L_607:
        /*0078*/ 	.byte	0x04, 0x17
        /*007a*/ 	.short	(.L_609 - .L_608)
.L_608:
        /*007c*/ 	.word	0x00000000
        /*0080*/ 	.short	0x0000
        /*0082*/ 	.short	0x0000
        /*0084*/ 	.byte	0x00, 0xf0, 0x11, 0x00


	//----- nvinfo : EIATTR_SPARSE_MMA_MASK
	.align		4
.L_609:
        /*0088*/ 	.byte	0x03, 0x50
        /*008a*/ 	.short	0x0000


	//----- nvinfo : EIATTR_MAXREG_COUNT
	.align		4
        /*008c*/ 	.byte	0x03, 0x1b
        /*008e*/ 	.short	0x0080


	//----- nvinfo : EIATTR_MERCURY_ISA_VERSION
	.align		4
        /*0090*/ 	.byte	0x03, 0x5f
        /*0092*/ 	.short	0x0101


	//----- nvinfo : EIATTR_VRC_CTA_INIT_COUNT
	.align		4
        /*0094*/ 	.byte	0x02, 0x4a
	.zero		1
	.zero		1


	//----- nvinfo : EIATTR_EXIT_INSTR_OFFSETS
	.align		4
        /*0098*/ 	.byte	0x04, 0x1c
        /*009a*/ 	.short	(.L_611 - .L_610)


	//   ....[0]....
.L_610:
        /*009c*/ 	.word	0x000000c0


	//   ....[1]....
        /*00a0*/ 	.word	0x000041b0


	//----- nvinfo : EIATTR_MAX_THREADS
	.align		4
.L_611:
        /*00a4*/ 	.byte	0x04, 0x05
        /*00a6*/ 	.short	(.L_613 - .L_612)
.L_612:
        /*00a8*/ 	.word	0x00000200
        /*00ac*/ 	.word	0x00000001
        /*00b0*/ 	.word	0x00000001


	//----- nvinfo : EIATTR_CRS_STACK_SIZE
	.align		4
.L_613:
        /*00b4*/ 	.byte	0x04, 0x1e
        /*00b6*/ 	.short	(.L_615 - .L_614)
.L_614:
        /*00b8*/ 	.word	0x00000000


	//----- nvinfo : EIATTR_CBANK_PARAM_SIZE
	.align		4
.L_615:
        /*00bc*/ 	.byte	0x03, 0x19
        /*00be*/ 	.short	0x0028


	//----- nvinfo : EIATTR_PARAM_CBANK
	.align		4
        /*00c0*/ 	.byte	0x04, 0x0a
        /*00c2*/ 	.short	(.L_617 - .L_616)
	.align		4
.L_616:
        /*00c4*/ 	.word	index@(.nv.constant0._cupy_boolrelextrema_2D_float32)
        /*00c8*/ 	.short	0x0380
        /*00ca*/ 	.short	0x0028


	//----- nvinfo : EIATTR_SW_WAR
	.align		4
.L_617:
        /*00cc*/ 	.byte	0x04, 0x36
        /*00ce*/ 	.short	(.L_619 - .L_618)
.L_618:
        /*00d0*/ 	.word	0x00000008
.L_619:


//--------------------- .nv.info._cupy_boolrelextrema_1D_float32 --------------------------
	.section	.nv.info._cupy_boolrelextrema_1D_float32,"",@"SHT_CUDA_INFO"
	.sectionflags	@""
	.align	4


	//----- nvinfo : EIATTR_CUDA_API_VERSION
	.align		4
        /*0000*/ 	.byte	0x04, 0x37
        /*0002*/ 	.short	(.L_621 - .L_620)
.L_620:
        /*0004*/ 	.word	0x00000082


	//----- nvinfo : EIATTR_KPARAM_INFO
	.align		4
.L_621:
        /*0008*/ 	.byte	0x04, 0x17
        /*000a*/ 	.short	(.L_623 - .L_622)
.L_622:
        /*000c*/ 	.word	0x00000000
        /*0010*/ 	.short	0x0005
        /*0012*/ 	.short	0x0018
        /*0014*/ 	.byte	0x00, 0xf5, 0x21, 0x00


	//----- nvinfo : EIATTR_KPARAM_INFO
	.align		4
.L_623:
        /*0018*/ 	.byte	0x04, 0x17
        /*001a*/ 	.short	(.L_625 - .L_624)
.L_624:
        /*001c*/ 	.word	0x00000000
        /*0020*/ 	.short	0x0004
        /*0022*/ 	.short	0x0010
        /*0024*/ 	.byte	0x00, 0xf5, 0x21, 0x00


	//----- nvinfo : EIATTR_KPARAM_INFO
	.align		4
.L_625:
        /*0028*/ 	.byte	0x04, 0x17
        /*002a*/ 	.short	(.L_627 - .L_626)
.L_626:
        /*002c*/ 	.word	0x00000000
        /*0030*/ 	.short	0x0003
        /*0032*/ 	.short	0x000c
        /*0034*/ 	.byte	0x00, 0xf0, 0x11, 0x00


	//----- nvinfo : EIATTR_KPARAM_INFO
	.align		4
.L_627:
        /*0038*/ 	.byte	0x04, 0x17
        /*003a*/ 	.short	(.L_629 - .L_628)
.L_628:
        /*003c*/ 	.word	0x00000000
        /*0040*/ 	.short	0x0002
        /*0042*/ 	.short	0x0008
        /*0044*/ 	.byte	0x00, 0xf0, 0x05, 0x00


	//----- nvinfo : EIATTR_KPARAM_INFO
	.align		4
.L_629:
        /*0048*/ 	.byte	0x04, 0x17
        /*004a*/ 	.short	(.L_631 - .L_630)
.L_630:
        /*004c*/ 	.word	0x00000000
        /*0050*/ 	.short	0x0001
        /*0052*/ 	.short	0x0004
        /*0054*/ 	.byte	0x00, 0xf0, 0x11, 0x00


	//----- nvinfo : EIATTR_KPARAM_INFO
	.align		4
.L_631:
        /*0058*/ 	.byte	0x04, 0x17
        /*005a*/ 	.short	(.L_633 - .L_632)
.L_632:
        /*005c*/ 	.word	0x00000000
        /*0060*/ 	.short	0x0000
        /*0062*/ 	.short	0x0000
        /*0064*/ 	.byte	0x00, 0xf0, 0x11, 0x00


	//----- nvinfo : EIATTR_SPARSE_MMA_MASK
	.align		4
.L_633:
        /*0068*/ 	.byte	0x03, 0x50
        /*006a*/ 	.short	0x0000


	//----- nvinfo : EIATTR_MAXREG_COUNT
	.align		4
        /*006c*/ 	.byte	0x03, 0x1b
        /*006e*/ 	.short	0x0080


	//----- nvinfo : EIATTR_MERCURY_ISA_VERSION
	.align		4
        /*0070*/ 	.byte	0x03, 0x5f
        /*0072*/ 	.short	0x0101


	//----- nvinfo : EIATTR_VRC_CTA_INIT_COUNT
	.align		4
        /*0074*/ 	.byte	0x02, 0x4a
	.zero		1
	.zero		1


	//----- nvinfo : EIATTR_EXIT_INSTR_OFFSETS
	.align		4
        /*0078*/ 	.byte	0x04, 0x1c
        /*007a*/ 	.short	(.L_635 - .L_634)


	//   ....[0]....
.L_634:
        /*007c*/ 	.word	0x00000090


	//   ....[1]....
        /*0080*/ 	.word	0x00000180


	//   ....[2]....
        /*0084*/ 	.word	0x00001290


	//   ....[3]....
        /*0088*/ 	.word	0x00002130


	//----- nvinfo : EIATTR_MAX_THREADS
	.align		4
.L_635:
        /*008c*/ 	.byte	0x04, 0x05
        /*008e*/ 	.short	(.L_637 - .L_636)
.L_636:
        /*0090*/ 	.word	0x00000200
        /*0094*/ 	.word	0x00000001
        /*0098*/ 	.word	0x00000001


	//----- nvinfo : EIATTR_CRS_STACK_SIZE
	.align		4
.L_637:
        /*009c*/ 	.byte	0x04, 0x1e
        /*009e*/ 	.short	(.L_639 - .L_638)
.L_638:
        /*00a0*/ 	.word	0x00000000


	//----- nvinfo : EIATTR_CBANK_PARAM_SIZE
	.align		4
.L_639:
        /*00a4*/ 	.byte	0x03, 0x19
        /*00a6*/ 	.short	0x0020


	//----- nvinfo : EIATTR_PARAM_CBANK
	.align		4
        /*00a8*/ 	.byte	0x04, 0x0a
        /*00aa*/ 	.short	(.L_641 - .L_640)
	.align		4
.L_640:
        /*00ac*/ 	.word	index@(.nv.constant0._cupy_boolrelextrema_1D_float32)
        /*00b0*/ 	.short	0x0380
        /*00b2*/ 	.short	0x0020


	//----- nvinfo : EIATTR_SW_WAR
	.align		4
.L_641:
        /*00b4*/ 	.byte	0x04, 0x36
        /*00b6*/ 	.short	(.L_643 - .L_642)
.L_642:
        /*00b8*/ 	.word	0x00000008
.L_643:


//--------------------- .nv.callgraph             --------------------------
	.section	.nv.callgraph,"",@"SHT_CUDA_CALLGRAPH"
	.align	4
	.sectionentsize	8
	.align		4
        /*0000*/ 	.word	0x00000000
	.align		4
        /*0004*/ 	.word	0xffffffff
	.align		4
        /*0008*/ 	.word	0x00000000
	.align		4
        /*000c*/ 	.word	0xfffffffe
	.align		4
        /*0010*/ 	.word	0x00000000
	.align		4
        /*0014*/ 	.word	0xfffffffd
	.align		4
        /*0018*/ 	.word	0x00000000
	.align		4
        /*001c*/ 	.word	0xfffffffc


//--------------------- .nv.constant4             --------------------------
	.section	.nv.constant4,"a",@progbits
	.align	8
	.align		8
.nv.constant4:
        /*0000*/ 	.dword	_ZN34_INTERNAL_60372f54_4_k_cu_41e6b33e4funcIiEE
	.align		8
        /*0008*/ 	.dword	_ZN34_INTERNAL_60372f54_4_k_cu_41e6b33e4funcIlEE
	.align		8
        /*0010*/ 	.dword	_ZN34_INTERNAL_60372f54_4_k_cu_41e6b33e4funcIfEE
	.align		8
        /*0018*/ 	.dword	_ZN34_INTERNAL_60372f54_4_k_cu_41e6b33e4funcIdEE


//--------------------- .nv.constant2._cupy_boolrelextrema_2D_int64 --------------------------
	.section	.nv.constant2._cupy_boolrelextrema_2D_int64,"a",@progbits
	.sectionflags	@""
	.align	4
.nv.constant2._cupy_boolrelextrema_2D_int64:
        /*0000*/ 	.byte	0x01, 0x00, 0x00, 0x00, 0x00, 0x00, 0x00, 0x00, 0x80, 0x48, 0x00, 0x00, 0x00, 0x00, 0x00, 0x00
        /* <DEDUP_REMOVED lines=11> */
        /*00c0*/ 	.byte	0x50, 0x4b, 0x00, 0x00, 0x00, 0x00, 0x00, 0x00


//--------------------- .nv.constant2._cupy_boolrelextrema_1D_int64 --------------------------
	.section	.nv.constant2._cupy_boolrelextrema_1D_int64,"a",@progbits
	.sectionflags	@""
	.align	4
.nv.constant2._cupy_boolrelextrema_1D_int64:
        /* <DEDUP_REMOVED lines=13> */


//--------------------- .nv.constant2._cupy_boolrelextrema_2D_float64 --------------------------
	.section	.nv.constant2._cupy_boolrelextrema_2D_float64,"a",@progbits
	.sectionflags	@""
	.align	4
.nv.constant2._cupy_boolrelextrema_2D_float64:
        /* <DEDUP_REMOVED lines=13> */


//--------------------- .nv.constant2._cupy_boolrelextrema_1D_float64 --------------------------
	.section	.nv.constant2._cupy_boolrelextrema_1D_float64,"a",@progbits
	.sectionflags	@""
	.align	4
.nv.constant2._cupy_boolrelextrema_1D_float64:
        /* <DEDUP_REMOVED lines=13> */


//--------------------- .nv.constant2._cupy_boolrelextrema_2D_int32 --------------------------
	.section	.nv.constant2._cupy_boolrelextrema_2D_int32,"a",@progbits
	.sectionflags	@""
	.align	4
.nv.constant2._cupy_boolrelextrema_2D_int32:
        /* <DEDUP_REMOVED lines=13> */


//--------------------- .nv.constant2._cupy_boolrelextrema_1D_int32 --------------------------
	.section	.nv.constant2._cupy_boolrelextrema_1D_int32,"a",@progbits
	.sectionflags	@""
	.align	4
.nv.constant2._cupy_boolrelextrema_1D_int32:
        /* <DEDUP_REMOVED lines=13> */


//--------------------- .nv.constant2._cupy_boolrelextrema_2D_float32 --------------------------
	.section	.nv.constant2._cupy_boolrelextrema_2D_float32,"a",@progbits
	.sectionflags	@""
	.align	4
.nv.constant2._cupy_boolrelextrema_2D_float32:
        /* <DEDUP_REMOVED lines=13> */


//--------------------- .nv.constant2._cupy_boolrelextrema_1D_float32 --------------------------
	.section	.nv.constant2._cupy_boolrelextrema_1D_float32,"a",@progbits
	.sectionflags	@""
	.align	4
.nv.constant2._cupy_boolrelextrema_1D_float32:
        /* <DEDUP_REMOVED lines=13> */


//--------------------- .text._cupy_boolrelextrema_2D_int64 --------------------------
	.section	.text._cupy_boolrelextrema_2D_int64,"ax",@progbits
	.align	128
        .global         _cupy_boolrelextrema_2D_int64
        .type           _cupy_boolrelextrema_2D_int64,@function
        .size           _cupy_boolrelextrema_2D_int64,(.L_x_155 - _cupy_boolrelextrema_2D_int64)
        .other          _cupy_boolrelextrema_2D_int64,@"STO_CUDA_ENTRY STV_DEFAULT"
_cupy_boolrelextrema_2D_int64:
.text._cupy_boolrelextrema_2D_int64:
[----:B------:R-:W0:Y:S01]  /*0000*/  LDC R1, c[0x0][0x37c] ;  /* 0x0000df00ff017b82 */ /* 0x000e220000000800 */
[----:B------:R-:W1:Y:S07]  /*0010*/  S2R R2, SR_TID.Y ;  /* 0x0000000000027919 */ /* 0x000e6e0000002200 */
[----:B------:R-:W2:Y:S01]  /*0020*/  LDC R29, c[0x0][0x360] ;  /* 0x0000d800ff1d7b82 */ /* 0x000ea20000000800 */
[----:B------:R-:W3:Y:S01]  /*0030*/  LDCU.64 UR40, c[0x0][0x380] ;  /* 0x00007000ff2877ac */ /* 0x000ee20008000a00 */
[----:B------:R-:W2:Y:S06]  /*0040*/  S2R R0, SR_TID.X ;  /* 0x0000000000007919 */ /* 0x000eac0000002100 */
[----:B------:R-:W1:Y:S08]  /*0050*/  S2UR UR5, SR_CTAID.Y ;  /* 0x00000000000579c3 */ /* 0x000e700000002600 */
[----:B------:R-:W1:Y:S08]  /*0060*/  LDC R27, c[0x0][0x364] ;  /* 0x0000d900ff1b7b82 */ /* 0x000e700000000800 */
[----:B------:R-:W2:Y:S01]  /*0070*/  S2UR UR4, SR_CTAID.X ;  /* 0x00000000000479c3 */ /* 0x000ea20000002500 */
[----:B-1----:R-:W-:-:S05]  /*0080*/  IMAD R27, R27, UR5, R2 ;  /* 0x000000051b1b7c24 */ /* 0x002fca000f8e0202 */
[----:B---3--:R-:W-:Y:S01]  /*0090*/  ISETP.GE.AND P0, PT, R27, UR41, PT ;  /* 0x000000291b007c0c */ /* 0x008fe2000bf06270 */
[----:B--2---:R-:W-:-:S05]  /*00a0*/  IMAD R29, R29, UR4, R0 ;  /* 0x000000041d1d7c24 */ /* 0x004fca000f8e0200 */
[----:B------:R-:W-:-:S13]  /*00b0*/  ISETP.GE.OR P0, PT, R29, UR40, P0 ;  /* 0x000000281d007c0c */ /* 0x000fda0008706670 */
[----:B0-----:R-:W-:Y:S05]  /*00c0*/  @P0 EXIT ;  /* 0x000000000000094d */ /* 0x001fea0003800000 */
[----:B------:R-:W0:Y:S01]  /*00d0*/  LDCU UR38, c[0x0][0x388] ;  /* 0x00007100ff2677ac */ /* 0x000e220008000800 */
[----:B------:R-:W-:Y:S02]  /*00e0*/  IMAD.MOV.U32 R25, RZ, RZ, 0x1 ;  /* 0x00000001ff197424 */ /* 0x000fe400078e00ff */
[----:B------:R-:W-:Y:S01]  /*00f0*/  IMAD R26, R27, UR40, R29 ;  /* 0x000000281b1a7c24 */ /* 0x000fe2000f8e021d */
[----:B------:R-:W1:Y:S01]  /*0100*/  LDCU.64 UR36, c[0x0][0x358] ;  /* 0x00006b00ff2477ac */ /* 0x000e620008000a00 */
[----:B0-----:R-:W-:-:S09]  /*0110*/  UISETP.GE.AND UP0, UPT, UR38, 0x1, UPT ;  /* 0x000000012600788c */ /* 0x001fd2000bf06270 */
[----:B-1----:R-:W-:Y:S05]  /*0120*/  BRA.U !UP0, `(.L_x_0) ;  /* 0x0000004108f87547 */ /* 0x002fea000b800000 */
[----:B------:R-:W0:Y:S08]  /*0130*/  LDC.64 R24, c[0x4][0x8] ;  /* 0x01000200ff187b82 */ /* 0x000e300000000a00 */
[----:B------:R-:W0:Y:S08]  /*0140*/  LDC.64 R2, c[0x0][0x390] ;  /* 0x0000e400ff027b82 */ /* 0x000e300000000a00 */
[----:B------:R-:W1:Y:S01]  /*0150*/  LDC.64 R16, c[0x0][0x398] ;  /* 0x0000e600ff107b82 */ /* 0x000e620000000a00 */
[----:B0-----:R-:W-:-:S06]  /*0160*/  IMAD.WIDE R24, R2, 0x8, R24 ;  /* 0x0000000802187825 */ /* 0x001fcc00078e0218 */
[----:B------:R0:W5:Y:S01]  /*0170*/  LDG.E.CONSTANT R24, desc[UR36][R24.64] ;  /* 0x0000002418187981 */ /* 0x000162000c1e9900 */
[----:B-1----:R-:W-:-:S06]  /*0180*/  IMAD.WIDE R16, R26, 0x8, R16 ;  /* 0x000000081a107825 */ /* 0x002fcc00078e0210 */
[----:B------:R-:W5:Y:S01]  /*0190*/  LDG.E.64.CONSTANT R16, desc[UR36][R16.64] ;  /* 0x0000002410107981 */ /* 0x000f62000c1e9b00 */
[----:B------:R-:W-:-:S13]  /*01a0*/  ISETP.NE.AND P0, PT, R3, RZ, PT ;  /* 0x000000ff0300720c */ /* 0x000fda0003f05270 */
[----:B0-----:R-:W-:Y:S05]  /*01b0*/  @P0 BRA `(.L_x_1) ;  /* 0x00000020006c0947 */ /* 0x001fea0003800000 */
[----:B------:R-:W0:Y:S02]  /*01c0*/  LDCU.U8 UR4, c[0x0][0x38c] ;  /* 0x00007180ff0477ac */ /* 0x000e240008000000 */
[----:B0-----:R-:W-:-:S04]  /*01d0*/  UPRMT UR4, UR4, 0x8880, URZ ;  /* 0x0000888004047896 */ /* 0x001fc800080000ff */
[----:B------:R-:W-:-:S09]  /*01e0*/  UISETP.NE.AND UP0, UPT, UR4, URZ, UPT ;  /* 0x000000ff0400728c */ /* 0x000fd2000bf05270 */
[----:B------:R-:W-:Y:S05]  /*01f0*/  BRA.U UP0, `(.L_x_2) ;  /* 0x00000011005c7547 */ /* 0x000fea000b800000 */
[----:B------:R-:W-:Y:S01]  /*0200*/  UISETP.GE.U32.AND UP0, UPT, UR38, 0x4, UPT ;  /* 0x000000042600788c */ /* 0x000fe2000bf06070 */
[----:B------:R-:W-:Y:S01]  /*0210*/  IMAD.MOV.U32 R25, RZ, RZ, 0x1 ;  /* 0x00000001ff197424 */ /* 0x000fe200078e00ff */
[----:B------:R-:W-:Y:S01]  /*0220*/  ULOP3.LUT UR39, UR38, 0x3, URZ, 0xc0, !UPT ;  /* 0x0000000326277892 */ /* 0x000fe2000f8ec0ff */
[----:B------:R-:W-:-:S06]  /*0230*/  IMAD.MOV.U32 R28, RZ, RZ, 0x1 ;  /* 0x00000001ff1c7424 */ /* 0x000fcc00078e00ff */
[----:B------:R-:W-:Y:S05]  /*0240*/  BRA.U !UP0, `(.L_x_3) ;  /* 0x0000000908707547 */ /* 0x000fea000b800000 */
[----:B------:R-:W-:Y:S01]  /*0250*/  BSSY.RECONVERGENT B6, `(.L_x_3) ;  /* 0x000009b000067945 */ /* 0x000fe20003800200 */
[----:B------:R-:W-:Y:S01]  /*0260*/  IMAD.MOV.U32 R25, RZ, RZ, 0x1 ;  /* 0x00000001ff197424 */ /* 0x000fe200078e00ff */
[----:B------:R-:W-:Y:S01]  /*0270*/  ULOP3.LUT UR38, UR38, 0x7ffffffc, URZ, 0xc0, !UPT ;  /* 0x7ffffffc26267892 */ /* 0x000fe2000f8ec0ff */
[----:B------:R-:W-:-:S11]  /*0280*/  IMAD.MOV.U32 R28, RZ, RZ, 0x1 ;  /* 0x00000001ff1c7424 */ /* 0x000fd600078e00ff */
.L_x_4:
[----:B------:R-:W0:Y:S01]  /*0290*/  LDC.64 R2, c[0x0][0x380] ;  /* 0x0000e000ff027b82 */ /* 0x000e220000000a00 */
[----:B------:R-:W-:-:S07]  /*02a0*/  IMAD.IADD R22, R27, 0x1, R28 ;  /* 0x000000011b167824 */ /* 0x000fce00078e021c */
[----:B------:R-:W1:Y:S01]  /*02b0*/  LDC.64 R10, c[0x0][0x398] ;  /* 0x0000e600ff0a7b82 */ /* 0x000e620000000a00 */
[----:B0-----:R-:W-:-:S04]  /*02c0*/  ISETP.GE.AND P0, PT, R22, R3, PT ;  /* 0x000000031600720c */ /* 0x001fc80003f06270 */
[----:B------:R-:W-:-:S05]  /*02d0*/  SEL R5, R3, RZ, P0 ;  /* 0x000000ff03057207 */ /* 0x000fca0000000000 */
[----:B------:R-:W-:-:S04]  /*02e0*/  IMAD.IADD R5, R22, 0x1, -R5 ;  /* 0x0000000116057824 */ /* 0x000fc800078e0a05 */
[----:B------:R-:W-:-:S04]  /*02f0*/  IMAD R5, R5, R2, R29 ;  /* 0x0000000205057224 */ /* 0x000fc800078e021d */
[----:B-1----:R-:W-:-:S05]  /*0300*/  IMAD.WIDE R10, R5, 0x8, R10 ;  /* 0x00000008050a7825 */ /* 0x002fca00078e020a */
[----:B-----5:R0:W5:Y:S01]  /*0310*/  LDG.E.64.CONSTANT R6, desc[UR36][R10.64] ;  /* 0x000000240a067981 */ /* 0x020162000c1e9b00 */
[----:B------:R0:W1:Y:S01]  /*0320*/  LDC.64 R8, c[0x2][R24] ;  /* 0x0080000018087b82 */ /* 0x0000620000000a00 */
[----:B------:R-:W-:Y:S01]  /*0330*/  IMAD.IADD R18, R27, 0x1, -R28 ;  /* 0x000000011b127824 */ /* 0x000fe200078e0a1c */
[----:B------:R-:W-:Y:S01]  /*0340*/  MOV R20, 0x3d0 ;  /* 0x000003d000147802 */ /* 0x000fe20000000f00 */
[----:B------:R-:W-:Y:S02]  /*0350*/  IMAD.MOV.U32 R4, RZ, RZ, R16 ;  /* 0x000000ffff047224 */ /* 0x000fe400078e0010 */
[----:B------:R-:W-:Y:S01]  /*0360*/  IMAD.MOV.U32 R5, RZ, RZ, R17 ;  /* 0x000000ffff057224 */ /* 0x000fe200078e0011 */
[----:B------:R-:W-:Y:S01]  /*0370*/  SHF.R.S32.HI R0, RZ, 0x1f, R18 ;  /* 0x0000001fff007819 */ /* 0x000fe20000011412 */
[----:B------:R-:W-:-:S03]  /*0380*/  IMAD.MOV.U32 R21, RZ, RZ, 0x0 ;  /* 0x00000000ff157424 */ /* 0x000fc600078e00ff */
[----:B------:R-:W-:-:S05]  /*0390*/  LOP3.LUT R3, R0, R3, RZ, 0xc0, !PT ;  /* 0x0000000300037212 */ /* 0x000fca00078ec0ff */
[----:B------:R-:W-:-:S04]  /*03a0*/  IMAD.IADD R3, R18, 0x1, R3 ;  /* 0x0000000112037824 */ /* 0x000fc800078e0203 */
[----:B0-----:R-:W-:-:S07]  /*03b0*/  IMAD R2, R3, R2, R29 ;  /* 0x0000000203027224 */ /* 0x001fce00078e021d */
[----:B-1---5:R-:W-:Y:S05]  /*03c0*/  CALL.REL.NOINC R8 `(_cupy_boolrelextrema_2D_int64) ;  /* 0xfffffffc080c7344 */ /* 0x022fea0003c3ffff */
[----:B------:R-:W0:Y:S08]  /*03d0*/  LDC.64 R6, c[0x0][0x398] ;  /* 0x0000e600ff067b82 */ /* 0x000e300000000a00 */
[----:B------:R1:W2:Y:S01]  /*03e0*/  LDC.64 R8, c[0x2][R24] ;  /* 0x0080000018087b82 */ /* 0x0002a20000000a00 */
[----:B------:R-:W-:Y:S01]  /*03f0*/  LOP3.LUT P0, RZ, R4, 0xff, R25, 0x80, !PT ;  /* 0x000000ff04ff7812 */ /* 0x000fe20007808019 */
[----:B------:R-:W-:Y:S01]  /*0400*/  IMAD.MOV.U32 R5, RZ, RZ, R17 ;  /* 0x000000ffff057224 */ /* 0x000fe200078e0011 */
[----:B------:R-:W-:Y:S01]  /*0410*/  MOV R20, 0x480 ;  /* 0x0000048000147802 */ /* 0x000fe20000000f00 */
[----:B------:R-:W-:-:S02]  /*0420*/  IMAD.MOV.U32 R4, RZ, RZ, R16 ;  /* 0x000000ffff047224 */ /* 0x000fc400078e0010 */
[----:B------:R-:W-:Y:S02]  /*0430*/  IMAD.MOV.U32 R21, RZ, RZ, 0x0 ;  /* 0x00000000ff157424 */ /* 0x000fe400078e00ff */
[----:B0-----:R-:W-:-:S05]  /*0440*/  IMAD.WIDE R2, R2, 0x8, R6 ;  /* 0x0000000802027825 */ /* 0x001fca00078e0206 */
[----:B------:R0:W5:Y:S02]  /*0450*/  LDG.E.64.CONSTANT R6, desc[UR36][R2.64] ;  /* 0x0000002402067981 */ /* 0x000164000c1e9b00 */
[----:B012---:R-:W-:-:S07]  /*0460*/  P2R R2, PR, RZ, 0x1 ;  /* 0x00000001ff027803 */ /* 0x007fce0000000000 */
[----:B-----5:R-:W-:Y:S05]  /*0470*/  CALL.REL.NOINC R8 `(_cupy_boolrelextrema_2D_int64) ;  /* 0xfffffff808e07344 */ /* 0x020fea0003c3ffff */
[----:B------:R-:W-:Y:S01]  /*0480*/  ISETP.NE.AND P6, PT, R2, RZ, PT ;  /* 0x000000ff0200720c */ /* 0x000fe20003fc5270 */
[----:B------:R-:W0:Y:S01]  /*0490*/  LDC.64 R10, c[0x0][0x398] ;  /* 0x0000e600ff0a7b82 */ /* 0x000e220000000a00 */
[----:B------:R-:W-:-:S07]  /*04a0*/  VIADD R0, R22, 0x1 ;  /* 0x0000000116007836 */ /* 0x000fce0000000000 */
[----:B------:R-:W1:Y:S02]  /*04b0*/  LDC.64 R2, c[0x0][0x380] ;  /* 0x0000e000ff027b82 */ /* 0x000e640000000a00 */
[----:B-1----:R-:W-:-:S04]  /*04c0*/  ISETP.GE.AND P0, PT, R0, R3, PT ;  /* 0x000000030000720c */ /* 0x002fc80003f06270 */
[----:B------:R-:W-:-:S05]  /*04d0*/  SEL R5, R3, RZ, P0 ;  /* 0x000000ff03057207 */ /* 0x000fca0000000000 */
[----:B------:R-:W-:-:S04]  /*04e0*/  IMAD.IADD R5, R0, 0x1, -R5 ;  /* 0x0000000100057824 */ /* 0x000fc800078e0a05 */
[----:B------:R-:W-:-:S04]  /*04f0*/  IMAD R5, R5, R2, R29 ;  /* 0x0000000205057224 */ /* 0x000fc800078e021d */
[----:B0-----:R-:W-:-:S05]  /*0500*/  IMAD.WIDE R10, R5, 0x8, R10 ;  /* 0x00000008050a7825 */ /* 0x001fca00078e020a */
[----:B------:R0:W5:Y:S01]  /*0510*/  LDG.E.64.CONSTANT R6, desc[UR36][R10.64] ;  /* 0x000000240a067981 */ /* 0x000162000c1e9b00 */
[----:B------:R-:W-:Y:S01]  /*0520*/  LOP3.LUT R0, RZ, R28, RZ, 0x33, !PT ;  /* 0x0000001cff007212 */ /* 0x000fe200078e33ff */
[----:B------:R0:W1:Y:S01]  /*0530*/  LDC.64 R8, c[0x2][R24] ;  /* 0x0080000018087b82 */ /* 0x0000620000000a00 */
[----:B------:R-:W-:Y:S01]  /*0540*/  MOV R20, 0x610 ;  /* 0x0000061000147802 */ /* 0x000fe20000000f00 */
[----:B------:R-:W-:Y:S02]  /*0550*/  IMAD.MOV.U32 R21, RZ, RZ, 0x0 ;  /* 0x00000000ff157424 */ /* 0x000fe400078e00ff */
[----:B------:R-:W-:-:S05]  /*0560*/  IMAD.IADD R5, R27, 0x1, R0 ;  /* 0x000000011b057824 */ /* 0x000fca00078e0200 */
[----:B------:R-:W-:-:S04]  /*0570*/  SHF.R.S32.HI R0, RZ, 0x1f, R5 ;  /* 0x0000001fff007819 */ /* 0x000fc80000011405 */
[----:B------:R-:W-:Y:S02]  /*0580*/  LOP3.LUT R12, R0, R3, RZ, 0xc0, !PT ;  /* 0x00000003000c7212 */ /* 0x000fe400078ec0ff */
[----:B------:R-:W-:Y:S01]  /*0590*/  LOP3.LUT R0, R4, 0x1, RZ, 0xc0, !PT ;  /* 0x0000000104007812 */ /* 0x000fe200078ec0ff */
[----:B------:R-:W-:Y:S02]  /*05a0*/  IMAD.MOV.U32 R4, RZ, RZ, R16 ;  /* 0x000000ffff047224 */ /* 0x000fe400078e0010 */
[----:B------:R-:W-:Y:S01]  /*05b0*/  IMAD.IADD R12, R5, 0x1, R12 ;  /* 0x00000001050c7824 */ /* 0x000fe200078e020c */
[----:B------:R-:W-:Y:S01]  /*05c0*/  ISETP.EQ.U32.AND P0, PT, R0, 0x1, P6 ;  /* 0x000000010000780c */ /* 0x000fe20003702070 */
[----:B------:R-:W-:Y:S02]  /*05d0*/  IMAD.MOV.U32 R5, RZ, RZ, R17 ;  /* 0x000000ffff057224 */ /* 0x000fe400078e0011 */
[----:B------:R-:W-:Y:S01]  /*05e0*/  IMAD R2, R12, R2, R29 ;  /* 0x000000020c027224 */ /* 0x000fe200078e021d */
[----:B0-----:R-:W-:-:S09]  /*05f0*/  P2R R19, PR, RZ, 0x1 ;  /* 0x00000001ff137803 */ /* 0x001fd20000000000 */
[----:B-1---5:R-:W-:Y:S05]  /*0600*/  CALL.REL.NOINC R8 `(_cupy_boolrelextrema_2D_int64) ;  /* 0xfffffff8087c7344 */ /* 0x022fea0003c3ffff */
[----:B------:R-:W0:Y:S01]  /*0610*/  LDC.64 R6, c[0x0][0x398] ;  /* 0x0000e600ff067b82 */ /* 0x000e220000000a00 */
[----:B------:R-:W-:-:S07]  /*0620*/  ISETP.NE.AND P6, PT, R19, RZ, PT ;  /* 0x000000ff1300720c */ /* 0x000fce0003fc5270 */
[----:B------:R1:W2:Y:S01]  /*0630*/  LDC.64 R8, c[0x2][R24] ;  /* 0x0080000018087b82 */ /* 0x0002a20000000a00 */
[----:B------:R-:W-:-:S04]  /*0640*/  LOP3.LUT R0, R4, 0x1, RZ, 0xc0, !PT ;  /* 0x0000000104007812 */ /* 0x000fc800078ec0ff */
[----:B------:R-:W-:Y:S01]  /*0650*/  ISETP.EQ.U32.AND P0, PT, R0, 0x1, P6 ;  /* 0x000000010000780c */ /* 0x000fe20003702070 */
[----:B------:R-:W-:Y:S01]  /*0660*/  IMAD.MOV.U32 R5, RZ, RZ, R17 ;  /* 0x000000ffff057224 */ /* 0x000fe200078e0011 */
[----:B------:R-:W-:Y:S01]  /*0670*/  MOV R20, 0x6e0 ;  /* 0x000006e000147802 */ /* 0x000fe20000000f00 */
[----:B------:R-:W-:Y:S02]  /*0680*/  IMAD.MOV.U32 R4, RZ, RZ, R16 ;  /* 0x000000ffff047224 */ /* 0x000fe400078e0010 */
        /* <DEDUP_REMOVED lines=15> */
[----:B------:R0:W1:Y:S01]  /*0780*/  LDC.64 R8, c[0x2][R24] ;  /* 0x0080000018087b82 */ /* 0x0000620000000a00 */
[----:B------:R-:W-:Y:S01]  /*0790*/  VIADD R18, R18, 0xfffffffe ;  /* 0xfffffffe12127836 */ /* 0x000fe20000000000 */
[----:B------:R-:W-:Y:S01]  /*07a0*/  MOV R20, 0x860 ;  /* 0x0000086000147802 */ /* 0x000fe20000000f00 */
[----:B------:R-:W-:Y:S02]  /*07b0*/  IMAD.MOV.U32 R5, RZ, RZ, R17 ;  /* 0x000000ffff057224 */ /* 0x000fe400078e0011 */
[----:B------:R-:W-:Y:S01]  /*07c0*/  IMAD.MOV.U32 R21, RZ, RZ, 0x0 ;  /* 0x00000000ff157424 */ /* 0x000fe200078e00ff */
[----:B------:R-:W-:-:S04]  /*07d0*/  SHF.R.S32.HI R0, RZ, 0x1f, R18 ;  /* 0x0000001fff007819 */ /* 0x000fc80000011412 */
[----:B------:R-:W-:Y:S02]  /*07e0*/  LOP3.LUT R3, R0, R3, RZ, 0xc0, !PT ;  /* 0x0000000300037212 */ /* 0x000fe400078ec0ff */
[----:B------:R-:W-:Y:S01]  /*07f0*/  LOP3.LUT R0, R4, 0x1, RZ, 0xc0, !PT ;  /* 0x0000000104007812 */ /* 0x000fe200078ec0ff */
[----:B------:R-:W-:Y:S02]  /*0800*/  IMAD.MOV.U32 R4, RZ, RZ, R16 ;  /* 0x000000ffff047224 */ /* 0x000fe400078e0010 */
[----:B------:R-:W-:Y:S01]  /*0810*/  IMAD.IADD R3, R18, 0x1, R3 ;  /* 0x0000000112037824 */ /* 0x000fe200078e0203 */
[----:B------:R-:W-:-:S03]  /*0820*/  ISETP.EQ.U32.AND P0, PT, R0, 0x1, P6 ;  /* 0x000000010000780c */ /* 0x000fc60003702070 */
        /* <DEDUP_REMOVED lines=26> */
[----:B------:R-:W-:Y:S01]  /*09d0*/  VIADD R18, R28, 0x3 ;  /* 0x000000031c127836 */ /* 0x000fe20000000000 */
[----:B------:R0:W1:Y:S01]  /*09e0*/  LDC.64 R8, c[0x2][R24] ;  /* 0x0080000018087b82 */ /* 0x0000620000000a00 */
[----:B------:R-:W-:Y:S01]  /*09f0*/  LOP3.LUT R4, R4, 0x1, RZ, 0xc0, !PT ;  /* 0x0000000104047812 */ /* 0x000fe200078ec0ff */
[----:B------:R-:W-:Y:S01]  /*0a00*/  IMAD.MOV.U32 R5, RZ, RZ, R17 ;  /* 0x000000ffff057224 */ /* 0x000fe200078e0011 */
[----:B------:R-:W-:Y:S01]  /*0a10*/  MOV R20, 0xac0 ;  /* 0x00000ac000147802 */ /* 0x000fe20000000f00 */
[----:B------:R-:W-:Y:S01]  /*0a20*/  IMAD.IADD R0, R27, 0x1, -R18 ;  /* 0x000000011b007824 */ /* 0x000fe200078e0a12 */
[----:B------:R-:W-:Y:S01]  /*0a30*/  ISETP.EQ.U32.AND P0, PT, R4, 0x1, P6 ;  /* 0x000000010400780c */ /* 0x000fe20003702070 */
[----:B------:R-:W-:Y:S02]  /*0a40*/  IMAD.MOV.U32 R4, RZ, RZ, R16 ;  /* 0x000000ffff047224 */ /* 0x000fe400078e0010 */
[----:B------:R-:W-:Y:S01]  /*0a50*/  IMAD.MOV.U32 R21, RZ, RZ, 0x0 ;  /* 0x00000000ff157424 */ /* 0x000fe200078e00ff */
[----:B------:R-:W-:-:S02]  /*0a60*/  SHF.R.S32.HI R12, RZ, 0x1f, R0 ;  /* 0x0000001fff0c7819 */ /* 0x000fc40000011400 */
[----:B------:R-:W-:Y:S02]  /*0a70*/  P2R R19, PR, RZ, 0x1 ;  /* 0x00000001ff137803 */ /* 0x000fe40000000000 */
[----:B------:R-:W-:-:S05]  /*0a80*/  LOP3.LUT R3, R12, R3, RZ, 0xc0, !PT ;  /* 0x000000030c037212 */ /* 0x000fca00078ec0ff */
[----:B------:R-:W-:-:S04]  /*0a90*/  IMAD.IADD R3, R0, 0x1, R3 ;  /* 0x0000000100037824 */ /* 0x000fc800078e0203 */
[----:B0-----:R-:W-:-:S07]  /*0aa0*/  IMAD R2, R3, R2, R29 ;  /* 0x0000000203027224 */ /* 0x001fce00078e021d */
        /* <DEDUP_REMOVED lines=14> */
[----:B------:R-:W-:Y:S01]  /*0b90*/  ISETP.NE.AND P1, PT, R18, UR38, PT ;  /* 0x0000002612007c0c */ /* 0x000fe2000bf25270 */
[----:B------:R-:W-:Y:S01]  /*0ba0*/  VIADD R28, R28, 0x4 ;  /* 0x000000041c1c7836 */ /* 0x000fe20000000000 */
[----:B------:R-:W-:Y:S02]  /*0bb0*/  ISETP.NE.AND P6, PT, R2, RZ, PT ;  /* 0x000000ff0200720c */ /* 0x000fe40003fc5270 */
[----:B------:R-:W-:-:S04]  /*0bc0*/  LOP3.LUT R0, R4, 0x1, RZ, 0xc0, !PT ;  /* 0x0000000104007812 */ /* 0x000fc800078ec0ff */
[----:B------:R-:W-:-:S04]  /*0bd0*/  ISETP.EQ.U32.AND P0, PT, R0, 0x1, P6 ;  /* 0x000000010000780c */ /* 0x000fc80003702070 */
[----:B------:R-:W-:Y:S01]  /*0be0*/  SEL R25, RZ, 0x1, !P0 ;  /* 0x00000001ff197807 */ /* 0x000fe20004000000 */
[----:B------:R-:W-:Y:S08]  /*0bf0*/  @P1 BRA `(.L_x_4) ;  /* 0xfffffff400a41947 */ /* 0x000ff0000383ffff */
[----:B------:R-:W-:Y:S05]  /*0c00*/  BSYNC.RECONVERGENT B6 ;  /* 0x0000000000067941 */ /* 0x000fea0003800200 */
.L_x_3:
[----:B------:R-:W-:-:S09]  /*0c10*/  UISETP.NE.AND UP0, UPT, UR39, URZ, UPT ;  /* 0x000000ff2700728c */ /* 0x000fd2000bf05270 */
[----:B------:R-:W-:Y:S05]  /*0c20*/  BRA.U !UP0, `(.L_x_0) ;  /* 0x0000003908387547 */ /* 0x000fea000b800000 */
[----:B------:R-:W-:-:S09]  /*0c30*/  UISETP.NE.AND UP0, UPT, UR39, 0x1, UPT ;  /* 0x000000012700788c */ /* 0x000fd2000bf05270 */
[----:B------:R-:W-:Y:S05]  /*0c40*/  BRA.U !UP0, `(.L_x_5) ;  /* 0x0000000508287547 */ /* 0x000fea000b800000 */
        /* <DEDUP_REMOVED lines=8> */
[----:B------:R0:W5:Y:S02]  /*0cd0*/  LDG.E.64.CONSTANT R6, desc[UR36][R10.64] ;  /* 0x000000240a067981 */ /* 0x000164000c1e9b00 */
[----:B-----5:R0:W1:Y:S01]  /*0ce0*/  LDC.64 R8, c[0x2][R24] ;  /* 0x0080000018087b82 */ /* 0x0200620000000a00 */
[----:B------:R-:W-:Y:S01]  /*0cf0*/  IMAD.IADD R0, R27, 0x1, -R28 ;  /* 0x000000011b007824 */ /* 0x000fe200078e0a1c */
[----:B------:R-:W-:Y:S01]  /*0d00*/  MOV R20, 0xd90 ;  /* 0x00000d9000147802 */ /* 0x000fe20000000f00 */
[----:B------:R-:W-:Y:S02]  /*0d10*/  IMAD.MOV.U32 R5, RZ, RZ, R17 ;  /* 0x000000ffff057224 */ /* 0x000fe400078e0011 */
[----:B------:R-:W-:Y:S01]  /*0d20*/  IMAD.MOV.U32 R21, RZ, RZ, 0x0 ;  /* 0x00000000ff157424 */ /* 0x000fe200078e00ff */
[----:B------:R-:W-:-:S04]  /*0d30*/  SHF.R.S32.HI R4, RZ, 0x1f, R0 ;  /* 0x0000001fff047819 */ /* 0x000fc80000011400 */
[----:B------:R-:W-:Y:S01]  /*0d40*/  LOP3.LUT R3, R4, R3, RZ, 0xc0, !PT ;  /* 0x0000000304037212 */ /* 0x000fe200078ec0ff */
[----:B------:R-:W-:-:S04]  /*0d50*/  IMAD.MOV.U32 R4, RZ, RZ, R16 ;  /* 0x000000ffff047224 */ /* 0x000fc800078e0010 */
[----:B------:R-:W-:-:S04]  /*0d60*/  IMAD.IADD R3, R0, 0x1, R3 ;  /* 0x0000000100037824 */ /* 0x000fc800078e0203 */
[----:B0-----:R-:W-:-:S07]  /*0d70*/  IMAD R2, R3, R2, R29 ;  /* 0x0000000203027224 */ /* 0x001fce00078e021d */
[----:B-1----:R-:W-:Y:S05]  /*0d80*/  CALL.REL.NOINC R8 `(_cupy_boolrelextrema_2D_int64) ;  /* 0xfffffff0089c7344 */ /* 0x002fea0003c3ffff */
[----:B------:R-:W0:Y:S02]  /*0d90*/  LDC.64 R10, c[0x0][0x398] ;  /* 0x0000e600ff0a7b82 */ /* 0x000e240000000a00 */
[----:B0-----:R-:W-:-:S05]  /*0da0*/  IMAD.WIDE R10, R2, 0x8, R10 ;  /* 0x00000008020a7825 */ /* 0x001fca00078e020a */
[----:B------:R0:W5:Y:S01]  /*0db0*/  LDG.E.64.CONSTANT R6, desc[UR36][R10.64] ;  /* 0x000000240a067981 */ /* 0x000162000c1e9b00 */
[----:B------:R0:W1:Y:S01]  /*0dc0*/  LDC.64 R8, c[0x2][R24] ;  /* 0x0080000018087b82 */ /* 0x0000620000000a00 */
[----:B------:R-:W-:Y:S01]  /*0dd0*/  LOP3.LUT R25, R4, R25, RZ, 0xc0, !PT ;  /* 0x0000001904197212 */ /* 0x000fe200078ec0ff */
[----:B------:R-:W-:Y:S01]  /*0de0*/  IMAD.MOV.U32 R5, RZ, RZ, R17 ;  /* 0x000000ffff057224 */ /* 0x000fe200078e0011 */
[----:B------:R-:W-:Y:S01]  /*0df0*/  MOV R20, 0xe40 ;  /* 0x00000e4000147802 */ /* 0x000fe20000000f00 */
[----:B------:R-:W-:Y:S01]  /*0e00*/  IMAD.MOV.U32 R4, RZ, RZ, R16 ;  /* 0x000000ffff047224 */ /* 0x000fe200078e0010 */
[----:B------:R-:W-:Y:S01]  /*0e10*/  PRMT R2, R25, 0x9910, RZ ;  /* 0x0000991019027816 */ /* 0x000fe200000000ff */
[----:B------:R-:W-:-:S07]  /*0e20*/  IMAD.MOV.U32 R21, RZ, RZ, 0x0 ;  /* 0x00000000ff157424 */ /* 0x000fce00078e00ff */
[----:B01---5:R-:W-:Y:S05]  /*0e30*/  CALL.REL.NOINC R8 `(_cupy_boolrelextrema_2D_int64) ;  /* 0xfffffff008707344 */ /* 0x023fea0003c3ffff */
[----:B------:R-:W0:Y:S01]  /*0e40*/  LDC.64 R10, c[0x0][0x380] ;  /* 0x0000e000ff0a7b82 */ /* 0x000e220000000a00 */
[----:B------:R-:W-:-:S07]  /*0e50*/  VIADD R18, R18, 0x1 ;  /* 0x0000000112127836 */ /* 0x000fce0000000000 */
[----:B------:R-:W1:Y:S01]  /*0e60*/  LDC.64 R6, c[0x0][0x398] ;  /* 0x0000e600ff067b82 */ /* 0x000e620000000a00 */
[----:B0-----:R-:W-:-:S04]  /*0e70*/  ISETP.GE.AND P0, PT, R18, R11, PT ;  /* 0x0000000b1200720c */ /* 0x001fc80003f06270 */
[----:B------:R-:W-:-:S05]  /*0e80*/  SEL R3, R11, RZ, P0 ;  /* 0x000000ff0b037207 */ /* 0x000fca0000000000 */
[----:B------:R-:W-:-:S04]  /*0e90*/  IMAD.IADD R3, R18, 0x1, -R3 ;  /* 0x0000000112037824 */ /* 0x000fc800078e0a03 */
[----:B------:R-:W-:-:S04]  /*0ea0*/  IMAD R3, R3, R10, R29 ;  /* 0x0000000a03037224 */ /* 0x000fc800078e021d */
[----:B-1----:R-:W-:-:S06]  /*0eb0*/  IMAD.WIDE R6, R3, 0x8, R6 ;  /* 0x0000000803067825 */ /* 0x002fcc00078e0206 */
[----:B------:R-:W5:Y:S01]  /*0ec0*/  LDG.E.64.CONSTANT R6, desc[UR36][R6.64] ;  /* 0x0000002406067981 */ /* 0x000f62000c1e9b00 */
[----:B------:R-:W-:Y:S01]  /*0ed0*/  LOP3.LUT R0, RZ, R28, RZ, 0x33, !PT ;  /* 0x0000001cff007212 */ /* 0x000fe200078e33ff */
[----:B------:R0:W1:Y:S01]  /*0ee0*/  LDC.64 R8, c[0x2][R24] ;  /* 0x0080000018087b82 */ /* 0x0000620000000a00 */
[----:B------:R-:W-:Y:S01]  /*0ef0*/  LOP3.LUT R3, R4, 0x1, RZ, 0xc0, !PT ;  /* 0x0000000104037812 */ /* 0x000fe200078ec0ff */
[----:B------:R-:W-:Y:S01]  /*0f00*/  IMAD.MOV.U32 R5, RZ, RZ, R17 ;  /* 0x000000ffff057224 */ /* 0x000fe200078e0011 */
[----:B------:R-:W-:Y:S01]  /*0f10*/  MOV R20, 0xfd0 ;  /* 0x00000fd000147802 */ /* 0x000fe20000000f00 */
[----:B------:R-:W-:Y:S01]  /*0f20*/  IMAD.IADD R0, R27, 0x1, R0 ;  /* 0x000000011b007824 */ /* 0x000fe200078e0200 */
[----:B------:R-:W-:Y:S01]  /*0f30*/  ISETP.NE.U32.AND P0, PT, R3, 0x1, PT ;  /* 0x000000010300780c */ /* 0x000fe20003f05070 */
[----:B------:R-:W-:Y:S02]  /*0f40*/  IMAD.MOV.U32 R4, RZ, RZ, R16 ;  /* 0x000000ffff047224 */ /* 0x000fe400078e0010 */
[----:B------:R-:W-:Y:S01]  /*0f50*/  IMAD.MOV.U32 R21, RZ, RZ, 0x0 ;  /* 0x00000000ff157424 */ /* 0x000fe200078e00ff */
[----:B------:R-:W-:-:S02]  /*0f60*/  SHF.R.S32.HI R12, RZ, 0x1f, R0 ;  /* 0x0000001fff0c7819 */ /* 0x000fc40000011400 */
[----:B------:R-:W-:Y:S02]  /*0f70*/  ISETP.NE.AND P0, PT, R2, RZ, !P0 ;  /* 0x000000ff0200720c */ /* 0x000fe40004705270 */
[----:B------:R-:W-:Y:S02]  /*0f80*/  LOP3.LUT R11, R12, R11, RZ, 0xc0, !PT ;  /* 0x0000000b0c0b7212 */ /* 0x000fe400078ec0ff */
[----:B------:R-:W-:-:S03]  /*0f90*/  P2R R18, PR, RZ, 0x1 ;  /* 0x00000001ff127803 */ /* 0x000fc60000000000 */
        /* <DEDUP_REMOVED lines=17> */
[----:B------:R-:W-:Y:S01]  /*10b0*/  VIADD R28, R28, 0x2 ;  /* 0x000000021c1c7836 */ /* 0x000fe20000000000 */
[----:B------:R-:W-:-:S04]  /*10c0*/  LOP3.LUT R0, R4, 0x1, RZ, 0xc0, !PT ;  /* 0x0000000104007812 */ /* 0x000fc800078ec0ff */
[----:B------:R-:W-:-:S04]  /*10d0*/  ISETP.EQ.U32.AND P0, PT, R0, 0x1, P6 ;  /* 0x000000010000780c */ /* 0x000fc80003702070 */
[----:B------:R-:W-:-:S09]  /*10e0*/  SEL R25, RZ, 0x1, !P0 ;  /* 0x00000001ff197807 */ /* 0x000fd20004000000 */
.L_x_5:
[----:B------:R-:W0:Y:S02]  /*10f0*/  LDCU UR4, c[0x0][0x388] ;  /* 0x00007100ff0477ac */ /* 0x000e240008000800 */
[----:B0-----:R-:W-:-:S04]  /*1100*/  ULOP3.LUT UR4, UR4, 0x1, URZ, 0xc0, !UPT ;  /* 0x0000000104047892 */ /* 0x001fc8000f8ec0ff */
[----:B------:R-:W-:-:S09]  /*1110*/  UISETP.NE.U32.AND UP0, UPT, UR4, 0x1, UPT ;  /* 0x000000010400788c */ /* 0x000fd2000bf05070 */
[----:B------:R-:W-:Y:S05]  /*1120*/  BRA.U UP0, `(.L_x_0) ;  /* 0x0000003100f87547 */ /* 0x000fea000b800000 */
        /* <DEDUP_REMOVED lines=12> */
[----:B------:R-:W-:-:S03]  /*11f0*/  IMAD.MOV.U32 R21, RZ, RZ, 0x0 ;  /* 0x00000000ff157424 */ /* 0x000fc600078e00ff */
[----:B------:R-:W-:-:S04]  /*1200*/  SHF.R.S32.HI R0, RZ, 0x1f, R27 ;  /* 0x0000001fff007819 */ /* 0x000fc8000001141b */
[----:B------:R-:W-:Y:S01]  /*1210*/  LOP3.LUT R0, R0, R5, RZ, 0xc0, !PT ;  /* 0x0000000500007212 */ /* 0x000fe200078ec0ff */
[----:B------:R-:W-:-:S04]  /*1220*/  IMAD.MOV.U32 R5, RZ, RZ, R17 ;  /* 0x000000ffff057224 */ /* 0x000fc800078e0011 */
[----:B------:R-:W-:-:S04]  /*1230*/  IMAD.IADD R0, R27, 0x1, R0 ;  /* 0x000000011b007824 */ /* 0x000fc800078e0200 */
[----:B------:R-:W-:Y:S02]  /*1240*/  IMAD R29, R0, R4, R29 ;  /* 0x00000004001d7224 */ /* 0x000fe400078e021d */
[----:B0-----:R-:W-:-:S07]  /*1250*/  IMAD.MOV.U32 R4, RZ, RZ, R16 ;  /* 0x000000ffff047224 */ /* 0x001fce00078e0010 */
        /* <DEDUP_REMOVED lines=12> */
[----:B------:R-:W-:-:S04]  /*1320*/  LOP3.LUT R4, R4, 0x1, RZ, 0xc0, !PT ;  /* 0x0000000104047812 */ /* 0x000fc800078ec0ff */
[----:B------:R-:W-:-:S04]  /*1330*/  ISETP.NE.U32.AND P0, PT, R4, 0x1, PT ;  /* 0x000000010400780c */ /* 0x000fc80003f05070 */
[----:B------:R-:W-:-:S04]  /*1340*/  ISETP.NE.AND P0, PT, R2, RZ, !P0 ;  /* 0x000000ff0200720c */ /* 0x000fc80004705270 */
[----:B------:R-:W-:Y:S01]  /*1350*/  SEL R25, RZ, 0x1, !P0 ;  /* 0x00000001ff197807 */ /* 0x000fe20004000000 */
[----:B------:R-:W-:Y:S08]  /*1360*/  BRA `(.L_x_0) ;  /* 0x0000003000687947 */ /* 0x000ff00003800000 */
.L_x_2:
[----:B------:R-:W-:Y:S01]  /*1370*/  UISETP.GE.U32.AND UP0, UPT, UR38, 0x4, UPT ;  /* 0x000000042600788c */ /* 0x000fe2000bf06070 */
[----:B------:R-:W-:Y:S01]  /*1380*/  IMAD.MOV.U32 R25, RZ, RZ, 0x1 ;  /* 0x00000001ff197424 */ /* 0x000fe200078e00ff */
[----:B------:R-:W-:Y:S01]  /*1390*/  UIADD3 UR39, UPT, UPT, UR41, -0x1, URZ ;  /* 0xffffffff29277890 */ /* 0x000fe2000fffe0ff */
[----:B------:R-:W-:-:S06]  /*13a0*/  IMAD.MOV.U32 R22, RZ, RZ, 0x1 ;  /* 0x00000001ff167424 */ /* 0x000fcc00078e00ff */
[----:B------:R-:W-:Y:S05]  /*13b0*/  BRA.U !UP0, `(.L_x_6) ;  /* 0x00000009083c7547 */ /* 0x000fea000b800000 */
[----:B------:R-:W-:Y:S01]  /*13c0*/  ULOP3.LUT UR4, UR38, 0x7ffffffc, URZ, 0xc0, !UPT ;  /* 0x7ffffffc26047892 */ /* 0x000fe2000f8ec0ff */
[----:B------:R-:W-:Y:S01]  /*13d0*/  BSSY.RECONVERGENT B6, `(.L_x_7) ;  /* 0x000008c000067945 */ /* 0x000fe20003800200 */
[----:B------:R-:W-:Y:S01]  /*13e0*/  IMAD.MOV.U32 R25, RZ, RZ, 0x1 ;  /* 0x00000001ff197424 */ /* 0x000fe200078e00ff */
[----:B------:R-:W0:Y:S01]  /*13f0*/  LDCU.64 UR42, c[0x0][0x380] ;  /* 0x00007000ff2a77ac */ /* 0x000e220008000a00 */
[----:B------:R-:W-:Y:S02]  /*1400*/  VIADD R23, R27, 0xfffffffc ;  /* 0xfffffffc1b177836 */ /* 0x000fe40000000000 */
[----:B------:R-:W-:Y:S01]  /*1410*/  IMAD.MOV.U32 R19, RZ, RZ, 0x2 ;  /* 0x00000002ff137424 */ /* 0x000fe200078e00ff */
[----:B------:R-:W-:Y:S01]  /*1420*/  UIADD3 UR4, UPT, UPT, -UR4, URZ, URZ ;  /* 0x000000ff04047290 */ /* 0x000fe2000fffe1ff */
[----:B------:R-:W-:-:S05]  /*1430*/  IMAD.MOV.U32 R18, RZ, RZ, R27 ;  /* 0x000000ffff127224 */ /* 0x000fca00078e001b */
[----:B------:R-:W-:-:S07]  /*1440*/  IMAD.U32 R22, RZ, RZ, UR4 ;  /* 0x00000004ff167e24 */ /* 0x000fce000f8e00ff */
.L_x_8:
[----:B------:R-:W1:Y:S01]  /*1450*/  LDC.64 R10, c[0x0][0x398] ;  /* 0x0000e600ff0a7b82 */ /* 0x000e620000000a00 */
[----:B------:R-:W-:-:S05]  /*1460*/  VIADD R0, R18, 0x1 ;  /* 0x0000000112007836 */ /* 0x000fca0000000000 */
[----:B0-----:R-:W-:-:S04]  /*1470*/  ISETP.GE.AND P0, PT, R0, UR43, PT ;  /* 0x0000002b00007c0c */ /* 0x001fc8000bf06270 */
[----:B------:R-:W-:-:S05]  /*1480*/  SEL R0, R0, UR39, !P0 ;  /* 0x0000002700007c07 */ /* 0x000fca000c000000 */
[----:B------:R-:W-:-:S04]  /*1490*/  IMAD R3, R0, UR42, R29 ;  /* 0x0000002a00037c24 */ /* 0x000fc8000f8e021d */
[----:B-1----:R-:W-:-:S05]  /*14a0*/  IMAD.WIDE R10, R3, 0x8, R10 ;  /* 0x00000008030a7825 */ /* 0x002fca00078e020a */
[----:B-----5:R0:W5:Y:S01]  /*14b0*/  LDG.E.64.CONSTANT R6, desc[UR36][R10.64] ;  /* 0x000000240a067981 */ /* 0x020162000c1e9b00 */
[----:B------:R0:W1:Y:S01]  /*14c0*/  LDC.64 R8, c[0x2][R24] ;  /* 0x0080000018087b82 */ /* 0x0000620000000a00 */
[----:B------:R-:W-:Y:S01]  /*14d0*/  VIADDMNMX R2, R23, 0x3, RZ, !PT ;  /* 0x0000000317027846 */ /* 0x000fe200078001ff */
[----:B------:R-:W-:Y:S01]  /*14e0*/  IMAD.MOV.U32 R4, RZ, RZ, R16 ;  /* 0x000000ffff047224 */ /* 0x000fe200078e0010 */
[----:B------:R-:W-:Y:S01]  /*14f0*/  MOV R20, 0x1540 ;  /* 0x0000154000147802 */ /* 0x000fe20000000f00 */
[----:B------:R-:W-:Y:S02]  /*1500*/  IMAD.MOV.U32 R5, RZ, RZ, R17 ;  /* 0x000000ffff057224 */ /* 0x000fe400078e0011 */
[----:B------:R-:W-:Y:S02]  /*1510*/  IMAD R2, R2, UR42, R29 ;  /* 0x0000002a02027c24 */ /* 0x000fe4000f8e021d */
[----:B------:R-:W-:-:S07]  /*1520*/  IMAD.MOV.U32 R21, RZ, RZ, 0x0 ;  /* 0x00000000ff157424 */ /* 0x000fce00078e00ff */
[----:B01---5:R-:W-:Y:S05]  /*1530*/  CALL.REL.NOINC R8 `(_cupy_boolrelextrema_2D_int64) ;  /* 0xffffffe808b07344 */ /* 0x023fea0003c3ffff */
        /* <DEDUP_REMOVED lines=11> */
[----:B------:R-:W0:Y:S01]  /*15f0*/  LDC.64 R10, c[0x0][0x398] ;  /* 0x0000e600ff0a7b82 */ /* 0x000e220000000a00 */
[----:B------:R-:W-:Y:S01]  /*1600*/  VIADD R0, R18, 0x2 ;  /* 0x0000000212007836 */ /* 0x000fe20000000000 */
[----:B------:R-:W-:-:S04]  /*1610*/  ISETP.NE.AND P6, PT, R2, RZ, PT ;  /* 0x000000ff0200720c */ /* 0x000fc80003fc5270 */
[----:B------:R-:W-:-:S04]  /*1620*/  ISETP.GE.AND P0, PT, R0, UR43, PT ;  /* 0x0000002b00007c0c */ /* 0x000fc8000bf06270 */
[----:B------:R-:W-:-:S05]  /*1630*/  SEL R0, R0, UR39, !P0 ;  /* 0x0000002700007c07 */ /* 0x000fca000c000000 */
[----:B------:R-:W-:-:S04]  /*1640*/  IMAD R3, R0, UR42, R29 ;  /* 0x0000002a00037c24 */ /* 0x000fc8000f8e021d */
[----:B0-----:R-:W-:-:S05]  /*1650*/  IMAD.WIDE R10, R3, 0x8, R10 ;  /* 0x00000008030a7825 */ /* 0x001fca00078e020a */
[----:B------:R0:W5:Y:S01]  /*1660*/  LDG.E.64.CONSTANT R6, desc[UR36][R10.64] ;  /* 0x000000240a067981 */ /* 0x000162000c1e9b00 */
[----:B------:R0:W1:Y:S01]  /*1670*/  LDC.64 R8, c[0x2][R24] ;  /* 0x0080000018087b82 */ /* 0x0000620000000a00 */
[----:B------:R-:W-:Y:S01]  /*1680*/  VIADD R2, R23, 0x2 ;  /* 0x0000000217027836 */ /* 0x000fe20000000000 */
[----:B------:R-:W-:Y:S01]  /*1690*/  LOP3.LUT R0, R4, 0x1, RZ, 0xc0, !PT ;  /* 0x0000000104007812 */ /* 0x000fe200078ec0ff */
[----:B------:R-:W-:Y:S01]  /*16a0*/  IMAD.MOV.U32 R5, RZ, RZ, R17 ;  /* 0x000000ffff057224 */ /* 0x000fe200078e0011 */
[----:B------:R-:W-:Y:S01]  /*16b0*/  MOV R20, 0x1730 ;  /* 0x0000173000147802 */ /* 0x000fe20000000f00 */
[----:B------:R-:W-:Y:S01]  /*16c0*/  IMAD.MOV.U32 R4, RZ, RZ, R16 ;  /* 0x000000ffff047224 */ /* 0x000fe200078e0010 */
[----:B------:R-:W-:Y:S01]  /*16d0*/  VIMNMX R2, PT, PT, RZ, R2, !PT ;  /* 0x00000002ff027248 */ /* 0x000fe20007fe0100 */
[----:B------:R-:W-:Y:S01]  /*16e0*/  IMAD.MOV.U32 R21, RZ, RZ, 0x0 ;  /* 0x00000000ff157424 */ /* 0x000fe200078e00ff */
[----:B------:R-:W-:-:S03]  /*16f0*/  ISETP.EQ.U32.AND P0, PT, R0, 0x1, P6 ;  /* 0x000000010000780c */ /* 0x000fc60003702070 */
[----:B------:R-:W-:Y:S01]  /*1700*/  IMAD R2, R2, UR42, R29 ;  /* 0x0000002a02027c24 */ /* 0x000fe2000f8e021d */
        /* <DEDUP_REMOVED lines=24> */
[----:B------:R-:W-:Y:S01]  /*1890*/  LOP3.LUT R0, R4, 0x1, RZ, 0xc0, !PT ;  /* 0x0000000104007812 */ /* 0x000fe200078ec0ff */
[----:B------:R-:W-:Y:S01]  /*18a0*/  IMAD.MOV.U32 R4, RZ, RZ, R16 ;  /* 0x000000ffff047224 */ /* 0x000fe200078e0010 */
[----:B------:R-:W-:Y:S01]  /*18b0*/  VIADDMNMX R2, R23, 0x1, RZ, !PT ;  /* 0x0000000117027846 */ /* 0x000fe200078001ff */
[----:B------:R-:W-:Y:S01]  /*18c0*/  IMAD.MOV.U32 R21, RZ, RZ, 0x0 ;  /* 0x00000000ff157424 */ /* 0x000fe200078e00ff */
[----:B------:R-:W-:Y:S02]  /*18d0*/  ISETP.EQ.U32.AND P0, PT, R0, 0x1, P6 ;  /* 0x000000010000780c */ /* 0x000fe40003702070 */
[----:B------:R-:W-:Y:S01]  /*18e0*/  MOV R5, R17 ;  /* 0x0000001100057202 */ /* 0x000fe20000000f00 */
[----:B------:R-:W-:Y:S01]  /*18f0*/  IMAD R2, R2, UR42, R29 ;  /* 0x0000002a02027c24 */ /* 0x000fe2000f8e021d */
[----:B------:R-:W-:-:S02]  /*1900*/  P2R R25, PR, RZ, 0x1 ;  /* 0x00000001ff197803 */ /* 0x000fc40000000000 */
[----:B0-----:R-:W-:-:S07]  /*1910*/  MOV R20, 0x1930 ;  /* 0x0000193000147802 */ /* 0x001fce0000000f00 */
        /* <DEDUP_REMOVED lines=25> */
[----:B------:R-:W-:Y:S01]  /*1ab0*/  VIMNMX R2, PT, PT, RZ, R23, !PT ;  /* 0x00000017ff027248 */ /* 0x000fe20007fe0100 */
[----:B------:R-:W-:Y:S01]  /*1ac0*/  IMAD.MOV.U32 R4, RZ, RZ, R16 ;  /* 0x000000ffff047224 */ /* 0x000fe200078e0010 */
[----:B------:R-:W-:Y:S01]  /*1ad0*/  ISETP.EQ.U32.AND P0, PT, R0, 0x1, P6 ;  /* 0x000000010000780c */ /* 0x000fe20003702070 */
[----:B------:R-:W-:Y:S01]  /*1ae0*/  IMAD.MOV.U32 R21, RZ, RZ, 0x0 ;  /* 0x00000000ff157424 */ /* 0x000fe200078e00ff */
[----:B------:R-:W-:Y:S01]  /*1af0*/  MOV R20, 0x1b30 ;  /* 0x00001b3000147802 */ /* 0x000fe20000000f00 */
        /* <DEDUP_REMOVED lines=16> */
[----:B------:R-:W-:Y:S01]  /*1c00*/  VIADD R22, R22, 0x4 ;  /* 0x0000000416167836 */ /* 0x000fe20000000000 */
[----:B------:R-:W-:Y:S01]  /*1c10*/  ISETP.NE.AND P6, PT, R2, RZ, PT ;  /* 0x000000ff0200720c */ /* 0x000fe20003fc5270 */
[----:B------:R-:W-:Y:S01]  /*1c20*/  VIADD R23, R23, 0xfffffffc ;  /* 0xfffffffc17177836 */ /* 0x000fe20000000000 */
[----:B------:R-:W-:Y:S01]  /*1c30*/  LOP3.LUT R0, R4, 0x1, RZ, 0xc0, !PT ;  /* 0x0000000104007812 */ /* 0x000fe200078ec0ff */
[----:B------:R-:W-:Y:S01]  /*1c40*/  VIADD R19, R19, 0x4 ;  /* 0x0000000413137836 */ /* 0x000fe20000000000 */
[----:B------:R-:W-:Y:S02]  /*1c50*/  ISETP.NE.AND P1, PT, R22, RZ, PT ;  /* 0x000000ff1600720c */ /* 0x000fe40003f25270 */
[----:B------:R-:W-:-:S04]  /*1c60*/  ISETP.EQ.U32.AND P0, PT, R0, 0x1, P6 ;  /* 0x000000010000780c */ /* 0x000fc80003702070 */
[----:B------:R-:W-:-:S07]  /*1c70*/  SEL R25, RZ, 0x1, !P0 ;  /* 0x00000001ff197807 */ /* 0x000fce0004000000 */
[----:B------:R-:W-:Y:S05]  /*1c80*/  @P1 BRA `(.L_x_8) ;  /* 0xfffffff400f01947 */ /* 0x000fea000383ffff */
[----:B------:R-:W-:Y:S05]  /*1c90*/  BSYNC.RECONVERGENT B6 ;  /* 0x0000000000067941 */ /* 0x000fea0003800200 */
.L_x_7:
[----:B------:R-:W-:-:S07]  /*1ca0*/  VIADD R22, R19, 0xffffffff ;  /* 0xffffffff13167836 */ /* 0x000fce0000000000 */
.L_x_6:
[----:B------:R-:W0:Y:S02]  /*1cb0*/  LDCU UR4, c[0x0][0x388] ;  /* 0x00007100ff0477ac */ /* 0x000e240008000800 */
[----:B0-----:R-:W-:-:S04]  /*1cc0*/  ULOP3.LUT UR4, UR4, 0x3, URZ, 0xc0, !UPT ;  /* 0x0000000304047892 */ /* 0x001fc8000f8ec0ff */
[----:B------:R-:W-:-:S09]  /*1cd0*/  UISETP.NE.AND UP0, UPT, UR4, URZ, UPT ;  /* 0x000000ff0400728c */ /* 0x000fd2000bf05270 */
[----:B------:R-:W-:Y:S05]  /*1ce0*/  BRA.U !UP0, `(.L_x_0) ;  /* 0x0000002908087547 */ /* 0x000fea000b800000 */
[----:B------:R-:W-:-:S09]  /*1cf0*/  UISETP.NE.AND UP0, UPT, UR4, 0x1, UPT ;  /* 0x000000010400788c */ /* 0x000fd2000bf05270 */
[----:B------:R-:W-:Y:S05]  /*1d00*/  BRA.U !UP0, `(.L_x_9) ;  /* 0x0000000508087547 */ /* 0x000fea000b800000 */
[----:B------:R-:W0:Y:S01]  /*1d10*/  LDCU.64 UR4, c[0x0][0x380] ;  /* 0x00007000ff0477ac */ /* 0x000e220008000a00 */
[----:B------:R-:W1:Y:S01]  /*1d20*/  LDC.64 R10, c[0x0][0x398] ;  /* 0x0000e600ff0a7b82 */ /* 0x000e620000000a00 */
[----:B------:R-:W-:-:S05]  /*1d30*/  IMAD.IADD R18, R27, 0x1, R22 ;  /* 0x000000011b127824 */ /* 0x000fca00078e0216 */
[----:B0-----:R-:W-:-:S04]  /*1d40*/  ISETP.GE.AND P0, PT, R18, UR5, PT ;  /* 0x0000000512007c0c */ /* 0x001fc8000bf06270 */
[----:B------:R-:W-:-:S05]  /*1d50*/  SEL R0, R18, UR39, !P0 ;  /* 0x0000002712007c07 */ /* 0x000fca000c000000 */
[----:B------:R-:W-:-:S04]  /*1d60*/  IMAD R3, R0, UR4, R29 ;  /* 0x0000000400037c24 */ /* 0x000fc8000f8e021d */
[----:B-1----:R-:W-:-:S05]  /*1d70*/  IMAD.WIDE R10, R3, 0x8, R10 ;  /* 0x00000008030a7825 */ /* 0x002fca00078e020a */
[----:B------:R0:W5:Y:S02]  /*1d80*/  LDG.E.64.CONSTANT R6, desc[UR36][R10.64] ;  /* 0x000000240a067981 */ /* 0x000164000c1e9b00 */
[----:B-----5:R0:W1:Y:S01]  /*1d90*/  LDC.64 R8, c[0x2][R24] ;  /* 0x0080000018087b82 */ /* 0x0200620000000a00 */
[----:B------:R-:W-:Y:S01]  /*1da0*/  VIADDMNMX R2, R27, -R22, RZ, !PT ;  /* 0x800000161b027246 */ /* 0x000fe200078001ff */
[----:B------:R-:W-:Y:S01]  /*1db0*/  IMAD.MOV.U32 R4, RZ, RZ, R16 ;  /* 0x000000ffff047224 */ /* 0x000fe200078e0010 */
[----:B------:R-:W-:Y:S01]  /*1dc0*/  MOV R20, 0x1e10 ;  /* 0x00001e1000147802 */ /* 0x000fe20000000f00 */
[----:B------:R-:W-:Y:S02]  /*1dd0*/  IMAD.MOV.U32 R5, RZ, RZ, R17 ;  /* 0x000000ffff057224 */ /* 0x000fe400078e0011 */
[----:B------:R-:W-:Y:S02]  /*1de0*/  IMAD R2, R2, UR4, R29 ;  /* 0x0000000402027c24 */ /* 0x000fe4000f8e021d */
[----:B------:R-:W-:-:S07]  /*1df0*/  IMAD.MOV.U32 R21, RZ, RZ, 0x0 ;  /* 0x00000000ff157424 */ /* 0x000fce00078e00ff */
[----:B01----:R-:W-:Y:S05]  /*1e00*/  CALL.REL.NOINC R8 `(_cupy_boolrelextrema_2D_int64) ;  /* 0xffffffe0087c7344 */ /* 0x003fea0003c3ffff */
        /* <DEDUP_REMOVED lines=11> */
[----:B------:R-:W0:Y:S01]  /*1ec0*/  LDCU.64 UR4, c[0x0][0x380] ;  /* 0x00007000ff0477ac */ /* 0x000e220008000a00 */
[----:B------:R-:W1:Y:S01]  /*1ed0*/  LDC.64 R10, c[0x0][0x398] ;  /* 0x0000e600ff0a7b82 */ /* 0x000e620000000a00 */
[----:B------:R-:W-:-:S05]  /*1ee0*/  VIADD R18, R18, 0x1 ;  /* 0x0000000112127836 */ /* 0x000fca0000000000 */
[----:B0-----:R-:W-:-:S04]  /*1ef0*/  ISETP.GE.AND P0, PT, R18, UR5, PT ;  /* 0x0000000512007c0c */ /* 0x001fc8000bf06270 */
[----:B------:R-:W-:-:S05]  /*1f00*/  SEL R18, R18, UR39, !P0 ;  /* 0x0000002712127c07 */ /* 0x000fca000c000000 */
[----:B------:R-:W-:-:S04]  /*1f10*/  IMAD R3, R18, UR4, R29 ;  /* 0x0000000412037c24 */ /* 0x000fc8000f8e021d */
[----:B-1----:R-:W-:-:S05]  /*1f20*/  IMAD.WIDE R10, R3, 0x8, R10 ;  /* 0x00000008030a7825 */ /* 0x002fca00078e020a */
[----:B------:R0:W5:Y:S01]  /*1f30*/  LDG.E.64.CONSTANT R6, desc[UR36][R10.64] ;  /* 0x000000240a067981 */ /* 0x000162000c1e9b00 */
[----:B------:R0:W1:Y:S01]  /*1f40*/  LDC.64 R8, c[0x2][R24] ;  /* 0x0080000018087b82 */ /* 0x0000620000000a00 */
[----:B------:R-:W-:Y:S01]  /*1f50*/  LOP3.LUT R3, R4, 0x1, RZ, 0xc0, !PT ;  /* 0x0000000104037812 */ /* 0x000fe200078ec0ff */
[----:B------:R-:W-:Y:S01]  /*1f60*/  IMAD.MOV.U32 R5, RZ, RZ, R17 ;  /* 0x000000ffff057224 */ /* 0x000fe200078e0011 */
[----:B------:R-:W-:Y:S01]  /*1f70*/  LOP3.LUT R0, RZ, R22, RZ, 0x33, !PT ;  /* 0x00000016ff007212 */ /* 0x000fe200078e33ff */
[----:B------:R-:W-:Y:S01]  /*1f80*/  IMAD.MOV.U32 R4, RZ, RZ, R16 ;  /* 0x000000ffff047224 */ /* 0x000fe200078e0010 */
[----:B------:R-:W-:Y:S01]  /*1f90*/  ISETP.NE.U32.AND P0, PT, R3, 0x1, PT ;  /* 0x000000010300780c */ /* 0x000fe20003f05070 */
[----:B------:R-:W-:Y:S01]  /*1fa0*/  IMAD.MOV.U32 R21, RZ, RZ, 0x0 ;  /* 0x00000000ff157424 */ /* 0x000fe200078e00ff */
[----:B------:R-:W-:Y:S02]  /*1fb0*/  VIADDMNMX R0, R27, R0, RZ, !PT ;  /* 0x000000001b007246 */ /* 0x000fe400078001ff */
[----:B------:R-:W-:-:S02]  /*1fc0*/  ISETP.NE.AND P0, PT, R2, RZ, !P0 ;  /* 0x000000ff0200720c */ /* 0x000fc40004705270 */
        /* <DEDUP_REMOVED lines=22> */
.L_x_9:
[----:B------:R-:W0:Y:S02]  /*2130*/  LDCU UR4, c[0x0][0x388] ;  /* 0x00007100ff0477ac */ /* 0x000e240008000800 */
[----:B0-----:R-:W-:-:S04]  /*2140*/  ULOP3.LUT UR4, UR4, 0x1, URZ, 0xc0, !UPT ;  /* 0x0000000104047892 */ /* 0x001fc8000f8ec0ff */
[----:B------:R-:W-:-:S09]  /*2150*/  UISETP.NE.U32.AND UP0, UPT, UR4, 0x1, UPT ;  /* 0x000000010400788c */ /* 0x000fd2000bf05070 */
[----:B------:R-:W-:Y:S05]  /*2160*/  BRA.U UP0, `(.L_x_0) ;  /* 0x0000002100e87547 */ /* 0x000fea000b800000 */
        /* <DEDUP_REMOVED lines=32> */
.L_x_1:
        /* <DEDUP_REMOVED lines=13> */
.L_x_12:
[----:B------:R-:W0:Y:S01]  /*2440*/  LDC R4, c[0x0][0x380] ;  /* 0x0000e000ff047b82 */ /* 0x000e220000000800 */
        /* <DEDUP_REMOVED lines=12> */
[----:B------:R-:W-:Y:S01]  /*2510*/  IMAD.MOV.U32 R21, RZ, RZ, 0x0 ;  /* 0x00000000ff157424 */ /* 0x000fe200078e00ff */
[----:B------:R-:W-:-:S04]  /*2520*/  SHF.R.S32.HI R0, RZ, 0x1f, R18 ;  /* 0x0000001fff007819 */ /* 0x000fc80000011412 */
[----:B------:R-:W-:-:S05]  /*2530*/  LOP3.LUT R3, R0, R4, RZ, 0xc0, !PT ;  /* 0x0000000400037212 */ /* 0x000fca00078ec0ff */
[----:B------:R-:W-:-:S04]  /*2540*/  IMAD.IADD R2, R18, 0x1, R3 ;  /* 0x0000000112027824 */ /* 0x000fc800078e0203 */
[----:B------:R-:W-:Y:S02]  /*2550*/  IMAD R2, R27, R4, R2 ;  /* 0x000000041b027224 */ /* 0x000fe400078e0202 */
[----:B0-----:R-:W-:-:S07]  /*2560*/  IMAD.MOV.U32 R4, RZ, RZ, R16 ;  /* 0x000000ffff047224 */ /* 0x001fce00078e0010 */
        /* <DEDUP_REMOVED lines=12> */
[----:B------:R-:W0:Y:S01]  /*2630*/  LDC R5, c[0x0][0x380] ;  /* 0x0000e000ff057b82 */ /* 0x000e220000000800 */
[----:B------:R-:W-:Y:S01]  /*2640*/  VIADD R0, R19, 0x1 ;  /* 0x0000000113007836 */ /* 0x000fe20000000000 */
[----:B------:R-:W-:-:S06]  /*2650*/  ISETP.NE.AND P6, PT, R2, RZ, PT ;  /* 0x000000ff0200720c */ /* 0x000fcc0003fc5270 */
[----:B------:R-:W1:Y:S01]  /*2660*/  LDC.64 R10, c[0x0][0x398] ;  /* 0x0000e600ff0a7b82 */ /* 0x000e620000000a00 */
[----:B0-----:R-:W-:-:S04]  /*2670*/  ISETP.GE.AND P0, PT, R0, R5, PT ;  /* 0x000000050000720c */ /* 0x001fc80003f06270 */
[----:B------:R-:W-:-:S05]  /*2680*/  SEL R3, R5, RZ, P0 ;  /* 0x000000ff05037207 */ /* 0x000fca0000000000 */
[----:B------:R-:W-:-:S04]  /*2690*/  IMAD.IADD R0, R0, 0x1, -R3 ;  /* 0x0000000100007824 */ /* 0x000fc800078e0a03 */
[----:B------:R-:W-:-:S04]  /*26a0*/  IMAD R3, R27, R5, R0 ;  /* 0x000000051b037224 */ /* 0x000fc800078e0200 */
[----:B-1----:R-:W-:-:S05]  /*26b0*/  IMAD.WIDE R10, R3, 0x8, R10 ;  /* 0x00000008030a7825 */ /* 0x002fca00078e020a */
[----:B------:R0:W5:Y:S01]  /*26c0*/  LDG.E.64.CONSTANT R6, desc[UR36][R10.64] ;  /* 0x000000240a067981 */ /* 0x000162000c1e9b00 */
[----:B------:R-:W-:Y:S01]  /*26d0*/  LOP3.LUT R0, RZ, R22, RZ, 0x33, !PT ;  /* 0x00000016ff007212 */ /* 0x000fe200078e33ff */
[----:B------:R0:W1:Y:S01]  /*26e0*/  LDC.64 R8, c[0x2][R24] ;  /* 0x0080000018087b82 */ /* 0x0000620000000a00 */
[----:B------:R-:W-:Y:S01]  /*26f0*/  LOP3.LUT R4, R4, 0x1, RZ, 0xc0, !PT ;  /* 0x0000000104047812 */ /* 0x000fe200078ec0ff */
[----:B------:R-:W-:Y:S01]  /*2700*/  IMAD.MOV.U32 R21, RZ, RZ, 0x0 ;  /* 0x00000000ff157424 */ /* 0x000fe200078e00ff */
[----:B------:R-:W-:Y:S01]  /*2710*/  MOV R20, 0x27c0 ;  /* 0x000027c000147802 */ /* 0x000fe20000000f00 */
[----:B------:R-:W-:Y:S01]  /*2720*/  IMAD.IADD R0, R29, 0x1, R0 ;  /* 0x000000011d007824 */ /* 0x000fe200078e0200 */
[----:B------:R-:W-:Y:S01]  /*2730*/  ISETP.EQ.U32.AND P0, PT, R4, 0x1, P6 ;  /* 0x000000010400780c */ /* 0x000fe20003702070 */
[----:B------:R-:W-:-:S03]  /*2740*/  IMAD.MOV.U32 R4, RZ, RZ, R16 ;  /* 0x000000ffff047224 */ /* 0x000fc600078e0010 */
[----:B------:R-:W-:Y:S02]  /*2750*/  SHF.R.S32.HI R2, RZ, 0x1f, R0 ;  /* 0x0000001fff027819 */ /* 0x000fe40000011400 */
[----:B------:R-:W-:Y:S02]  /*2760*/  P2R R23, PR, RZ, 0x1 ;  /* 0x00000001ff177803 */ /* 0x000fe40000000000 */
[----:B------:R-:W-:-:S05]  /*2770*/  LOP3.LUT R3, R2, R5, RZ, 0xc0, !PT ;  /* 0x0000000502037212 */ /* 0x000fca00078ec0ff */
[----:B------:R-:W-:-:S04]  /*2780*/  IMAD.IADD R2, R0, 0x1, R3 ;  /* 0x0000000100027824 */ /* 0x000fc800078e0203 */
[----:B------:R-:W-:Y:S02]  /*2790*/  IMAD R2, R27, R5, R2 ;  /* 0x000000051b027224 */ /* 0x000fe400078e0202 */
[----:B0-----:R-:W-:-:S07]  /*27a0*/  IMAD.MOV.U32 R5, RZ, RZ, R17 ;  /* 0x000000ffff057224 */ /* 0x001fce00078e0011 */
        /* <DEDUP_REMOVED lines=24> */
[----:B------:R0:W1:Y:S01]  /*2930*/  LDC.64 R8, c[0x2][R24] ;  /* 0x0080000018087b82 */ /* 0x0000620000000a00 */
[----:B------:R-:W-:Y:S01]  /*2940*/  VIADD R18, R18, 0xfffffffe ;  /* 0xfffffffe12127836 */ /* 0x000fe20000000000 */
[----:B------:R-:W-:Y:S01]  /*2950*/  MOV R20, 0x2a10 ;  /* 0x00002a1000147802 */ /* 0x000fe20000000f00 */
[----:B------:R-:W-:-:S03]  /*2960*/  IMAD.MOV.U32 R21, RZ, RZ, 0x0 ;  /* 0x00000000ff157424 */ /* 0x000fc600078e00ff */
[----:B------:R-:W-:-:S04]  /*2970*/  SHF.R.S32.HI R0, RZ, 0x1f, R18 ;  /* 0x0000001fff007819 */ /* 0x000fc80000011412 */
[----:B------:R-:W-:Y:S02]  /*2980*/  LOP3.LUT R3, R0, R5, RZ, 0xc0, !PT ;  /* 0x0000000500037212 */ /* 0x000fe400078ec0ff */
[----:B------:R-:W-:Y:S02]  /*2990*/  LOP3.LUT R0, R4, 0x1, RZ, 0xc0, !PT ;  /* 0x0000000104007812 */ /* 0x000fe400078ec0ff */
[----:B------:R-:W-:Y:S01]  /*29a0*/  MOV R4, R16 ;  /* 0x0000001000047202 */ /* 0x000fe20000000f00 */
[----:B------:R-:W-:Y:S01]  /*29b0*/  IMAD.IADD R2, R18, 0x1, R3 ;  /* 0x0000000112027824 */ /* 0x000fe200078e0203 */
[----:B------:R-:W-:-:S03]  /*29c0*/  ISETP.EQ.U32.AND P0, PT, R0, 0x1, P6 ;  /* 0x000000010000780c */ /* 0x000fc60003702070 */
[----:B------:R-:W-:Y:S01]  /*29d0*/  IMAD R2, R27, R5, R2 ;  /* 0x000000051b027224 */ /* 0x000fe200078e0202 */
[----:B------:R-:W-:Y:S01]  /*29e0*/  P2R R18, PR, RZ, 0x1 ;  /* 0x00000001ff127803 */ /* 0x000fe20000000000 */
[----:B0-----:R-:W-:-:S08]  /*29f0*/  IMAD.MOV.U32 R5, RZ, RZ, R17 ;  /* 0x000000ffff057224 */ /* 0x001fd000078e0011 */
        /* <DEDUP_REMOVED lines=24> */
[----:B------:R-:W-:Y:S01]  /*2b80*/  VIADD R18, R22, 0x3 ;  /* 0x0000000316127836 */ /* 0x000fe20000000000 */
[----:B------:R0:W1:Y:S01]  /*2b90*/  LDC.64 R8, c[0x2][R24] ;  /* 0x0080000018087b82 */ /* 0x0000620000000a00 */
[----:B------:R-:W-:Y:S01]  /*2ba0*/  LOP3.LUT R4, R4, 0x1, RZ, 0xc0, !PT ;  /* 0x0000000104047812 */ /* 0x000fe200078ec0ff */
[----:B------:R-:W-:Y:S01]  /*2bb0*/  IMAD.MOV.U32 R21, RZ, RZ, 0x0 ;  /* 0x00000000ff157424 */ /* 0x000fe200078e00ff */
[----:B------:R-:W-:Y:S01]  /*2bc0*/  MOV R20, 0x2c70 ;  /* 0x00002c7000147802 */ /* 0x000fe20000000f00 */
[----:B------:R-:W-:Y:S01]  /*2bd0*/  IMAD.IADD R0, R29, 0x1, -R18 ;  /* 0x000000011d007824 */ /* 0x000fe200078e0a12 */
        /* <DEDUP_REMOVED lines=30> */
.L_x_11:
[----:B------:R-:W-:-:S09]  /*2dc0*/  UISETP.NE.AND UP0, UPT, UR39, URZ, UPT ;  /* 0x000000ff2700728c */ /* 0x000fd2000bf05270 */
[----:B------:R-:W-:Y:S05]  /*2dd0*/  BRA.U !UP0, `(.L_x_0) ;  /* 0x0000001508cc7547 */ /* 0x000fea000b800000 */
[----:B------:R-:W-:-:S09]  /*2de0*/  UISETP.NE.AND UP0, UPT, UR39, 0x1, UPT ;  /* 0x000000012700788c */ /* 0x000fd2000bf05270 */
[----:B------:R-:W-:Y:S05]  /*2df0*/  BRA.U !UP0, `(.L_x_13) ;  /* 0x0000000508287547 */ /* 0x000fea000b800000 */
        /* <DEDUP_REMOVED lines=31> */
[----:B------:R-:W0:Y:S01]  /*2ff0*/  LDC R5, c[0x0][0x380] ;  /* 0x0000e000ff057b82 */ /* 0x000e220000000800 */
        /* <DEDUP_REMOVED lines=11> */
[----:B------:R-:W-:Y:S01]  /*30b0*/  IMAD.MOV.U32 R21, RZ, RZ, 0x0 ;  /* 0x00000000ff157424 */ /* 0x000fe200078e00ff */
[----:B------:R-:W-:Y:S01]  /*30c0*/  MOV R20, 0x3180 ;  /* 0x0000318000147802 */ /* 0x000fe20000000f00 */
[----:B------:R-:W-:Y:S01]  /*30d0*/  IMAD.IADD R0, R29, 0x1, R0 ;  /* 0x000000011d007824 */ /* 0x000fe200078e0200 */
[----:B------:R-:W-:Y:S01]  /*30e0*/  ISETP.NE.U32.AND P0, PT, R4, 0x1, PT ;  /* 0x000000010400780c */ /* 0x000fe20003f05070 */
[----:B------:R-:W-:-:S03]  /*30f0*/  IMAD.MOV.U32 R4, RZ, RZ, R16 ;  /* 0x000000ffff047224 */ /* 0x000fc600078e0010 */
[----:B------:R-:W-:Y:S02]  /*3100*/  SHF.R.S32.HI R3, RZ, 0x1f, R0 ;  /* 0x0000001fff037819 */ /* 0x000fe40000011400 */
[----:B------:R-:W-:Y:S02]  /*3110*/  ISETP.NE.AND P0, PT, R2, RZ, !P0 ;  /* 0x000000ff0200720c */ /* 0x000fe40004705270 */
[----:B------:R-:W-:Y:S02]  /*3120*/  LOP3.LUT R3, R3, R5, RZ, 0xc0, !PT ;  /* 0x0000000503037212 */ /* 0x000fe400078ec0ff */
[----:B------:R-:W-:-:S03]  /*3130*/  P2R R18, PR, RZ, 0x1 ;  /* 0x00000001ff127803 */ /* 0x000fc60000000000 */
        /* <DEDUP_REMOVED lines=22> */
.L_x_13:
[----:B------:R-:W0:Y:S02]  /*32a0*/  LDCU UR4, c[0x0][0x388] ;  /* 0x00007100ff0477ac */ /* 0x000e240008000800 */
[----:B0-----:R-:W-:-:S04]  /*32b0*/  ULOP3.LUT UR4, UR4, 0x1, URZ, 0xc0, !UPT ;  /* 0x0000000104047892 */ /* 0x001fc8000f8ec0ff */
[----:B------:R-:W-:-:S09]  /*32c0*/  UISETP.NE.U32.AND UP0, UPT, UR4, 0x1, UPT ;  /* 0x000000010400788c */ /* 0x000fd2000bf05070 */
[----:B------:R-:W-:Y:S05]  /*32d0*/  BRA.U UP0, `(.L_x_0) ;  /* 0x00000011008c7547 */ /* 0x000fea000b800000 */
        /* <DEDUP_REMOVED lines=16> */
[----:B------:R-:W-:Y:S02]  /*33e0*/  IMAD.IADD R22, R22, 0x1, R5 ;  /* 0x0000000116167824 */ /* 0x000fe400078e0205 */
[----:B------:R-:W-:Y:S02]  /*33f0*/  IMAD.MOV.U32 R5, RZ, RZ, R17 ;  /* 0x000000ffff057224 */ /* 0x000fe400078e0011 */
        /* <DEDUP_REMOVED lines=18> */
.L_x_10:
        /* <DEDUP_REMOVED lines=8> */
[----:B------:R-:W0:Y:S01]  /*35a0*/  LDCU UR42, c[0x0][0x380] ;  /* 0x00007000ff2a77ac */ /* 0x000e220008000800 */
[----:B------:R-:W-:Y:S02]  /*35b0*/  VIADD R23, R29, 0xfffffffc ;  /* 0xfffffffc1d177836 */ /* 0x000fe40000000000 */
[----:B------:R-:W-:Y:S01]  /*35c0*/  IMAD.MOV.U32 R19, RZ, RZ, 0x2 ;  /* 0x00000002ff137424 */ /* 0x000fe200078e00ff */
[----:B------:R-:W-:Y:S01]  /*35d0*/  UIADD3 UR38, UPT, UPT, -UR38, URZ, URZ ;  /* 0x000000ff26267290 */ /* 0x000fe2000fffe1ff */
[----:B------:R-:W-:-:S05]  /*35e0*/  IMAD.MOV.U32 R18, RZ, RZ, R29 ;  /* 0x000000ffff127224 */ /* 0x000fca00078e001d */
[----:B------:R-:W-:-:S07]  /*35f0*/  IMAD.U32 R22, RZ, RZ, UR38 ;  /* 0x00000026ff167e24 */ /* 0x000fce000f8e00ff */
.L_x_16:
        /* <DEDUP_REMOVED lines=52> */
[----:B------:R-:W-:Y:S01]  /*3940*/  MOV R4, R16 ;  /* 0x0000001000047202 */ /* 0x000fe20000000f00 */
[----:B------:R-:W-:Y:S01]  /*3950*/  IMAD.MOV.U32 R21, RZ, RZ, 0x0 ;  /* 0x00000000ff157424 */ /* 0x000fe200078e00ff */
[----:B------:R-:W-:Y:S01]  /*3960*/  MOV R20, 0x39b0 ;  /* 0x000039b000147802 */ /* 0x000fe20000000f00 */
        /* <DEDUP_REMOVED lines=78> */
.L_x_15:
[----:B------:R-:W-:-:S07]  /*3e50*/  VIADD R22, R19, 0xffffffff ;  /* 0xffffffff13167836 */ /* 0x000fce0000000000 */
.L_x_14:
[----:B------:R-:W0:Y:S02]  /*3e60*/  LDCU UR4, c[0x0][0x388] ;  /* 0x00007100ff0477ac */ /* 0x000e240008000800 */
[----:B0-----:R-:W-:-:S04]  /*3e70*/  ULOP3.LUT UR4, UR4, 0x3, URZ, 0xc0, !UPT ;  /* 0x0000000304047892 */ /* 0x001fc8000f8ec0ff */
[----:B------:R-:W-:-:S09]  /*3e80*/  UISETP.NE.AND UP0, UPT, UR4, URZ, UPT ;  /* 0x000000ff0400728c */ /* 0x000fd2000bf05270 */
[----:B------:R-:W-:Y:S05]  /*3e90*/  BRA.U !UP0, `(.L_x_0) ;  /* 0x00000005089c7547 */ /* 0x000fea000b800000 */
[----:B------:R-:W-:-:S09]  /*3ea0*/  UISETP.NE.AND UP0, UPT, UR4, 0x1, UPT ;  /* 0x000000010400788c */ /* 0x000fd2000bf05270 */
[----:B------:R-:W-:Y:S05]  /*3eb0*/  BRA.U !UP0, `(.L_x_17) ;  /* 0x0000000508087547 */ /* 0x000fea000b800000 */
[----:B------:R-:W0:Y:S01]  /*3ec0*/  LDCU UR4, c[0x0][0x380] ;  /* 0x00007000ff0477ac */ /* 0x000e220008000800 */
        /* <DEDUP_REMOVED lines=26> */
[----:B------:R-:W0:Y:S01]  /*4070*/  LDCU UR4, c[0x0][0x380] ;  /* 0x00007000ff0477ac */ /* 0x000e220008000800 */
        /* <DEDUP_REMOVED lines=10> */
[----:B------:R-:W-:Y:S01]  /*4120*/  MOV R20, 0x41c0 ;  /* 0x000041c000147802 */ /* 0x000fe20000000f00 */
[----:B------:R-:W-:Y:S01]  /*4130*/  IMAD.MOV.U32 R4, RZ, RZ, R16 ;  /* 0x000000ffff047224 */ /* 0x000fe200078e0010 */
[----:B------:R-:W-:Y:S01]  /*4140*/  ISETP.NE.U32.AND P0, PT, R0, 0x1, PT ;  /* 0x000000010000780c */ /* 0x000fe20003f05070 */
[----:B------:R-:W-:Y:S01]  /*4150*/  IMAD.MOV.U32 R21, RZ, RZ, 0x0 ;  /* 0x00000000ff157424 */ /* 0x000fe200078e00ff */
[----:B------:R-:W-:Y:S02]  /*4160*/  LOP3.LUT R0, RZ, R22, RZ, 0x33, !PT ;  /* 0x00000016ff007212 */ /* 0x000fe400078e33ff */
[----:B------:R-:W-:-:S02]  /*4170*/  ISETP.NE.AND P0, PT, R2, RZ, !P0 ;  /* 0x000000ff0200720c */ /* 0x000fc40004705270 */
[----:B------:R-:W-:Y:S02]  /*4180*/  VIADDMNMX R0, R29, R0, RZ, !PT ;  /* 0x000000001d007246 */ /* 0x000fe400078001ff */
[----:B------:R-:W-:-:S03]  /*4190*/  P2R R18, PR, RZ, 0x1 ;  /* 0x00000001ff127803 */ /* 0x000fc60000000000 */
[----:B0-----:R-:W-:-:S07]  /*41a0*/  IMAD R2, R27, UR4, R0 ;  /* 0x000000041b027c24 */ /* 0x001fce000f8e0200 */
        /* <DEDUP_REMOVED lines=19> */
.L_x_17:
[----:B------:R-:W0:Y:S02]  /*42e0*/  LDCU UR4, c[0x0][0x388] ;  /* 0x00007100ff0477ac */ /* 0x000e240008000800 */
[----:B0-----:R-:W-:-:S04]  /*42f0*/  ULOP3.LUT UR4, UR4, 0x1, URZ, 0xc0, !UPT ;  /* 0x0000000104047892 */ /* 0x001fc8000f8ec0ff */
[----:B------:R-:W-:-:S09]  /*4300*/  UISETP.NE.U32.AND UP0, UPT, UR4, 0x1, UPT ;  /* 0x000000010400788c */ /* 0x000fd2000bf05070 */
[----:B------:R-:W-:Y:S05]  /*4310*/  BRA.U UP0, `(.L_x_0) ;  /* 0x00000001007c7547 */ /* 0x000fea000b800000 */
        /* <DEDUP_REMOVED lines=30> */
[----:B------:R-:W-:-:S09]  /*4500*/  SEL R25, RZ, 0x1, !P0 ;  /* 0x00000001ff197807 */ /* 0x000fd20004000000 */
.L_x_0:
[----:B------:R-:W0:Y:S02]  /*4510*/  LDCU.64 UR4, c[0x0][0x3a0] ;  /* 0x00007400ff0477ac */ /* 0x000e240008000a00 */
[----:B0-----:R-:W-:-:S04]  /*4520*/  IADD3 R2, P0, PT, R26, UR4, RZ ;  /* 0x000000041a027c10 */ /* 0x001fc8000ff1e0ff */
[----:B------:R-:W-:-:S05]  /*4530*/  LEA.HI.X.SX32 R3, R26, UR5, 0x1, P0 ;  /* 0x000000051a037c11 */ /* 0x000fca00080f0eff */
[----:B------:R-:W-:Y:S01]  /*4540*/  STG.E.U8 desc[UR36][R2.64], R25 ;  /* 0x0000001902007986 */ /* 0x000fe2000c101124 */
[----:B------:R-:W-:Y:S05]  /*4550*/  EXIT ;  /* 0x000000000000794d */ /* 0x000fea0003800000 */
        .type           $_cupy_boolrelextrema_2D_int64$_Z10less_equalIdEbT_S0_,@function
        .size           $_cupy_boolrelextrema_2D_int64$_Z10less_equalIdEbT_S0_,($_cupy_boolrelextrema_2D_int64$_Z10less_equalIfEbT_S0_ - $_cupy_boolrelextrema_2D_int64$_Z10less_equalIdEbT_S0_)
$_cupy_boolrelextrema_2D_int64$_Z10less_equalIdEbT_S0_:
[----:B------:R-:W-:Y:S02]  /*4560*/  VIADD R1, R1, 0xfffffff8 ;  /* 0xfffffff801017836 */ /* 0x000fe40000000000 */
[----:B------:R-:W-:-:S03]  /*4570*/  IMAD.MOV.U32 R3, RZ, RZ, R5 ;  /* 0x000000ffff037224 */ /* 0x000fc600078e0005 */
[----:B------:R0:W-:Y:S02]  /*4580*/  STL [R1], R2 ;  /* 0x0000000201007387 */ /* 0x0001e40000100800 */
[----:B0-----:R-:W-:-:S06]  /*4590*/  IMAD.MOV.U32 R2, RZ, RZ, R4 ;  /* 0x000000ffff027224 */ /* 0x001fcc00078e0004 */
[----:B------:R-:W-:Y:S01]  /*45a0*/  DSETP.GTU.AND P0, PT, R2, R6, PT ;  /* 0x000000060200722a */ /* 0x000fe20003f0c000 */
[----:B------:R0:W2:Y:S05]  /*45b0*/  LDL R2, [R1] ;  /* 0x0000000001027983 */ /* 0x0000aa0000100800 */
[----:B------:R-:W-:Y:S01]  /*45c0*/  SEL R4, RZ, 0x1, P0 ;  /* 0x00000001ff047807 */ /* 0x000fe20000000000 */
[----:B0-----:R-:W-:Y:S01]  /*45d0*/  VIADD R1, R1, 0x8 ;  /* 0x0000000801017836 */ /* 0x001fe20000000000 */
[----:B--2---:R-:W-:Y:S06]  /*45e0*/  RET.REL.NODEC R20 `(_cupy_boolrelextrema_2D_int64) ;  /* 0xffffffb814847950 */ /* 0x004fec0003c3ffff */
        .type           $_cupy_boolrelextrema_2D_int64$_Z10less_equalIfEbT_S0_,@function
        .size           $_cupy_boolrelextrema_2D_int64$_Z10less_equalIfEbT_S0_,($_cupy_boolrelextrema_2D_int64$_Z10less_equalIiEbT_S0_ - $_cupy_boolrelextrema_2D_int64$_Z10less_equalIfEbT_S0_)
$_cupy_boolrelextrema_2D_int64$_Z10less_equalIfEbT_S0_:
[----:B------:R-:W-:-:S04]  /*45f0*/  FSETP.GTU.AND P0, PT, R4, R5, PT ;  /* 0x000000050400720b */ /* 0x000fc80003f0c000 */
[----:B------:R-:W-:Y:S01]  /*4600*/  SEL R4, RZ, 0x1, P0 ;  /* 0x00000001ff047807 */ /* 0x000fe20000000000 */
[----:B------:R-:W-:Y:S08]  /*4610*/  RET.REL.NODEC R20 `(_cupy_boolrelextrema_2D_int64) ;  /* 0xffffffb814787950 */ /* 0x000ff00003c3ffff */
        .type           $_cupy_boolrelextrema_2D_int64$_Z10less_equalIiEbT_S0_,@function
        .size           $_cupy_boolrelextrema_2D_int64$_Z10less_equalIiEbT_S0_,($_cupy_boolrelextrema_2D_int64$_Z10less_equalIlEbT_S0_ - $_cupy_boolrelextrema_2D_int64$_Z10less_equalIiEbT_S0_)
$_cupy_boolrelextrema_2D_int64$_Z10less_equalIiEbT_S0_:
[----:B------:R-:W-:-:S04]  /*4620*/  ISETP.GT.AND P0, PT, R4, R5, PT ;  /* 0x000000050400720c */ /* 0x000fc80003f04270 */
[----:B------:R-:W-:Y:S01]  /*4630*/  SEL R4, RZ, 0x1, P0 ;  /* 0x00000001ff047807 */ /* 0x000fe20000000000 */
[----:B------:R-:W-:Y:S08]  /*4640*/  RET.REL.NODEC R20 `(_cupy_boolrelextrema_2D_int64) ;  /* 0xffffffb8146c7950 */ /* 0x000ff00003c3ffff */
        .type           $_cupy_boolrelextrema_2D_int64$_Z10less_equalIlEbT_S0_,@function
        .size           $_cupy_boolrelextrema_2D_int64$_Z10less_equalIlEbT_S0_,($_cupy_boolrelextrema_2D_int64$_Z13greater_equalIdEbT_S0_ - $_cupy_boolrelextrema_2D_int64$_Z10less_equalIlEbT_S0_)
$_cupy_boolrelextrema_2D_int64$_Z10less_equalIlEbT_S0_:
[----:B------:R-:W-:-:S04]  /*4650*/  ISETP.GT.U32.AND P0, PT, R4, R6, PT ;  /* 0x000000060400720c */ /* 0x000fc80003f04070 */
[----:B------:R-:W-:-:S04]  /*4660*/  ISETP.GT.AND.EX P0, PT, R5, R7, PT, P0 ;  /* 0x000000070500720c */ /* 0x000fc80003f04300 */
[----:B------:R-:W-:Y:S01]  /*4670*/  SEL R4, RZ, 0x1, P0 ;  /* 0x00000001ff047807 */ /* 0x000fe20000000000 */
[----:B------:R-:W-:Y:S08]  /*4680*/  RET.REL.NODEC R20 `(_cupy_boolrelextrema_2D_int64) ;  /* 0xffffffb8145c7950 */ /* 0x000ff00003c3ffff */
        .type           $_cupy_boolrelextrema_2D_int64$_Z13greater_equalIdEbT_S0_,@function
        .size           $_cupy_boolrelextrema_2D_int64$_Z13greater_equalIdEbT_S0_,($_cupy_boolrelextrema_2D_int64$_Z13greater_equalIfEbT_S0_ - $_cupy_boolrelextrema_2D_int64$_Z13greater_equalIdEbT_S0_)
$_cupy_boolrelextrema_2D_int64$_Z13greater_equalIdEbT_S0_:
[----:B------:R-:W-:Y:S02]  /*4690*/  VIADD R1, R1, 0xfffffff8 ;  /* 0xfffffff801017836 */ /* 0x000fe40000000000 */
[----:B------:R-:W-:-:S03]  /*46a0*/  IMAD.MOV.U32 R3, RZ, RZ, R5 ;  /* 0x000000ffff037224 */ /* 0x000fc600078e0005 */
[----:B------:R0:W-:Y:S02]  /*46b0*/  STL [R1], R2 ;  /* 0x0000000201007387 */ /* 0x0001e40000100800 */
[----:B0-----:R-:W-:-:S06]  /*46c0*/  IMAD.MOV.U32 R2, RZ, RZ, R4 ;  /* 0x000000ffff027224 */ /* 0x001fcc00078e0004 */
[----:B------:R-:W-:Y:S01]  /*46d0*/  DSETP.GE.AND P0, PT, R2, R6, PT ;  /* 0x000000060200722a */ /* 0x000fe20003f06000 */
[----:B------:R0:W2:Y:S05]  /*46e0*/  LDL R2, [R1] ;  /* 0x0000000001027983 */ /* 0x0000aa0000100800 */
[----:B------:R-:W-:Y:S01]  /*46f0*/  SEL R4, RZ, 0x1, !P0 ;  /* 0x00000001ff047807 */ /* 0x000fe20004000000 */
[----:B0-----:R-:W-:Y:S01]  /*4700*/  VIADD R1, R1, 0x8 ;  /* 0x0000000801017836 */ /* 0x001fe20000000000 */
[----:B--2---:R-:W-:Y:S06]  /*4710*/  RET.REL.NODEC R20 `(_cupy_boolrelextrema_2D_int64) ;  /* 0xffffffb814387950 */ /* 0x004fec0003c3ffff */
        .type           $_cupy_boolrelextrema_2D_int64$_Z13greater_equalIfEbT_S0_,@function
        .size           $_cupy_boolrelextrema_2D_int64$_Z13greater_equalIfEbT_S0_,($_cupy_boolrelextrema_2D_int64$_Z13greater_equalIiEbT_S0_ - $_cupy_boolrelextrema_2D_int64$_Z13greater_equalIfEbT_S0_)
$_cupy_boolrelextrema_2D_int64$_Z13greater_equalIfEbT_S0_:
[----:B------:R-:W-:-:S04]  /*4720*/  FSETP.GE.AND P0, PT, R4, R5, PT ;  /* 0x000000050400720b */ /* 0x000fc80003f06000 */
[----:B------:R-:W-:Y:S01]  /*4730*/  SEL R4, RZ, 0x1, !P0 ;  /* 0x00000001ff047807 */ /* 0x000fe20004000000 */
[----:B------:R-:W-:Y:S08]  /*4740*/  RET.REL.NODEC R20 `(_cupy_boolrelextrema_2D_int64) ;  /* 0xffffffb8142c7950 */ /* 0x000ff00003c3ffff */
        .type           $_cupy_boolrelextrema_2D_int64$_Z13greater_equalIiEbT_S0_,@function
        .size           $_cupy_boolrelextrema_2D_int64$_Z13greater_equalIiEbT_S0_,($_cupy_boolrelextrema_2D_int64$_Z13greater_equalIlEbT_S0_ - $_cupy_boolrelextrema_2D_int64$_Z13greater_equalIiEbT_S0_)
$_cupy_boolrelextrema_2D_int64$_Z13greater_equalIiEbT_S0_:
[----:B------:R-:W-:-:S04]  /*4750*/  ISETP.GE.AND P0, PT, R4, R5, PT ;  /* 0x000000050400720c */ /* 0x000fc80003f06270 */
[----:B------:R-:W-:Y:S01]  /*4760*/  SEL R4, RZ, 0x1, !P0 ;  /* 0x00000001ff047807 */ /* 0x000fe20004000000 */
[----:B------:R-:W-:Y:S08]  /*4770*/  RET.REL.NODEC R20 `(_cupy_boolrelextrema_2D_int64) ;  /* 0xffffffb814207950 */ /* 0x000ff00003c3ffff */
        .type           $_cupy_boolrelextrema_2D_int64$_Z13greater_equalIlEbT_S0_,@function
        .size           $_cupy_boolrelextrema_2D_int64$_Z13greater_equalIlEbT_S0_,($_cupy_boolrelextrema_2D_int64$_Z4lessIdEbT_S0_ - $_cupy_boolrelextrema_2D_int64$_Z13greater_equalIlEbT_S0_)
$_cupy_boolrelextrema_2D_int64$_Z13greater_equalIlEbT_S0_:
[----:B------:R-:W-:-:S04]  /*4780*/  ISETP.GE.U32.AND P0, PT, R4, R6, PT ;  /* 0x000000060400720c */ /* 0x000fc80003f06070 */
[----:B------:R-:W-:-:S04]  /*4790*/  ISETP.GE.AND.EX P0, PT, R5, R7, PT, P0 ;  /* 0x000000070500720c */ /* 0x000fc80003f06300 */
[----:B------:R-:W-:Y:S01]  /*47a0*/  SEL R4, RZ, 0x1, !P0 ;  /* 0x00000001ff047807 */ /* 0x000fe20004000000 */
[----:B------:R-:W-:Y:S08]  /*47b0*/  RET.REL.NODEC R20 `(_cupy_boolrelextrema_2D_int64) ;  /* 0xffffffb814107950 */ /* 0x000ff00003c3ffff */
        .type           $_cupy_boolrelextrema_2D_int64$_Z4lessIdEbT_S0_,@function
        .size           $_cupy_boolrelextrema_2D_int64$_Z4lessIdEbT_S0_,($_cupy_boolrelextrema_2D_int64$_Z4lessIfEbT_S0_ - $_cupy_boolrelextrema_2D_int64$_Z4lessIdEbT_S0_)
$_cupy_boolrelextrema_2D_int64$_Z4lessIdEbT_S0_:
[----:B------:R-:W-:Y:S02]  /*47c0*/  VIADD R1, R1, 0xfffffff8 ;  /* 0xfffffff801017836 */ /* 0x000fe40000000000 */
[----:B------:R-:W-:-:S03]  /*47d0*/  IMAD.MOV.U32 R3, RZ, RZ, R5 ;  /* 0x000000ffff037224 */ /* 0x000fc600078e0005 */
[----:B------:R0:W-:Y:S02]  /*47e0*/  STL [R1], R2 ;  /* 0x0000000201007387 */ /* 0x0001e40000100800 */
[----:B0-----:R-:W-:-:S06]  /*47f0*/  IMAD.MOV.U32 R2, RZ, RZ, R4 ;  /* 0x000000ffff027224 */ /* 0x001fcc00078e0004 */
[----:B------:R-:W-:Y:S01]  /*4800*/  DSETP.GEU.AND P0, PT, R2, R6, PT ;  /* 0x000000060200722a */ /* 0x000fe20003f0e000 */
[----:B------:R0:W2:Y:S05]  /*4810*/  LDL R2, [R1] ;  /* 0x0000000001027983 */ /* 0x0000aa0000100800 */
[----:B------:R-:W-:Y:S01]  /*4820*/  SEL R4, RZ, 0x1, P0 ;  /* 0x00000001ff047807 */ /* 0x000fe20000000000 */
[----:B0-----:R-:W-:Y:S01]  /*4830*/  VIADD R1, R1, 0x8 ;  /* 0x0000000801017836 */ /* 0x001fe20000000000 */
[----:B--2---:R-:W-:Y:S06]  /*4840*/  RET.REL.NODEC R20 `(_cupy_boolrelextrema_2D_int64) ;  /* 0xffffffb414ec7950 */ /* 0x004fec0003c3ffff */
        .type           $_cupy_boolrelextrema_2D_int64$_Z4lessIfEbT_S0_,@function
        .size           $_cupy_boolrelextrema_2D_int64$_Z4lessIfEbT_S0_,($_cupy_boolrelextrema_2D_int64$_Z4lessIiEbT_S0_ - $_cupy_boolrelextrema_2D_int64$_Z4lessIfEbT_S0_)
$_cupy_boolrelextrema_2D_int64$_Z4lessIfEbT_S0_:
[----:B------:R-:W-:-:S04]  /*4850*/  FSETP.GEU.AND P0, PT, R4, R5, PT ;  /* 0x000000050400720b */ /* 0x000fc80003f0e000 */
[----:B------:R-:W-:Y:S01]  /*4860*/  SEL R4, RZ, 0x1, P0 ;  /* 0x00000001ff047807 */ /* 0x000fe20000000000 */
[----:B------:R-:W-:Y:S08]  /*4870*/  RET.REL.NODEC R20 `(_cupy_boolrelextrema_2D_int64) ;  /* 0xffffffb414e07950 */ /* 0x000ff00003c3ffff */
        .type           $_cupy_boolrelextrema_2D_int64$_Z4lessIiEbT_S0_,@function
        .size           $_cupy_boolrelextrema_2D_int64$_Z4lessIiEbT_S0_,($_cupy_boolrelextrema_2D_int64$_Z4lessIlEbT_S0_ - $_cupy_boolrelextrema_2D_int64$_Z4lessIiEbT_S0_)
$_cupy_boolrelextrema_2D_int64$_Z4lessIiEbT_S0_:
[----:B------:R-:W-:-:S04]  /*4880*/  ISETP.GE.AND P0, PT, R4, R5, PT ;  /* 0x000000050400720c */ /* 0x000fc80003f06270 */
[----:B------:R-:W-:Y:S01]  /*4890*/  SEL R4, RZ, 0x1, P0 ;  /* 0x00000001ff047807 */ /* 0x000fe20000000000 */
[----:B------:R-:W-:Y:S08]  /*48a0*/  RET.REL.NODEC R20 `(_cupy_boolrelextrema_2D_int64) ;  /* 0xffffffb414d47950 */ /* 0x000ff00003c3ffff */
        .type           $_cupy_boolrelextrema_2D_int64$_Z4lessIlEbT_S0_,@function
        .size           $_cupy_boolrelextrema_2D_int64$_Z4lessIlEbT_S0_,($_cupy_boolrelextrema_2D_int64$_Z5equalIdEbT_S0_ - $_cupy_boolrelextrema_2D_int64$_Z4lessIlEbT_S0_)
$_cupy_boolrelextrema_2D_int64$_Z4lessIlEbT_S0_:
[----:B------:R-:W-:-:S04]  /*48b0*/  ISETP.GE.U32.AND P0, PT, R4, R6, PT ;  /* 0x000000060400720c */ /* 0x000fc80003f06070 */
[----:B------:R-:W-:-:S04]  /*48c0*/  ISETP.GE.AND.EX P0, PT, R5, R7, PT, P0 ;  /* 0x000000070500720c */ /* 0x000fc80003f06300 */
[----:B------:R-:W-:Y:S01]  /*48d0*/  SEL R4, RZ, 0x1, P0 ;  /* 0x00000001ff047807 */ /* 0x000fe20000000000 */
[----:B------:R-:W-:Y:S08]  /*48e0*/  RET.REL.NODEC R20 `(_cupy_boolrelextrema_2D_int64) ;  /* 0xffffffb414c47950 */ /* 0x000ff00003c3ffff */
        .type           $_cupy_boolrelextrema_2D_int64$_Z5equalIdEbT_S0_,@function
        .size           $_cupy_boolrelextrema_2D_int64$_Z5equalIdEbT_S0_,($_cupy_boolrelextrema_2D_int64$_Z5equalIfEbT_S0_ - $_cupy_boolrelextrema_2D_int64$_Z5equalIdEbT_S0_)
$_cupy_boolrelextrema_2D_int64$_Z5equalIdEbT_S0_:
[----:B------:R-:W-:Y:S02]  /*48f0*/  VIADD R1, R1, 0xfffffff8 ;  /* 0xfffffff801017836 */ /* 0x000fe40000000000 */
[----:B------:R-:W-:-:S03]  /*4900*/  IMAD.MOV.U32 R3, RZ, RZ, R5 ;  /* 0x000000ffff037224 */ /* 0x000fc600078e0005 */
[----:B------:R0:W-:Y:S02]  /*4910*/  STL [R1], R2 ;  /* 0x0000000201007387 */ /* 0x0001e40000100800 */
[----:B0-----:R-:W-:-:S06]  /*4920*/  IMAD.MOV.U32 R2, RZ, RZ, R4 ;  /* 0x000000ffff027224 */ /* 0x001fcc00078e0004 */
[----:B------:R-:W-:Y:S01]  /*4930*/  DSETP.NEU.AND P0, PT, R2, R6, PT ;  /* 0x000000060200722a */ /* 0x000fe20003f0d000 */
[----:B------:R0:W2:Y:S05]  /*4940*/  LDL R2, [R1] ;  /* 0x0000000001027983 */ /* 0x0000aa0000100800 */
[----:B------:R-:W-:Y:S01]  /*4950*/  SEL R4, RZ, 0x1, P0 ;  /* 0x00000001ff047807 */ /* 0x000fe20000000000 */
[----:B0-----:R-:W-:Y:S01]  /*4960*/  VIADD R1, R1, 0x8 ;  /* 0x0000000801017836 */ /* 0x001fe20000000000 */
[----:B--2---:R-:W-:Y:S06]  /*4970*/  RET.REL.NODEC R20 `(_cupy_boolrelextrema_2D_int64) ;  /* 0xffffffb414a07950 */ /* 0x004fec0003c3ffff */
        .type           $_cupy_boolrelextrema_2D_int64$_Z5equalIfEbT_S0_,@function
        .size           $_cupy_boolrelextrema_2D_int64$_Z5equalIfEbT_S0_,($_cupy_boolrelextrema_2D_int64$_Z5equalIiEbT_S0_ - $_cupy_boolrelextrema_2D_int64$_Z5equalIfEbT_S0_)
$_cupy_boolrelextrema_2D_int64$_Z5equalIfEbT_S0_:
[----:B------:R-:W-:-:S04]  /*4980*/  FSETP.NEU.AND P0, PT, R4, R5, PT ;  /* 0x000000050400720b */ /* 0x000fc80003f0d000 */
[----:B------:R-:W-:Y:S01]  /*4990*/  SEL R4, RZ, 0x1, P0 ;  /* 0x00000001ff047807 */ /* 0x000fe20000000000 */
[----:B------:R-:W-:Y:S08]  /*49a0*/  RET.REL.NODEC R20 `(_cupy_boolrelextrema_2D_int64) ;  /* 0xffffffb414947950 */ /* 0x000ff00003c3ffff */
        .type           $_cupy_boolrelextrema_2D_int64$_Z5equalIiEbT_S0_,@function
        .size           $_cupy_boolrelextrema_2D_int64$_Z5equalIiEbT_S0_,($_cupy_boolrelextrema_2D_int64$_Z5equalIlEbT_S0_ - $_cupy_boolrelextrema_2D_int64$_Z5equalIiEbT_S0_)
$_cupy_boolrelextrema_2D_int64$_Z5equalIiEbT_S0_:
[----:B------:R-:W-:-:S04]  /*49b0*/  ISETP.NE.AND P0, PT, R4, R5, PT ;  /* 0x000000050400720c */ /* 0x000fc80003f05270 */
[----:B------:R-:W-:Y:S01]  /*49c0*/  SEL R4, RZ, 0x1, P0 ;  /* 0x00000001ff047807 */ /* 0x000fe20000000000 */
[----:B------:R-:W-:Y:S08]  /*49d0*/  RET.REL.NODEC R20 `(_cupy_boolrelextrema_2D_int64) ;  /* 0xffffffb414887950 */ /* 0x000ff00003c3ffff */
        .type           $_cupy_boolrelextrema_2D_int64$_Z5equalIlEbT_S0_,@function
        .size           $_cupy_boolrelextrema_2D_int64$_Z5equalIlEbT_S0_,($_cupy_boolrelextrema_2D_int64$_Z7greaterIdEbT_S0_ - $_cupy_boolrelextrema_2D_int64$_Z5equalIlEbT_S0_)
$_cupy_boolrelextrema_2D_int64$_Z5equalIlEbT_S0_:
[----:B------:R-:W-:-:S04]  /*49e0*/  ISETP.NE.U32.AND P0, PT, R4, R6, PT ;  /* 0x000000060400720c */ /* 0x000fc80003f05070 */
[----:B------:R-:W-:-:S04]  /*49f0*/  ISETP.NE.AND.EX P0, PT, R5, R7, PT, P0 ;  /* 0x000000070500720c */ /* 0x000fc80003f05300 */
[----:B------:R-:W-:Y:S01]  /*4a00*/  SEL R4, RZ, 0x1, P0 ;  /* 0x00000001ff047807 */ /* 0x000fe20000000000 */
[----:B------:R-:W-:Y:S08]  /*4a10*/  RET.REL.NODEC R20 `(_cupy_boolrelextrema_2D_int64) ;  /* 0xffffffb414787950 */ /* 0x000ff00003c3ffff */
        .type           $_cupy_boolrelextrema_2D_int64$_Z7greaterIdEbT_S0_,@function
        .size           $_cupy_boolrelextrema_2D_int64$_Z7greaterIdEbT_S0_,($_cupy_boolrelextrema_2D_int64$_Z7greaterIfEbT_S0_ - $_cupy_boolrelextrema_2D_int64$_Z7greaterIdEbT_S0_)
$_cupy_boolrelextrema_2D_int64$_Z7greaterIdEbT_S0_:
[----:B------:R-:W-:Y:S02]  /*4a20*/  VIADD R1, R1, 0xfffffff8 ;  /* 0xfffffff801017836 */ /* 0x000fe40000000000 */
[----:B------:R-:W-:-:S03]  /*4a30*/  IMAD.MOV.U32 R3, RZ, RZ, R5 ;  /* 0x000000ffff037224 */ /* 0x000fc600078e0005 */
[----:B------:R0:W-:Y:S02]  /*4a40*/  STL [R1], R2 ;  /* 0x0000000201007387 */ /* 0x0001e40000100800 */
[----:B0-----:R-:W-:-:S06]  /*4a50*/  IMAD.MOV.U32 R2, RZ, RZ, R4 ;  /* 0x000000ffff027224 */ /* 0x001fcc00078e0004 */
[----:B------:R-:W-:Y:S01]  /*4a60*/  DSETP.GT.AND P0, PT, R2, R6, PT ;  /* 0x000000060200722a */ /* 0x000fe20003f04000 */
[----:B------:R0:W2:Y:S05]  /*4a70*/  LDL R2, [R1] ;  /* 0x0000000001027983 */ /* 0x0000aa0000100800 */
[----:B------:R-:W-:Y:S01]  /*4a80*/  SEL R4, RZ, 0x1, !P0 ;  /* 0x00000001ff047807 */ /* 0x000fe20004000000 */
[----:B0-----:R-:W-:Y:S01]  /*4a90*/  VIADD R1, R1, 0x8 ;  /* 0x0000000801017836 */ /* 0x001fe20000000000 */
[----:B--2---:R-:W-:Y:S06]  /*4aa0*/  RET.REL.NODEC R20 `(_cupy_boolrelextrema_2D_int64) ;  /* 0xffffffb414547950 */ /* 0x004fec0003c3ffff */
        .type           $_cupy_boolrelextrema_2D_int64$_Z7greaterIfEbT_S0_,@function
        .size           $_cupy_boolrelextrema_2D_int64$_Z7greaterIfEbT_S0_,($_cupy_boolrelextrema_2D_int64$_Z7greaterIiEbT_S0_ - $_cupy_boolrelextrema_2D_int64$_Z7greaterIfEbT_S0_)
$_cupy_boolrelextrema_2D_int64$_Z7greaterIfEbT_S0_:
[----:B------:R-:W-:-:S04]  /*4ab0*/  FSETP.GT.AND P0, PT, R4, R5, PT ;  /* 0x000000050400720b */ /* 0x000fc80003f04000 */
[----:B------:R-:W-:Y:S01]  /*4ac0*/  SEL R4, RZ, 0x1, !P0 ;  /* 0x00000001ff047807 */ /* 0x000fe20004000000 */
[----:B------:R-:W-:Y:S08]  /*4ad0*/  RET.REL.NODEC R20 `(_cupy_boolrelextrema_2D_int64) ;  /* 0xffffffb414487950 */ /* 0x000ff00003c3ffff */
        .type           $_cupy_boolrelextrema_2D_int64$_Z7greaterIiEbT_S0_,@function
        .size           $_cupy_boolrelextrema_2D_int64$_Z7greaterIiEbT_S0_,($_cupy_boolrelextrema_2D_int64$_Z7greaterIlEbT_S0_ - $_cupy_boolrelextrema_2D_int64$_Z7greaterIiEbT_S0_)
$_cupy_boolrelextrema_2D_int64$_Z7greaterIiEbT_S0_:
[----:B------:R-:W-:-:S04]  /*4ae0*/  ISETP.GT.AND P0, PT, R4, R5, PT ;  /* 0x000000050400720c */ /* 0x000fc80003f04270 */
[----:B------:R-:W-:Y:S01]  /*4af0*/  SEL R4, RZ, 0x1, !P0 ;  /* 0x00000001ff047807 */ /* 0x000fe20004000000 */
[----:B------:R-:W-:Y:S08]  /*4b00*/  RET.REL.NODEC R20 `(_cupy_boolrelextrema_2D_int64) ;  /* 0xffffffb4143c7950 */ /* 0x000ff00003c3ffff */
        .type           $_cupy_boolrelextrema_2D_int64$_Z7greaterIlEbT_S0_,@function
        .size           $_cupy_boolrelextrema_2D_int64$_Z7greaterIlEbT_S0_,($_cupy_boolrelextrema_2D_int64$_Z9not_equalIdEbT_S0_ - $_cupy_boolrelextrema_2D_int64$_Z7greaterIlEbT_S0_)
$_cupy_boolrelextrema_2D_int64$_Z7greaterIlEbT_S0_:
[----:B------:R-:W-:-:S04]  /*4b10*/  ISETP.GT.U32.AND P0, PT, R4, R6, PT ;  /* 0x000000060400720c */ /* 0x000fc80003f04070 */
[----:B------:R-:W-:-:S04]  /*4b20*/  ISETP.GT.AND.EX P0, PT, R5, R7, PT, P0 ;  /* 0x000000070500720c */ /* 0x000fc80003f04300 */
[----:B------:R-:W-:Y:S01]  /*4b30*/  SEL R4, RZ, 0x1, !P0 ;  /* 0x00000001ff047807 */ /* 0x000fe20004000000 */
[----:B------:R-:W-:Y:S08]  /*4b40*/  RET.REL.NODEC R20 `(_cupy_boolrelextrema_2D_int64) ;  /* 0xffffffb4142c7950 */ /* 0x000ff00003c3ffff */
        .type           $_cupy_boolrelextrema_2D_int64$_Z9not_equalIdEbT_S0_,@function
        .size           $_cupy_boolrelextrema_2D_int64$_Z9not_equalIdEbT_S0_,($_cupy_boolrelextrema_2D_int64$_Z9not_equalIfEbT_S0_ - $_cupy_boolrelextrema_2D_int64$_Z9not_equalIdEbT_S0_)
$_cupy_boolrelextrema_2D_int64$_Z9not_equalIdEbT_S0_:
[----:B------:R-:W-:Y:S02]  /*4b50*/  VIADD R1, R1, 0xfffffff8 ;  /* 0xfffffff801017836 */ /* 0x000fe40000000000 */
[----:B------:R-:W-:-:S03]  /*4b60*/  IMAD.MOV.U32 R3, RZ, RZ, R5 ;  /* 0x000000ffff037224 */ /* 0x000fc600078e0005 */
[----:B------:R0:W-:Y:S02]  /*4b70*/  STL [R1], R2 ;  /* 0x0000000201007387 */ /* 0x0001e40000100800 */
[----:B0-----:R-:W-:-:S06]  /*4b80*/  IMAD.MOV.U32 R2, RZ, RZ, R4 ;  /* 0x000000ffff027224 */ /* 0x001fcc00078e0004 */
[----:B------:R-:W-:Y:S01]  /*4b90*/  DSETP.NEU.AND P0, PT, R2, R6, PT ;  /* 0x000000060200722a */ /* 0x000fe20003f0d000 */
[----:B------:R0:W2:Y:S05]  /*4ba0*/  LDL R2, [R1] ;  /* 0x0000000001027983 */ /* 0x0000aa0000100800 */
[----:B------:R-:W-:Y:S01]  /*4bb0*/  SEL R4, RZ, 0x1, !P0 ;  /* 0x00000001ff047807 */ /* 0x000fe20004000000 */
[----:B0-----:R-:W-:Y:S01]  /*4bc0*/  VIADD R1, R1, 0x8 ;  /* 0x0000000801017836 */ /* 0x001fe20000000000 */
[----:B--2---:R-:W-:Y:S06]  /*4bd0*/  RET.REL.NODEC R20 `(_cupy_boolrelextrema_2D_int64) ;  /* 0xffffffb414087950 */ /* 0x004fec0003c3ffff */
        .type           $_cupy_boolrelextrema_2D_int64$_Z9not_equalIfEbT_S0_,@function
        .size           $_cupy_boolrelextrema_2D_int64$_Z9not_equalIfEbT_S0_,($_cupy_boolrelextrema_2D_int64$_Z9not_equalIiEbT_S0_ - $_cupy_boolrelextrema_2D_int64$_Z9not_equalIfEbT_S0_)
$_cupy_boolrelextrema_2D_int64$_Z9not_equalIfEbT_S0_:
[----:B------:R-:W-:-:S04]  /*4be0*/  FSETP.NEU.AND P0, PT, R4, R5, PT ;  /* 0x000000050400720b */ /* 0x000fc80003f0d000 */
[----:B------:R-:W-:Y:S01]  /*4bf0*/  SEL R4, RZ, 0x1, !P0 ;  /* 0x00000001ff047807 */ /* 0x000fe20004000000 */
[----:B------:R-:W-:Y:S08]  /*4c00*/  RET.REL.NODEC R20 `(_cupy_boolrelextrema_2D_int64) ;  /* 0xffffffb014fc7950 */ /* 0x000ff00003c3ffff */
        .type           $_cupy_boolrelextrema_2D_int64$_Z9not_equalIiEbT_S0_,@function
        .size           $_cupy_boolrelextrema_2D_int64$_Z9not_equalIiEbT_S0_,($_cupy_boolrelextrema_2D_int64$_Z9not_equalIlEbT_S0_ - $_cupy_boolrelextrema_2D_int64$_Z9not_equalIiEbT_S0_)
$_cupy_boolrelextrema_2D_int64$_Z9not_equalIiEbT_S0_:
[----:B------:R-:W-:-:S04]  /*4c10*/  ISETP.NE.AND P0, PT, R4, R5, PT ;  /* 0x000000050400720c */ /* 0x000fc80003f05270 */
[----:B------:R-:W-:Y:S01]  /*4c20*/  SEL R4, RZ, 0x1, !P0 ;  /* 0x00000001ff047807 */ /* 0x000fe20004000000 */
[----:B------:R-:W-:Y:S08]  /*4c30*/  RET.REL.NODEC R20 `(_cupy_boolrelextrema_2D_int64) ;  /* 0xffffffb014f07950 */ /* 0x000ff00003c3ffff */
        .type           $_cupy_boolrelextrema_2D_int64$_Z9not_equalIlEbT_S0_,@function
        .size           $_cupy_boolrelextrema_2D_int64$_Z9not_equalIlEbT_S0_,(.L_x_155 - $_cupy_boolrelextrema_2D_int64$_Z9not_equalIlEbT_S0_)
$_cupy_boolrelextrema_2D_int64$_Z9not_equalIlEbT_S0_:
[----:B------:R-:W-:-:S04]  /*4c40*/  ISETP.NE.U32.AND P0, PT, R4, R6, PT ;  /* 0x000000060400720c */ /* 0x000fc80003f05070 */
[----:B------:R-:W-:-:S04]  /*4c50*/  ISETP.NE.AND.EX P0, PT, R5, R7, PT, P0 ;  /* 0x000000070500720c */ /* 0x000fc80003f05300 */
[----:B------:R-:W-:Y:S01]  /*4c60*/  SEL R4, RZ, 0x1, !P0 ;  /* 0x00000001ff047807 */ /* 0x000fe20004000000 */
[----:B------:R-:W-:Y:S08]  /*4c70*/  RET.REL.NODEC R20 `(_cupy_boolrelextrema_2D_int64) ;  /* 0xffffffb014e07950 */ /* 0x000ff00003c3ffff */
.L_x_18:
[----:B------:R-:W-:-:S00]  /*4c80*/  BRA `(.L_x_18) ;  /* 0xfffffffc00fc7947 */ /* 0x000fc0000383ffff */
[----:B------:R-:W-:-:S00]  /*4c90*/  NOP ;  /* 0x0000000000007918 */ /* 0x000fc00000000000 */
        /* <DEDUP_REMOVED lines=14> */
.L_x_155:


//--------------------- .text._cupy_boolrelextrema_1D_int64 --------------------------
	.section	.text._cupy_boolrelextrema_1D_int64,"ax",@progbits
	.align	128
        .global         _cupy_boolrelextrema_1D_int64
        .type           _cupy_boolrelextrema_1D_int64,@function
        .size           _cupy_boolrelextrema_1D_int64,(.L_x_179 - _cupy_boolrelextrema_1D_int64)
        .other          _cupy_boolrelextrema_1D_int64,@"STO_CUDA_ENTRY STV_DEFAULT"
_cupy_boolrelextrema_1D_int64:
.text._cupy_boolrelextrema_1D_int64:
[----:B------:R-:W0:Y:S01]  /*0000*/  LDC R1, c[0x0][0x37c] ;  /* 0x0000df00ff017b82 */ /* 0x000e220000000800 */
[----:B------:R-:W1:Y:S07]  /*0010*/  S2R R22, SR_TID.X ;  /* 0x0000000000167919 */ /* 0x000e6e0000002100 */
[----:B------:R-:W1:Y:S01]  /*0020*/  S2UR UR4, SR_CTAID.X ;  /* 0x00000000000479c3 */ /* 0x000e620000002500 */
[----:B------:R-:W2:Y:S07]  /*0030*/  LDCU UR38, c[0x0][0x380] ;  /* 0x00007000ff2677ac */ /* 0x000eae0008000800 */
[----:B------:R-:W1:Y:S01]  /*0040*/  LDC R25, c[0x0][0x360] ;  /* 0x0000d800ff197b82 */ /* 0x000e620000000800 */
[----:B------:R-:W3:Y:S01]  /*0050*/  LDCU UR5, c[0x0][0x370] ;  /* 0x00006e00ff0577ac */ /* 0x000ee20008000800 */
[----:B-1----:R-:W-:-:S02]  /*0060*/  IMAD R22, R25, UR4, R22 ;  /* 0x0000000419167c24 */ /* 0x002fc4000f8e0216 */
[----:B---3--:R-:W-:-:S03]  /*0070*/  IMAD R25, R25, UR5, RZ ;  /* 0x0000000519197c24 */ /* 0x008fc6000f8e02ff */
[----:B--2---:R-:W-:-:S13]  /*0080*/  ISETP.GE.AND P0, PT, R22, UR38, PT ;  /* 0x0000002616007c0c */ /* 0x004fda000bf06270 */
[----:B0-----:R-:W-:Y:S05]  /*0090*/  @P0 EXIT ;  /* 0x000000000000094d */ /* 0x001fea0003800000 */
[----:B------:R-:W0:Y:S01]  /*00a0*/  LDCU UR7, c[0x0][0x384] ;  /* 0x00007080ff0777ac */ /* 0x000e220008000800 */
[----:B------:R-:W1:Y:S01]  /*00b0*/  LDCU UR6, c[0x0][0x38c] ;  /* 0x00007180ff0677ac */ /* 0x000e620008000800 */
[----:B------:R-:W2:Y:S01]  /*00c0*/  LDCU.64 UR36, c[0x0][0x358] ;  /* 0x00006b00ff2477ac */ /* 0x000ea20008000a00 */
[----:B0-----:R-:W-:Y:S02]  /*00d0*/  UISETP.GT.AND UP0, UPT, UR7, URZ, UPT ;  /* 0x000000ff0700728c */ /* 0x001fe4000bf04270 */
[----:B-1----:R-:W-:-:S07]  /*00e0*/  USHF.R.S32.HI UR4, URZ, 0x1f, UR6 ;  /* 0x0000001fff047899 */ /* 0x002fce0008011406 */
[----:B--2---:R-:W-:Y:S05]  /*00f0*/  BRA.U UP0, `(.L_x_19) ;  /* 0x0000000100247547 */ /* 0x004fea000b800000 */
[----:B------:R-:W-:Y:S01]  /*0100*/  IMAD.MOV.U32 R0, RZ, RZ, 0x1 ;  /* 0x00000001ff007424 */ /* 0x000fe200078e00ff */
[----:B------:R-:W0:Y:S06]  /*0110*/  LDCU.64 UR4, c[0x0][0x398] ;  /* 0x00007300ff0477ac */ /* 0x000e2c0008000a00 */
.L_x_20:
[----:B0-----:R-:W-:-:S04]  /*0120*/  IADD3 R2, P0, PT, R22, UR4, RZ ;  /* 0x0000000416027c10 */ /* 0x001fc8000ff1e0ff */
[----:B------:R-:W-:Y:S01]  /*0130*/  LEA.HI.X.SX32 R3, R22, UR5, 0x1, P0 ;  /* 0x0000000516037c11 */ /* 0x000fe200080f0eff */
[----:B------:R-:W-:-:S04]  /*0140*/  IMAD.IADD R22, R25, 0x1, R22 ;  /* 0x0000000119167824 */ /* 0x000fc800078e0216 */
[----:B------:R1:W-:Y:S01]  /*0150*/  STG.E.U8 desc[UR36][R2.64], R0 ;  /* 0x0000000002007986 */ /* 0x0003e2000c101124 */
[----:B------:R-:W-:-:S13]  /*0160*/  ISETP.GE.AND P0, PT, R22, UR38, PT ;  /* 0x0000002616007c0c */ /* 0x000fda000bf06270 */
[----:B-1----:R-:W-:Y:S05]  /*0170*/  @!P0 BRA `(.L_x_20) ;  /* 0xfffffffc00e88947 */ /* 0x002fea000383ffff */
[----:B------:R-:W-:Y:S05]  /*0180*/  EXIT ;  /* 0x000000000000794d */ /* 0x000fea0003800000 */
.L_x_19:
[----:B------:R-:W0:Y:S01]  /*0190*/  LDCU.U8 UR10, c[0x0][0x388] ;  /* 0x00007100ff0a77ac */ /* 0x000e220008000000 */
[----:B------:R-:W1:Y:S01]  /*01a0*/  LDCU.64 UR8, c[0x4][0x8] ;  /* 0x01000100ff0877ac */ /* 0x000e620008000a00 */
[----:B0-----:R-:W-:Y:S02]  /*01b0*/  UPRMT UR10, UR10, 0x8880, URZ ;  /* 0x000088800a0a7896 */ /* 0x001fe400080000ff */
[----:B-1----:R-:W-:-:S04]  /*01c0*/  ULEA UR5, UP0, UR6, UR8, 0x3 ;  /* 0x0000000806057291 */ /* 0x002fc8000f8018ff */
[----:B------:R-:W-:Y:S02]  /*01d0*/  ULEA.HI.X UR6, UR6, UR9, UR4, 0x3, UP0 ;  /* 0x0000000906067291 */ /* 0x000fe400080f1c04 */
[----:B------:R-:W-:Y:S01]  /*01e0*/  IMAD.U32 R2, RZ, RZ, UR5 ;  /* 0x00000005ff027e24 */ /* 0x000fe2000f8e00ff */
[----:B------:R-:W-:Y:S02]  /*01f0*/  UMOV UR4, UR10 ;  /* 0x0000000a00047c82 */ /* 0x000fe40008000000 */
[----:B------:R-:W-:Y:S01]  /*0200*/  UISETP.NE.AND UP0, UPT, UR4, URZ, UPT ;  /* 0x000000ff0400728c */ /* 0x000fe2000bf05270 */
[----:B------:R-:W-:-:S08]  /*0210*/  IMAD.U32 R3, RZ, RZ, UR6 ;  /* 0x00000006ff037e24 */ /* 0x000fd0000f8e00ff */
[----:B------:R-:W-:Y:S05]  /*0220*/  BRA.U UP0, `(.L_x_21) ;  /* 0x0000001100547547 */ /* 0x000fea000b800000 */
[----:B------:R0:W5:Y:S01]  /*0230*/  LDG.E.CONSTANT R18, desc[UR36][R2.64] ;  /* 0x0000002402127981 */ /* 0x000162000c1e9900 */
[----:B------:R-:W-:Y:S02]  /*0240*/  ULOP3.LUT UR39, UR7, 0x3, URZ, 0xc0, !UPT ;  /* 0x0000000307277892 */ /* 0x000fe4000f8ec0ff */
[----:B------:R-:W-:-:S12]  /*0250*/  ULOP3.LUT UR38, UR7, 0x7ffffffc, URZ, 0xc0, !UPT ;  /* 0x7ffffffc07267892 */ /* 0x000fd8000f8ec0ff */
.L_x_26:
[----:B-----5:R-:W1:Y:S01]  /*0260*/  LDC.64 R26, c[0x0][0x390] ;  /* 0x0000e400ff1a7b82 */ /* 0x020e620000000a00 */
[----:B------:R-:W2:Y:S01]  /*0270*/  LDCU UR4, c[0x0][0x384] ;  /* 0x00007080ff0477ac */ /* 0x000ea20008000800 */
[----:B-1----:R-:W-:-:S06]  /*0280*/  IMAD.WIDE R26, R22, 0x8, R26 ;  /* 0x00000008161a7825 */ /* 0x002fcc00078e021a */
[----:B-----5:R-:W5:Y:S01]  /*0290*/  LDG.E.64.CONSTANT R26, desc[UR36][R26.64] ;  /* 0x000000241a1a7981 */ /* 0x020f62000c1e9b00 */
[----:B--2---:R-:W-:Y:S01]  /*02a0*/  UISETP.GE.U32.AND UP0, UPT, UR4, 0x4, UPT ;  /* 0x000000040400788c */ /* 0x004fe2000bf06070 */
[----:B------:R-:W-:Y:S02]  /*02b0*/  IMAD.MOV.U32 R23, RZ, RZ, 0x1 ;  /* 0x00000001ff177424 */ /* 0x000fe400078e00ff */
[----:B------:R-:W-:-:S06]  /*02c0*/  IMAD.MOV.U32 R19, RZ, RZ, 0x1 ;  /* 0x00000001ff137424 */ /* 0x000fcc00078e00ff */
[----:B------:R-:W-:Y:S05]  /*02d0*/  BRA.U !UP0, `(.L_x_22) ;  /* 0x00000009084c7547 */ /* 0x000fea000b800000 */
[----:B------:R-:W-:Y:S01]  /*02e0*/  BSSY.RECONVERGENT B6, `(.L_x_22) ;  /* 0x0000092000067945 */ /* 0x000fe20003800200 */
[----:B------:R-:W-:Y:S02]  /*02f0*/  IMAD.MOV.U32 R23, RZ, RZ, 0x1 ;  /* 0x00000001ff177424 */ /* 0x000fe400078e00ff */
[----:B------:R-:W-:-:S07]  /*0300*/  IMAD.MOV.U32 R19, RZ, RZ, 0x1 ;  /* 0x00000001ff137424 */ /* 0x000fce00078e00ff */
.L_x_23:
[----:B0-----:R-:W0:Y:S01]  /*0310*/  LDC R2, c[0x0][0x380] ;  /* 0x0000e000ff027b82 */ /* 0x001e220000000800 */
[----:B------:R-:W-:-:S07]  /*0320*/  IMAD.IADD R17, R19, 0x1, R22 ;  /* 0x0000000113117824 */ /* 0x000fce00078e0216 */
[----:B------:R-:W1:Y:S01]  /*0330*/  LDC.64 R10, c[0x0][0x390] ;  /* 0x0000e400ff0a7b82 */ /* 0x000e620000000a00 */
[----:B0-----:R-:W-:-:S04]  /*0340*/  ISETP.GE.AND P0, PT, R17, R2, PT ;  /* 0x000000021100720c */ /* 0x001fc80003f06270 */
[----:B------:R-:W-:-:S05]  /*0350*/  SEL R0, R2, RZ, P0 ;  /* 0x000000ff02007207 */ /* 0x000fca0000000000 */
[----:B------:R-:W-:-:S04]  /*0360*/  IMAD.IADD R3, R17, 0x1, -R0 ;  /* 0x0000000111037824 */ /* 0x000fc800078e0a00 */
        /* <DEDUP_REMOVED lines=10> */
[----:B0-----:R-:W-:-:S07]  /*0410*/  IMAD.IADD R2, R16, 0x1, R3 ;  /* 0x0000000110027824 */ /* 0x001fce00078e0203 */
[----:B-1---5:R-:W-:Y:S05]  /*0420*/  CALL.REL.NOINC R8 `(_cupy_boolrelextrema_1D_int64) ;  /* 0xfffffff808f47344 */ /* 0x022fea0003c3ffff */
        /* <DEDUP_REMOVED lines=10> */
[----:B-----5:R-:W-:Y:S05]  /*04d0*/  CALL.REL.NOINC R8 `(_cupy_boolrelextrema_1D_int64) ;  /* 0xfffffff808c87344 */ /* 0x020fea0003c3ffff */
[----:B------:R-:W0:Y:S01]  /*04e0*/  LDC R5, c[0x0][0x380] ;  /* 0x0000e000ff057b82 */ /* 0x000e220000000800 */
[----:B------:R-:W-:Y:S01]  /*04f0*/  VIADD R0, R17, 0x1 ;  /* 0x0000000111007836 */ /* 0x000fe20000000000 */
[----:B------:R-:W-:-:S06]  /*0500*/  ISETP.NE.AND P6, PT, R2, RZ, PT ;  /* 0x000000ff0200720c */ /* 0x000fcc0003fc5270 */
[----:B------:R-:W1:Y:S01]  /*0510*/  LDC.64 R10, c[0x0][0x390] ;  /* 0x0000e400ff0a7b82 */ /* 0x000e620000000a00 */
[----:B0-----:R-:W-:-:S04]  /*0520*/  ISETP.GE.AND P0, PT, R0, R5, PT ;  /* 0x000000050000720c */ /* 0x001fc80003f06270 */
[----:B------:R-:W-:-:S05]  /*0530*/  SEL R3, R5, RZ, P0 ;  /* 0x000000ff05037207 */ /* 0x000fca0000000000 */
[----:B------:R-:W-:-:S04]  /*0540*/  IMAD.IADD R3, R0, 0x1, -R3 ;  /* 0x0000000100037824 */ /* 0x000fc800078e0a03 */
[----:B-1----:R-:W-:-:S05]  /*0550*/  IMAD.WIDE R10, R3, 0x8, R10 ;  /* 0x00000008030a7825 */ /* 0x002fca00078e020a */
[----:B------:R0:W5:Y:S01]  /*0560*/  LDG.E.64.CONSTANT R6, desc[UR36][R10.64] ;  /* 0x000000240a067981 */ /* 0x000162000c1e9b00 */
[----:B------:R0:W1:Y:S01]  /*0570*/  LDC.64 R8, c[0x2][R18] ;  /* 0x0080000012087b82 */ /* 0x0000620000000a00 */
[----:B------:R-:W-:Y:S01]  /*0580*/  LOP3.LUT R3, RZ, R19, RZ, 0x33, !PT ;  /* 0x00000013ff037212 */ /* 0x000fe200078e33ff */
[----:B------:R-:W-:Y:S01]  /*0590*/  IMAD.MOV.U32 R21, RZ, RZ, 0x0 ;  /* 0x00000000ff157424 */ /* 0x000fe200078e00ff */
[----:B------:R-:W-:Y:S01]  /*05a0*/  LOP3.LUT R0, R4, 0x1, RZ, 0xc0, !PT ;  /* 0x0000000104007812 */ /* 0x000fe200078ec0ff */
[----:B------:R-:W-:Y:S01]  /*05b0*/  IMAD.MOV.U32 R4, RZ, RZ, R26 ;  /* 0x000000ffff047224 */ /* 0x000fe200078e001a */
[----:B------:R-:W-:Y:S01]  /*05c0*/  MOV R20, 0x650 ;  /* 0x0000065000147802 */ /* 0x000fe20000000f00 */
[----:B------:R-:W-:Y:S01]  /*05d0*/  IMAD.IADD R3, R3, 0x1, R22 ;  /* 0x0000000103037824 */ /* 0x000fe200078e0216 */
[----:B------:R-:W-:-:S04]  /*05e0*/  ISETP.EQ.U32.AND P0, PT, R0, 0x1, P6 ;  /* 0x000000010000780c */ /* 0x000fc80003702070 */
[----:B------:R-:W-:Y:S02]  /*05f0*/  SHF.R.S32.HI R2, RZ, 0x1f, R3 ;  /* 0x0000001fff027819 */ /* 0x000fe40000011403 */
[----:B------:R-:W-:Y:S02]  /*0600*/  P2R R23, PR, RZ, 0x1 ;  /* 0x00000001ff177803 */ /* 0x000fe40000000000 */
[----:B------:R-:W-:Y:S01]  /*0610*/  LOP3.LUT R2, R2, R5, RZ, 0xc0, !PT ;  /* 0x0000000502027212 */ /* 0x000fe200078ec0ff */
[----:B------:R-:W-:-:S04]  /*0620*/  IMAD.MOV.U32 R5, RZ, RZ, R27 ;  /* 0x000000ffff057224 */ /* 0x000fc800078e001b */
[----:B0-----:R-:W-:-:S07]  /*0630*/  IMAD.IADD R2, R3, 0x1, R2 ;  /* 0x0000000103027824 */ /* 0x001fce00078e0202 */
[----:B-1---5:R-:W-:Y:S05]  /*0640*/  CALL.REL.NOINC R8 `(_cupy_boolrelextrema_1D_int64) ;  /* 0xfffffff8086c7344 */ /* 0x022fea0003c3ffff */
        /* <DEDUP_REMOVED lines=23> */
[----:B------:R-:W-:Y:S01]  /*07c0*/  VIADD R2, R16, 0xfffffffe ;  /* 0xfffffffe10027836 */ /* 0x000fe20000000000 */
[----:B------:R-:W-:Y:S01]  /*07d0*/  LOP3.LUT R4, R4, 0x1, RZ, 0xc0, !PT ;  /* 0x0000000104047812 */ /* 0x000fe200078ec0ff */
[----:B------:R-:W-:Y:S01]  /*07e0*/  IMAD.MOV.U32 R21, RZ, RZ, 0x0 ;  /* 0x00000000ff157424 */ /* 0x000fe200078e00ff */
[----:B------:R-:W-:Y:S02]  /*07f0*/  MOV R20, 0x880 ;  /* 0x0000088000147802 */ /* 0x000fe40000000f00 */
[----:B------:R-:W-:Y:S02]  /*0800*/  SHF.R.S32.HI R0, RZ, 0x1f, R2 ;  /* 0x0000001fff007819 */ /* 0x000fe40000011402 */
[----:B------:R-:W-:Y:S01]  /*0810*/  ISETP.EQ.U32.AND P0, PT, R4, 0x1, P6 ;  /* 0x000000010400780c */ /* 0x000fe20003702070 */
[----:B------:R-:W-:Y:S01]  /*0820*/  IMAD.MOV.U32 R4, RZ, RZ, R26 ;  /* 0x000000ffff047224 */ /* 0x000fe200078e001a */
[----:B------:R-:W-:Y:S01]  /*0830*/  LOP3.LUT R3, R0, R5, RZ, 0xc0, !PT ;  /* 0x0000000500037212 */ /* 0x000fe200078ec0ff */
[----:B------:R-:W-:Y:S01]  /*0840*/  IMAD.MOV.U32 R5, RZ, RZ, R27 ;  /* 0x000000ffff057224 */ /* 0x000fe200078e001b */
[----:B------:R-:W-:-:S03]  /*0850*/  P2R R16, PR, RZ, 0x1 ;  /* 0x00000001ff107803 */ /* 0x000fc60000000000 */
        /* <DEDUP_REMOVED lines=59> */
.L_x_22:
[----:B------:R-:W-:-:S09]  /*0c10*/  UISETP.NE.AND UP0, UPT, UR39, URZ, UPT ;  /* 0x000000ff2700728c */ /* 0x000fd2000bf05270 */
[----:B------:R-:W-:Y:S05]  /*0c20*/  BRA.U !UP0, `(.L_x_24) ;  /* 0x0000000508b07547 */ /* 0x000fea000b800000 */
[----:B------:R-:W-:-:S09]  /*0c30*/  UISETP.NE.AND UP0, UPT, UR39, 0x1, UPT ;  /* 0x000000012700788c */ /* 0x000fd2000bf05270 */
[----:B------:R-:W-:Y:S05]  /*0c40*/  BRA.U !UP0, `(.L_x_25) ;  /* 0x0000000508187547 */ /* 0x000fea000b800000 */
[----:B------:R-:W1:Y:S01]  /*0c50*/  LDC R5, c[0x0][0x380] ;  /* 0x0000e000ff057b82 */ /* 0x000e620000000800 */
[----:B------:R-:W-:-:S07]  /*0c60*/  IMAD.IADD R16, R19, 0x1, R22 ;  /* 0x0000000113107824 */ /* 0x000fce00078e0216 */
[----:B------:R-:W2:Y:S01]  /*0c70*/  LDC.64 R10, c[0x0][0x390] ;  /* 0x0000e400ff0a7b82 */ /* 0x000ea20000000a00 */
[----:B-1----:R-:W-:-:S04]  /*0c80*/  ISETP.GE.AND P0, PT, R16, R5, PT ;  /* 0x000000051000720c */ /* 0x002fc80003f06270 */
[----:B0-----:R-:W-:-:S05]  /*0c90*/  SEL R3, R5, RZ, P0 ;  /* 0x000000ff05037207 */ /* 0x001fca0000000000 */
[----:B------:R-:W-:-:S04]  /*0ca0*/  IMAD.IADD R3, R16, 0x1, -R3 ;  /* 0x0000000110037824 */ /* 0x000fc800078e0a03 */
[----:B--2---:R-:W-:-:S05]  /*0cb0*/  IMAD.WIDE R10, R3, 0x8, R10 ;  /* 0x00000008030a7825 */ /* 0x004fca00078e020a */
[----:B------:R0:W5:Y:S01]  /*0cc0*/  LDG.E.64.CONSTANT R6, desc[UR36][R10.64] ;  /* 0x000000240a067981 */ /* 0x000162000c1e9b00 */
[----:B------:R0:W1:Y:S01]  /*0cd0*/  LDC.64 R8, c[0x2][R18] ;  /* 0x0080000012087b82 */ /* 0x0000620000000a00 */
[----:B------:R-:W-:Y:S01]  /*0ce0*/  IMAD.IADD R2, R22, 0x1, -R19 ;  /* 0x0000000116027824 */ /* 0x000fe200078e0a13 */
[----:B------:R-:W-:Y:S01]  /*0cf0*/  MOV R20, 0xd70 ;  /* 0x00000d7000147802 */ /* 0x000fe20000000f00 */
[----:B-----5:R-:W-:Y:S02]  /*0d00*/  IMAD.MOV.U32 R4, RZ, RZ, R26 ;  /* 0x000000ffff047224 */ /* 0x020fe400078e001a */
[----:B------:R-:W-:Y:S01]  /*0d10*/  IMAD.MOV.U32 R21, RZ, RZ, 0x0 ;  /* 0x00000000ff157424 */ /* 0x000fe200078e00ff */
[----:B------:R-:W-:-:S04]  /*0d20*/  SHF.R.S32.HI R0, RZ, 0x1f, R2 ;  /* 0x0000001fff007819 */ /* 0x000fc80000011402 */
[----:B------:R-:W-:Y:S01]  /*0d30*/  LOP3.LUT R3, R0, R5, RZ, 0xc0, !PT ;  /* 0x0000000500037212 */ /* 0x000fe200078ec0ff */
[----:B------:R-:W-:-:S04]  /*0d40*/  IMAD.MOV.U32 R5, RZ, RZ, R27 ;  /* 0x000000ffff057224 */ /* 0x000fc800078e001b */
[----:B0-----:R-:W-:-:S07]  /*0d50*/  IMAD.IADD R2, R2, 0x1, R3 ;  /* 0x0000000102027824 */ /* 0x001fce00078e0203 */
[----:B-1----:R-:W-:Y:S05]  /*0d60*/  CALL.REL.NOINC R8 `(_cupy_boolrelextrema_1D_int64) ;  /* 0xfffffff008a47344 */ /* 0x002fea0003c3ffff */
        /* <DEDUP_REMOVED lines=10> */
[----:B01---5:R-:W-:Y:S05]  /*0e10*/  CALL.REL.NOINC R8 `(_cupy_boolrelextrema_1D_int64) ;  /* 0xfffffff008787344 */ /* 0x023fea0003c3ffff */
[----:B------:R-:W0:Y:S01]  /*0e20*/  LDC R5, c[0x0][0x380] ;  /* 0x0000e000ff057b82 */ /* 0x000e220000000800 */
[----:B------:R-:W-:-:S07]  /*0e30*/  VIADD R16, R16, 0x1 ;  /* 0x0000000110107836 */ /* 0x000fce0000000000 */
        /* <DEDUP_REMOVED lines=9> */
[----:B------:R-:W-:Y:S02]  /*0ed0*/  LOP3.LUT R4, R4, 0x1, RZ, 0xc0, !PT ;  /* 0x0000000104047812 */ /* 0x000fe400078ec0ff */
[----:B------:R-:W-:Y:S01]  /*0ee0*/  MOV R20, 0xf90 ;  /* 0x00000f9000147802 */ /* 0x000fe20000000f00 */
[----:B------:R-:W-:Y:S01]  /*0ef0*/  IMAD.IADD R3, R3, 0x1, R22 ;  /* 0x0000000103037824 */ /* 0x000fe200078e0216 */
[----:B------:R-:W-:Y:S01]  /*0f00*/  ISETP.NE.U32.AND P0, PT, R4, 0x1, PT ;  /* 0x000000010400780c */ /* 0x000fe20003f05070 */
[----:B------:R-:W-:-:S03]  /*0f10*/  IMAD.MOV.U32 R4, RZ, RZ, R26 ;  /* 0x000000ffff047224 */ /* 0x000fc600078e001a */
[----:B------:R-:W-:Y:S02]  /*0f20*/  SHF.R.S32.HI R0, RZ, 0x1f, R3 ;  /* 0x0000001fff007819 */ /* 0x000fe40000011403 */
[----:B------:R-:W-:Y:S02]  /*0f30*/  ISETP.NE.AND P0, PT, R2, RZ, !P0 ;  /* 0x000000ff0200720c */ /* 0x000fe40004705270 */
        /* <DEDUP_REMOVED lines=18> */
[----:B------:R-:W-:Y:S01]  /*1060*/  ISETP.NE.AND P6, PT, R2, RZ, PT ;  /* 0x000000ff0200720c */ /* 0x000fe20003fc5270 */
[----:B------:R-:W-:Y:S01]  /*1070*/  VIADD R19, R19, 0x2 ;  /* 0x0000000213137836 */ /* 0x000fe20000000000 */
[----:B------:R-:W-:-:S04]  /*1080*/  LOP3.LUT R0, R4, 0x1, RZ, 0xc0, !PT ;  /* 0x0000000104007812 */ /* 0x000fc800078ec0ff */
[----:B------:R-:W-:-:S04]  /*1090*/  ISETP.EQ.U32.AND P0, PT, R0, 0x1, P6 ;  /* 0x000000010000780c */ /* 0x000fc80003702070 */
[----:B------:R-:W-:-:S09]  /*10a0*/  SEL R23, RZ, 0x1, !P0 ;  /* 0x00000001ff177807 */ /* 0x000fd20004000000 */
.L_x_25:
[----:B------:R-:W1:Y:S02]  /*10b0*/  LDCU UR4, c[0x0][0x384] ;  /* 0x00007080ff0477ac */ /* 0x000e640008000800 */
[----:B-1----:R-:W-:-:S09]  /*10c0*/  ULOP3.LUT UP0, URZ, UR4, 0x1, URZ, 0xc0, !UPT ;  /* 0x0000000104ff7892 */ /* 0x002fd2000f80c0ff */
        /* <DEDUP_REMOVED lines=30> */
[----:B------:R-:W-:-:S04]  /*12b0*/  LOP3.LUT R4, R4, 0x1, RZ, 0xc0, !PT ;  /* 0x0000000104047812 */ /* 0x000fc800078ec0ff */
[----:B------:R-:W-:-:S04]  /*12c0*/  ISETP.NE.U32.AND P0, PT, R4, 0x1, PT ;  /* 0x000000010400780c */ /* 0x000fc80003f05070 */
[----:B------:R-:W-:-:S04]  /*12d0*/  ISETP.NE.AND P0, PT, R2, RZ, !P0 ;  /* 0x000000ff0200720c */ /* 0x000fc80004705270 */
[----:B------:R-:W-:-:S09]  /*12e0*/  SEL R23, RZ, 0x1, !P0 ;  /* 0x00000001ff177807 */ /* 0x000fd20004000000 */
.L_x_24:
[----:B------:R-:W0:Y:S02]  /*12f0*/  LDCU.64 UR4, c[0x0][0x398] ;  /* 0x00007300ff0477ac */ /* 0x000e240008000a00 */
[C---:B0-----:R-:W-:Y:S01]  /*1300*/  IADD3 R2, P0, PT, R22.reuse, UR4, RZ ;  /* 0x0000000416027c10 */ /* 0x041fe2000ff1e0ff */
[----:B------:R-:W0:Y:S03]  /*1310*/  LDCU UR4, c[0x0][0x380] ;  /* 0x00007000ff0477ac */ /* 0x000e260008000800 */
[----:B------:R-:W-:Y:S01]  /*1320*/  LEA.HI.X.SX32 R3, R22, UR5, 0x1, P0 ;  /* 0x0000000516037c11 */ /* 0x000fe200080f0eff */
[----:B------:R-:W-:-:S04]  /*1330*/  IMAD.IADD R22, R25, 0x1, R22 ;  /* 0x0000000119167824 */ /* 0x000fc800078e0216 */
[----:B------:R1:W-:Y:S01]  /*1340*/  STG.E.U8 desc[UR36][R2.64], R23 ;  /* 0x0000001702007986 */ /* 0x0003e2000c101124 */
[----:B0-----:R-:W-:-:S13]  /*1350*/  ISETP.GE.AND P0, PT, R22, UR4, PT ;  /* 0x0000000416007c0c */ /* 0x001fda000bf06270 */
[----:B-1----:R-:W-:Y:S05]  /*1360*/  @!P0 BRA `(.L_x_26) ;  /* 0xffffffec00bc8947 */ /* 0x002fea000383ffff */
[----:B------:R-:W-:Y:S05]  /*1370*/  EXIT ;  /* 0x000000000000794d */ /* 0x000fea0003800000 */
.L_x_21:
[----:B------:R0:W5:Y:S01]  /*1380*/  LDG.E.CONSTANT R2, desc[UR36][R2.64] ;  /* 0x0000002402027981 */ /* 0x000162000c1e9900 */
[----:B------:R-:W1:Y:S01]  /*1390*/  LDCU UR41, c[0x0][0x380] ;  /* 0x00007000ff2977ac */ /* 0x000e620008000800 */
[----:B------:R-:W-:Y:S02]  /*13a0*/  ULOP3.LUT UR40, UR7, 0x3, URZ, 0xc0, !UPT ;  /* 0x0000000307287892 */ /* 0x000fe4000f8ec0ff */
[----:B------:R-:W-:Y:S02]  /*13b0*/  ULOP3.LUT UR39, UR7, 0x7ffffffc, URZ, 0xc0, !UPT ;  /* 0x7ffffffc07277892 */ /* 0x000fe4000f8ec0ff */
[----:B------:R-:W-:-:S12]  /*13c0*/  UIADD3 UR38, UPT, UPT, UR38, -0x1, URZ ;  /* 0xffffffff26267890 */ /* 0x000fd8000fffe0ff */
.L_x_31:
[----:B-----5:R-:W2:Y:S01]  /*13d0*/  LDC.64 R26, c[0x0][0x390] ;  /* 0x0000e400ff1a7b82 */ /* 0x020ea20000000a00 */
[----:B------:R-:W3:Y:S01]  /*13e0*/  LDCU UR4, c[0x0][0x384] ;  /* 0x00007080ff0477ac */ /* 0x000ee20008000800 */
[----:B--2---:R-:W-:-:S06]  /*13f0*/  IMAD.WIDE R26, R22, 0x8, R26 ;  /* 0x00000008161a7825 */ /* 0x004fcc00078e021a */
[----:B-----5:R-:W5:Y:S01]  /*1400*/  LDG.E.64.CONSTANT R26, desc[UR36][R26.64] ;  /* 0x000000241a1a7981 */ /* 0x020f62000c1e9b00 */
[----:B---3--:R-:W-:Y:S01]  /*1410*/  UISETP.GE.U32.AND UP0, UPT, UR4, 0x4, UPT ;  /* 0x000000040400788c */ /* 0x008fe2000bf06070 */
[----:B------:R-:W-:Y:S02]  /*1420*/  IMAD.MOV.U32 R23, RZ, RZ, 0x1 ;  /* 0x00000001ff177424 */ /* 0x000fe400078e00ff */
[----:B------:R-:W-:-:S06]  /*1430*/  IMAD.MOV.U32 R19, RZ, RZ, 0x1 ;  /* 0x00000001ff137424 */ /* 0x000fcc00078e00ff */
[----:B------:R-:W-:Y:S05]  /*1440*/  BRA.U !UP0, `(.L_x_27) ;  /* 0x0000000908007547 */ /* 0x000fea000b800000 */
[----:B------:R-:W-:Y:S01]  /*1450*/  BSSY.RECONVERGENT B6, `(.L_x_27) ;  /* 0x000007f000067945 */ /* 0x000fe20003800200 */
[----:B------:R-:W-:Y:S02]  /*1460*/  IMAD.MOV.U32 R23, RZ, RZ, 0x1 ;  /* 0x00000001ff177424 */ /* 0x000fe400078e00ff */
[----:B------:R-:W-:-:S07]  /*1470*/  IMAD.MOV.U32 R19, RZ, RZ, 0x1 ;  /* 0x00000001ff137424 */ /* 0x000fce00078e00ff */
.L_x_28:
[----:B------:R-:W2:Y:S01]  /*1480*/  LDC.64 R10, c[0x0][0x390] ;  /* 0x0000e400ff0a7b82 */ /* 0x000ea20000000a00 */
[----:B------:R-:W-:-:S05]  /*1490*/  IMAD.IADD R18, R19, 0x1, R22 ;  /* 0x0000000113127824 */ /* 0x000fca00078e0216 */
[----:B-1----:R-:W-:-:S04]  /*14a0*/  ISETP.GE.AND P0, PT, R18, UR41, PT ;  /* 0x0000002912007c0c */ /* 0x002fc8000bf06270 */
[----:B0-----:R-:W-:-:S05]  /*14b0*/  SEL R3, R18, UR38, !P0 ;  /* 0x0000002612037c07 */ /* 0x001fca000c000000 */
[----:B--2---:R-:W-:-:S05]  /*14c0*/  IMAD.WIDE R10, R3, 0x8, R10 ;  /* 0x00000008030a7825 */ /* 0x004fca00078e020a */
[----:B-----5:R0:W5:Y:S01]  /*14d0*/  LDG.E.64.CONSTANT R6, desc[UR36][R10.64] ;  /* 0x000000240a067981 */ /* 0x020162000c1e9b00 */
[----:B------:R0:W1:Y:S01]  /*14e0*/  LDC.64 R8, c[0x2][R2] ;  /* 0x0080000002087b82 */ /* 0x0000620000000a00 */
[----:B------:R-:W-:Y:S01]  /*14f0*/  IMAD.IADD R17, R22, 0x1, -R19 ;  /* 0x0000000116117824 */ /* 0x000fe200078e0a13 */
[----:B------:R-:W-:Y:S01]  /*1500*/  MOV R20, 0x1560 ;  /* 0x0000156000147802 */ /* 0x000fe20000000f00 */
[----:B------:R-:W-:Y:S02]  /*1510*/  IMAD.MOV.U32 R4, RZ, RZ, R26 ;  /* 0x000000ffff047224 */ /* 0x000fe400078e001a */
[----:B------:R-:W-:Y:S01]  /*1520*/  IMAD.MOV.U32 R5, RZ, RZ, R27 ;  /* 0x000000ffff057224 */ /* 0x000fe200078e001b */
[----:B------:R-:W-:Y:S01]  /*1530*/  VIMNMX R16, PT, PT, RZ, R17, !PT ;  /* 0x00000011ff107248 */ /* 0x000fe20007fe0100 */
[----:B------:R-:W-:-:S07]  /*1540*/  IMAD.MOV.U32 R21, RZ, RZ, 0x0 ;  /* 0x00000000ff157424 */ /* 0x000fce00078e00ff */
[----:B01---5:R-:W-:Y:S05]  /*1550*/  CALL.REL.NOINC R8 `(_cupy_boolrelextrema_1D_int64) ;  /* 0xffffffe808a87344 */ /* 0x023fea0003c3ffff */
[----:B------:R-:W0:Y:S02]  /*1560*/  LDC.64 R10, c[0x0][0x390] ;  /* 0x0000e400ff0a7b82 */ /* 0x000e240000000a00 */
[----:B0-----:R-:W-:-:S05]  /*1570*/  IMAD.WIDE.U32 R10, R16, 0x8, R10 ;  /* 0x00000008100a7825 */ /* 0x001fca00078e000a */
[----:B------:R0:W5:Y:S01]  /*1580*/  LDG.E.64.CONSTANT R6, desc[UR36][R10.64] ;  /* 0x000000240a067981 */ /* 0x000162000c1e9b00 */
[----:B------:R0:W1:Y:S01]  /*1590*/  LDC.64 R8, c[0x2][R2] ;  /* 0x0080000002087b82 */ /* 0x0000620000000a00 */
[----:B------:R-:W-:Y:S01]  /*15a0*/  LOP3.LUT P0, RZ, R4, 0xff, R23, 0x80, !PT ;  /* 0x000000ff04ff7812 */ /* 0x000fe20007808017 */
[----:B------:R-:W-:Y:S01]  /*15b0*/  IMAD.MOV.U32 R5, RZ, RZ, R27 ;  /* 0x000000ffff057224 */ /* 0x000fe200078e001b */
[----:B------:R-:W-:Y:S01]  /*15c0*/  MOV R20, 0x1610 ;  /* 0x0000161000147802 */ /* 0x000fe20000000f00 */
[----:B------:R-:W-:Y:S01]  /*15d0*/  IMAD.MOV.U32 R4, RZ, RZ, R26 ;  /* 0x000000ffff047224 */ /* 0x000fe200078e001a */
[----:B------:R-:W-:Y:S01]  /*15e0*/  P2R R16, PR, RZ, 0x1 ;  /* 0x00000001ff107803 */ /* 0x000fe20000000000 */
[----:B------:R-:W-:-:S08]  /*15f0*/  IMAD.MOV.U32 R21, RZ, RZ, 0x0 ;  /* 0x00000000ff157424 */ /* 0x000fd000078e00ff */
[----:B01---5:R-:W-:Y:S05]  /*1600*/  CALL.REL.NOINC R8 `(_cupy_boolrelextrema_1D_int64) ;  /* 0xffffffe8087c7344 */ /* 0x023fea0003c3ffff */
[----:B------:R-:W0:Y:S01]  /*1610*/  LDC.64 R10, c[0x0][0x390] ;  /* 0x0000e400ff0a7b82 */ /* 0x000e220000000a00 */
[----:B------:R-:W-:Y:S01]  /*1620*/  VIADD R0, R18, 0x1 ;  /* 0x0000000112007836 */ /* 0x000fe20000000000 */
[----:B------:R-:W-:-:S04]  /*1630*/  ISETP.NE.AND P6, PT, R16, RZ, PT ;  /* 0x000000ff1000720c */ /* 0x000fc80003fc5270 */
[----:B------:R-:W-:-:S04]  /*1640*/  ISETP.GE.AND P0, PT, R0, UR41, PT ;  /* 0x0000002900007c0c */ /* 0x000fc8000bf06270 */
[----:B------:R-:W-:-:S05]  /*1650*/  SEL R3, R0, UR38, !P0 ;  /* 0x0000002600037c07 */ /* 0x000fca000c000000 */
[----:B0-----:R-:W-:-:S05]  /*1660*/  IMAD.WIDE R10, R3, 0x8, R10 ;  /* 0x00000008030a7825 */ /* 0x001fca00078e020a */
[----:B------:R0:W5:Y:S01]  /*1670*/  LDG.E.64.CONSTANT R6, desc[UR36][R10.64] ;  /* 0x000000240a067981 */ /* 0x000162000c1e9b00 */
[----:B------:R0:W1:Y:S01]  /*1680*/  LDC.64 R8, c[0x2][R2] ;  /* 0x0080000002087b82 */ /* 0x0000620000000a00 */
[----:B------:R-:W-:Y:S01]  /*1690*/  LOP3.LUT R0, R4, 0x1, RZ, 0xc0, !PT ;  /* 0x0000000104007812 */ /* 0x000fe200078ec0ff */
[----:B------:R-:W-:Y:S01]  /*16a0*/  IMAD.MOV.U32 R5, RZ, RZ, R27 ;  /* 0x000000ffff057224 */ /* 0x000fe200078e001b */
[----:B------:R-:W-:Y:S01]  /*16b0*/  LOP3.LUT R3, RZ, R19, RZ, 0x33, !PT ;  /* 0x00000013ff037212 */ /* 0x000fe200078e33ff */
[----:B------:R-:W-:Y:S01]  /*16c0*/  IMAD.MOV.U32 R4, RZ, RZ, R26 ;  /* 0x000000ffff047224 */ /* 0x000fe200078e001a */
[----:B------:R-:W-:Y:S01]  /*16d0*/  ISETP.EQ.U32.AND P0, PT, R0, 0x1, P6 ;  /* 0x000000010000780c */ /* 0x000fe20003702070 */
[----:B------:R-:W-:Y:S01]  /*16e0*/  IMAD.MOV.U32 R21, RZ, RZ, 0x0 ;  /* 0x00000000ff157424 */ /* 0x000fe200078e00ff */
[----:B------:R-:W-:Y:S02]  /*16f0*/  VIADDMNMX R16, R22, R3, RZ, !PT ;  /* 0x0000000316107246 */ /* 0x000fe400078001ff */
[----:B------:R-:W-:-:S02]  /*1700*/  P2R R23, PR, RZ, 0x1 ;  /* 0x00000001ff177803 */ /* 0x000fc40000000000 */
[----:B0-----:R-:W-:-:S07]  /*1710*/  MOV R20, 0x1730 ;  /* 0x0000173000147802 */ /* 0x001fce0000000f00 */
[----:B-1---5:R-:W-:Y:S05]  /*1720*/  CALL.REL.NOINC R8 `(_cupy_boolrelextrema_1D_int64) ;  /* 0xffffffe808347344 */ /* 0x022fea0003c3ffff */
[----:B------:R-:W0:Y:S01]  /*1730*/  LDC.64 R10, c[0x0][0x390] ;  /* 0x0000e400ff0a7b82 */ /* 0x000e220000000a00 */
[----:B------:R-:W-:Y:S01]  /*1740*/  ISETP.NE.AND P6, PT, R23, RZ, PT ;  /* 0x000000ff1700720c */ /* 0x000fe20003fc5270 */
[----:B0-----:R-:W-:-:S05]  /*1750*/  IMAD.WIDE.U32 R10, R16, 0x8, R10 ;  /* 0x00000008100a7825 */ /* 0x001fca00078e000a */
[----:B------:R0:W5:Y:S01]  /*1760*/  LDG.E.64.CONSTANT R6, desc[UR36][R10.64] ;  /* 0x000000240a067981 */ /* 0x000162000c1e9b00 */
[----:B------:R0:W1:Y:S01]  /*1770*/  LDC.64 R8, c[0x2][R2] ;  /* 0x0080000002087b82 */ /* 0x0000620000000a00 */
[----:B------:R-:W-:Y:S01]  /*1780*/  LOP3.LUT R0, R4, 0x1, RZ, 0xc0, !PT ;  /* 0x0000000104007812 */ /* 0x000fe200078ec0ff */
[----:B------:R-:W-:Y:S01]  /*1790*/  IMAD.MOV.U32 R5, RZ, RZ, R27 ;  /* 0x000000ffff057224 */ /* 0x000fe200078e001b */
[----:B------:R-:W-:Y:S01]  /*17a0*/  MOV R20, 0x1800 ;  /* 0x0000180000147802 */ /* 0x000fe20000000f00 */
[----:B------:R-:W-:Y:S01]  /*17b0*/  IMAD.MOV.U32 R4, RZ, RZ, R26 ;  /* 0x000000ffff047224 */ /* 0x000fe200078e001a */
[----:B------:R-:W-:Y:S01]  /*17c0*/  ISETP.EQ.U32.AND P0, PT, R0, 0x1, P6 ;  /* 0x000000010000780c */ /* 0x000fe20003702070 */
[----:B------:R-:W-:-:S03]  /*17d0*/  IMAD.MOV.U32 R21, RZ, RZ, 0x0 ;  /* 0x00000000ff157424 */ /* 0x000fc600078e00ff */
[----:B0-----:R-:W-:-:S09]  /*17e0*/  P2R R16, PR, RZ, 0x1 ;  /* 0x00000001ff107803 */ /* 0x001fd20000000000 */
[----:B-1---5:R-:W-:Y:S05]  /*17f0*/  CALL.REL.NOINC R8 `(_cupy_boolrelextrema_1D_int64) ;  /* 0xffffffe808007344 */ /* 0x022fea0003c3ffff */
        /* <DEDUP_REMOVED lines=14> */
[----:B------:R-:W-:Y:S02]  /*18e0*/  MOV R20, 0x1910 ;  /* 0x0000191000147802 */ /* 0x000fe40000000f00 */
[----:B0-----:R-:W-:-:S09]  /*18f0*/  P2R R16, PR, RZ, 0x1 ;  /* 0x00000001ff107803 */ /* 0x001fd20000000000 */
        /* <DEDUP_REMOVED lines=23> */
[----:B------:R-:W-:Y:S01]  /*1a70*/  VIADD R17, R19, 0x3 ;  /* 0x0000000313117836 */ /* 0x000fe20000000000 */
[----:B------:R-:W-:Y:S01]  /*1a80*/  MOV R20, 0x1b00 ;  /* 0x00001b0000147802 */ /* 0x000fe20000000f00 */
[----:B------:R-:W-:Y:S01]  /*1a90*/  IMAD.MOV.U32 R5, RZ, RZ, R27 ;  /* 0x000000ffff057224 */ /* 0x000fe200078e001b */
[----:B------:R-:W-:Y:S01]  /*1aa0*/  ISETP.EQ.U32.AND P0, PT, R0, 0x1, P6 ;  /* 0x000000010000780c */ /* 0x000fe20003702070 */
[----:B------:R-:W-:Y:S01]  /*1ab0*/  IMAD.MOV.U32 R4, RZ, RZ, R26 ;  /* 0x000000ffff047224 */ /* 0x000fe200078e001a */
[----:B------:R-:W-:Y:S01]  /*1ac0*/  VIADDMNMX R16, R22, -R17, RZ, !PT ;  /* 0x8000001116107246 */ /* 0x000fe200078001ff */
[----:B------:R-:W-:Y:S01]  /*1ad0*/  IMAD.MOV.U32 R21, RZ, RZ, 0x0 ;  /* 0x00000000ff157424 */ /* 0x000fe200078e00ff */
        /* <DEDUP_REMOVED lines=23> */
.L_x_27:
[----:B------:R-:W-:-:S09]  /*1c50*/  UISETP.NE.AND UP0, UPT, UR40, URZ, UPT ;  /* 0x000000ff2800728c */ /* 0x000fd2000bf05270 */
[----:B------:R-:W-:Y:S05]  /*1c60*/  BRA.U !UP0, `(.L_x_29) ;  /* 0x0000000508807547 */ /* 0x000fea000b800000 */
[----:B------:R-:W-:-:S09]  /*1c70*/  UISETP.NE.AND UP0, UPT, UR40, 0x1, UPT ;  /* 0x000000012800788c */ /* 0x000fd2000bf05270 */
[----:B------:R-:W-:Y:S05]  /*1c80*/  BRA.U !UP0, `(.L_x_30) ;  /* 0x0000000108f87547 */ /* 0x000fea000b800000 */
[----:B------:R-:W2:Y:S01]  /*1c90*/  LDCU UR4, c[0x0][0x380] ;  /* 0x00007000ff0477ac */ /* 0x000ea20008000800 */
[----:B------:R-:W3:Y:S01]  /*1ca0*/  LDC.64 R10, c[0x0][0x390] ;  /* 0x0000e400ff0a7b82 */ /* 0x000ee20000000a00 */
[----:B------:R-:W-:-:S05]  /*1cb0*/  IMAD.IADD R17, R19, 0x1, R22 ;  /* 0x0000000113117824 */ /* 0x000fca00078e0216 */
[----:B--2---:R-:W-:-:S04]  /*1cc0*/  ISETP.GE.AND P0, PT, R17, UR4, PT ;  /* 0x0000000411007c0c */ /* 0x004fc8000bf06270 */
[----:B0-----:R-:W-:-:S05]  /*1cd0*/  SEL R3, R17, UR38, !P0 ;  /* 0x0000002611037c07 */ /* 0x001fca000c000000 */
[----:B---3--:R-:W-:-:S05]  /*1ce0*/  IMAD.WIDE R10, R3, 0x8, R10 ;  /* 0x00000008030a7825 */ /* 0x008fca00078e020a */
[----:B------:R0:W5:Y:S01]  /*1cf0*/  LDG.E.64.CONSTANT R6, desc[UR36][R10.64] ;  /* 0x000000240a067981 */ /* 0x000162000c1e9b00 */
[----:B------:R0:W2:Y:S01]  /*1d00*/  LDC.64 R8, c[0x2][R2] ;  /* 0x0080000002087b82 */ /* 0x0000a20000000a00 */
[----:B------:R-:W-:Y:S01]  /*1d10*/  VIADDMNMX R16, R22, -R19, RZ, !PT ;  /* 0x8000001316107246 */ /* 0x000fe200078001ff */
[----:B-----5:R-:W-:Y:S01]  /*1d20*/  IMAD.MOV.U32 R4, RZ, RZ, R26 ;  /* 0x000000ffff047224 */ /* 0x020fe200078e001a */
[----:B------:R-:W-:Y:S01]  /*1d30*/  MOV R20, 0x1d70 ;  /* 0x00001d7000147802 */ /* 0x000fe20000000f00 */
[----:B------:R-:W-:Y:S02]  /*1d40*/  IMAD.MOV.U32 R5, RZ, RZ, R27 ;  /* 0x000000ffff057224 */ /* 0x000fe400078e001b */
[----:B------:R-:W-:-:S07]  /*1d50*/  IMAD.MOV.U32 R21, RZ, RZ, 0x0 ;  /* 0x00000000ff157424 */ /* 0x000fce00078e00ff */
[----:B012---:R-:W-:Y:S05]  /*1d60*/  CALL.REL.NOINC R8 `(_cupy_boolrelextrema_1D_int64) ;  /* 0xffffffe008a47344 */ /* 0x007fea0003c3ffff */
[----:B------:R-:W0:Y:S02]  /*1d70*/  LDC.64 R10, c[0x0][0x390] ;  /* 0x0000e400ff0a7b82 */ /* 0x000e240000000a00 */
[----:B0-----:R-:W-:-:S05]  /*1d80*/  IMAD.WIDE.U32 R10, R16, 0x8, R10 ;  /* 0x00000008100a7825 */ /* 0x001fca00078e000a */
        /* <DEDUP_REMOVED lines=9> */
[----:B------:R-:W0:Y:S01]  /*1e20*/  LDCU UR4, c[0x0][0x380] ;  /* 0x00007000ff0477ac */ /* 0x000e220008000800 */
[----:B------:R-:W1:Y:S01]  /*1e30*/  LDC.64 R10, c[0x0][0x390] ;  /* 0x0000e400ff0a7b82 */ /* 0x000e620000000a00 */
[----:B------:R-:W-:-:S05]  /*1e40*/  VIADD R17, R17, 0x1 ;  /* 0x0000000111117836 */ /* 0x000fca0000000000 */
[----:B0-----:R-:W-:-:S04]  /*1e50*/  ISETP.GE.AND P0, PT, R17, UR4, PT ;  /* 0x0000000411007c0c */ /* 0x001fc8000bf06270 */
[----:B------:R-:W-:-:S05]  /*1e60*/  SEL R17, R17, UR38, !P0 ;  /* 0x0000002611117c07 */ /* 0x000fca000c000000 */
        /* <DEDUP_REMOVED lines=9> */
[----:B------:R-:W-:Y:S02]  /*1f00*/  MOV R20, 0x1f50 ;  /* 0x00001f5000147802 */ /* 0x000fe40000000f00 */
[----:B------:R-:W-:-:S02]  /*1f10*/  ISETP.NE.AND P0, PT, R16, RZ, !P0 ;  /* 0x000000ff1000720c */ /* 0x000fc40004705270 */
[----:B------:R-:W-:Y:S02]  /*1f20*/  VIADDMNMX R16, R22, R3, RZ, !PT ;  /* 0x0000000316107246 */ /* 0x000fe400078001ff */
[----:B0-----:R-:W-:-:S09]  /*1f30*/  P2R R17, PR, RZ, 0x1 ;  /* 0x00000001ff117803 */ /* 0x001fd20000000000 */
        /* <DEDUP_REMOVED lines=10> */
[----:B0-----:R-:W-:-:S05]  /*1fe0*/  IMAD.WIDE.U32 R16, R16, 0x8, R6 ;  /* 0x0000000810107825 */ /* 0x001fca00078e0006 */
        /* <DEDUP_REMOVED lines=8> */
.L_x_30:
[----:B------:R-:W2:Y:S02]  /*2070*/  LDCU UR4, c[0x0][0x384] ;  /* 0x00007080ff0477ac */ /* 0x000ea40008000800 */
[----:B--2---:R-:W-:-:S09]  /*2080*/  ULOP3.LUT UP0, URZ, UR4, 0x1, URZ, 0xc0, !UPT ;  /* 0x0000000104ff7892 */ /* 0x004fd2000f80c0ff */
        /* <DEDUP_REMOVED lines=30> */
.L_x_29:
[----:B------:R-:W2:Y:S02]  /*2270*/  LDCU.64 UR4, c[0x0][0x398] ;  /* 0x00007300ff0477ac */ /* 0x000ea40008000a00 */
[C---:B--2---:R-:W-:Y:S01]  /*2280*/  IADD3 R4, P0, PT, R22.reuse, UR4, RZ ;  /* 0x0000000416047c10 */ /* 0x044fe2000ff1e0ff */
[----:B------:R-:W2:Y:S03]  /*2290*/  LDCU UR4, c[0x0][0x380] ;  /* 0x00007000ff0477ac */ /* 0x000ea60008000800 */
[----:B------:R-:W-:Y:S01]  /*22a0*/  LEA.HI.X.SX32 R5, R22, UR5, 0x1, P0 ;  /* 0x0000000516057c11 */ /* 0x000fe200080f0eff */
[----:B------:R-:W-:-:S04]  /*22b0*/  IMAD.IADD R22, R25, 0x1, R22 ;  /* 0x0000000119167824 */ /* 0x000fc800078e0216 */
[----:B------:R3:W-:Y:S01]  /*22c0*/  STG.E.U8 desc[UR36][R4.64], R23 ;  /* 0x0000001704007986 */ /* 0x0007e2000c101124 */
[----:B--2---:R-:W-:-:S13]  /*22d0*/  ISETP.GE.AND P0, PT, R22, UR4, PT ;  /* 0x0000000416007c0c */ /* 0x004fda000bf06270 */
[----:B---3--:R-:W-:Y:S05]  /*22e0*/  @!P0 BRA `(.L_x_31) ;  /* 0xfffffff000388947 */ /* 0x008fea000383ffff */
[----:B-1----:R-:W-:Y:S05]  /*22f0*/  EXIT ;  /* 0x000000000000794d */ /* 0x002fea0003800000 */
        .type           $_cupy_boolrelextrema_1D_int64$_Z10less_equalIdEbT_S0_,@function
        .size           $_cupy_boolrelextrema_1D_int64$_Z10less_equalIdEbT_S0_,($_cupy_boolrelextrema_1D_int64$_Z10less_equalIfEbT_S0_ - $_cupy_boolrelextrema_1D_int64$_Z10less_equalIdEbT_S0_)
$_cupy_boolrelextrema_1D_int64$_Z10less_equalIdEbT_S0_:
        /* <DEDUP_REMOVED lines=8> */
[----:B--2---:R-:W-:Y:S06]  /*2380*/  RET.REL.NODEC R20 `(_cupy_boolrelextrema_1D_int64) ;  /* 0xffffffdc141c7950 */ /* 0x004fec0003c3ffff */
        .type           $_cupy_boolrelextrema_1D_int64$_Z10less_equalIfEbT_S0_,@function
        .size           $_cupy_boolrelextrema_1D_int64$_Z10less_equalIfEbT_S0_,($_cupy_boolrelextrema_1D_int64$_Z10less_equalIiEbT_S0_ - $_cupy_boolrelextrema_1D_int64$_Z10less_equalIfEbT_S0_)
$_cupy_boolrelextrema_1D_int64$_Z10less_equalIfEbT_S0_:
[----:B------:R-:W-:-:S04]  /*2390*/  FSETP.GTU.AND P0, PT, R4, R5, PT ;  /* 0x000000050400720b */ /* 0x000fc80003f0c000 */
[----:B------:R-:W-:Y:S01]  /*23a0*/  SEL R4, RZ, 0x1, P0 ;  /* 0x00000001ff047807 */ /* 0x000fe20000000000 */
[----:B------:R-:W-:Y:S08]  /*23b0*/  RET.REL.NODEC R20 `(_cupy_boolrelextrema_1D_int64) ;  /* 0xffffffdc14107950 */ /* 0x000ff00003c3ffff */
        .type           $_cupy_boolrelextrema_1D_int64$_Z10less_equalIiEbT_S0_,@function
        .size           $_cupy_boolrelextrema_1D_int64$_Z10less_equalIiEbT_S0_,($_cupy_boolrelextrema_1D_int64$_Z10less_equalIlEbT_S0_ - $_cupy_boolrelextrema_1D_int64$_Z10less_equalIiEbT_S0_)
$_cupy_boolrelextrema_1D_int64$_Z10less_equalIiEbT_S0_:
[----:B------:R-:W-:-:S04]  /*23c0*/  ISETP.GT.AND P0, PT, R4, R5, PT ;  /* 0x000000050400720c */ /* 0x000fc80003f04270 */
[----:B------:R-:W-:Y:S01]  /*23d0*/  SEL R4, RZ, 0x1, P0 ;  /* 0x00000001ff047807 */ /* 0x000fe20000000000 */
[----:B------:R-:W-:Y:S08]  /*23e0*/  RET.REL.NODEC R20 `(_cupy_boolrelextrema_1D_int64) ;  /* 0xffffffdc14047950 */ /* 0x000ff00003c3ffff */
        .type           $_cupy_boolrelextrema_1D_int64$_Z10less_equalIlEbT_S0_,@function
        .size           $_cupy_boolrelextrema_1D_int64$_Z10less_equalIlEbT_S0_,($_cupy_boolrelextrema_1D_int64$_Z13greater_equalIdEbT_S0_ - $_cupy_boolrelextrema_1D_int64$_Z10less_equalIlEbT_S0_)
$_cupy_boolrelextrema_1D_int64$_Z10less_equalIlEbT_S0_:
[----:B------:R-:W-:-:S04]  /*23f0*/  ISETP.GT.U32.AND P0, PT, R4, R6, PT ;  /* 0x000000060400720c */ /* 0x000fc80003f04070 */
[----:B------:R-:W-:-:S04]  /*2400*/  ISETP.GT.AND.EX P0, PT, R5, R7, PT, P0 ;  /* 0x000000070500720c */ /* 0x000fc80003f04300 */
[----:B------:R-:W-:Y:S01]  /*2410*/  SEL R4, RZ, 0x1, P0 ;  /* 0x00000001ff047807 */ /* 0x000fe20000000000 */
[----:B------:R-:W-:Y:S08]  /*2420*/  RET.REL.NODEC R20 `(_cupy_boolrelextrema_1D_int64) ;  /* 0xffffffd814f47950 */ /* 0x000ff00003c3ffff */
        .type           $_cupy_boolrelextrema_1D_int64$_Z13greater_equalIdEbT_S0_,@function
        .size           $_cupy_boolrelextrema_1D_int64$_Z13greater_equalIdEbT_S0_,($_cupy_boolrelextrema_1D_int64$_Z13greater_equalIfEbT_S0_ - $_cupy_boolrelextrema_1D_int64$_Z13greater_equalIdEbT_S0_)
$_cupy_boolrelextrema_1D_int64$_Z13greater_equalIdEbT_S0_:
        /* <DEDUP_REMOVED lines=8> */
[----:B--2---:R-:W-:Y:S06]  /*24b0*/  RET.REL.NODEC R20 `(_cupy_boolrelextrema_1D_int64) ;  /* 0xffffffd814d07950 */ /* 0x004fec0003c3ffff */
        .type           $_cupy_boolrelextrema_1D_int64$_Z13greater_equalIfEbT_S0_,@function
        .size           $_cupy_boolrelextrema_1D_int64$_Z13greater_equalIfEbT_S0_,($_cupy_boolrelextrema_1D_int64$_Z13greater_equalIiEbT_S0_ - $_cupy_boolrelextrema_1D_int64$_Z13greater_equalIfEbT_S0_)
$_cupy_boolrelextrema_1D_int64$_Z13greater_equalIfEbT_S0_:
[----:B------:R-:W-:-:S04]  /*24c0*/  FSETP.GE.AND P0, PT, R4, R5, PT ;  /* 0x000000050400720b */ /* 0x000fc80003f06000 */
[----:B------:R-:W-:Y:S01]  /*24d0*/  SEL R4, RZ, 0x1, !P0 ;  /* 0x00000001ff047807 */ /* 0x000fe20004000000 */
[----:B------:R-:W-:Y:S08]  /*24e0*/  RET.REL.NODEC R20 `(_cupy_boolrelextrema_1D_int64) ;  /* 0xffffffd814c47950 */ /* 0x000ff00003c3ffff */
        .type           $_cupy_boolrelextrema_1D_int64$_Z13greater_equalIiEbT_S0_,@function
        .size           $_cupy_boolrelextrema_1D_int64$_Z13greater_equalIiEbT_S0_,($_cupy_boolrelextrema_1D_int64$_Z13greater_equalIlEbT_S0_ - $_cupy_boolrelextrema_1D_int64$_Z13greater_equalIiEbT_S0_)
$_cupy_boolrelextrema_1D_int64$_Z13greater_equalIiEbT_S0_:
[----:B------:R-:W-:-:S04]  /*24f0*/  ISETP.GE.AND P0, PT, R4, R5, PT ;  /* 0x000000050400720c */ /* 0x000fc80003f06270 */
[----:B------:R-:W-:Y:S01]  /*2500*/  SEL R4, RZ, 0x1, !P0 ;  /* 0x00000001ff047807 */ /* 0x000fe20004000000 */
[----:B------:R-:W-:Y:S08]  /*2510*/  RET.REL.NODEC R20 `(_cupy_boolrelextrema_1D_int64) ;  /* 0xffffffd814b87950 */ /* 0x000ff00003c3ffff */
        .type           $_cupy_boolrelextrema_1D_int64$_Z13greater_equalIlEbT_S0_,@function
        .size           $_cupy_boolrelextrema_1D_int64$_Z13greater_equalIlEbT_S0_,($_cupy_boolrelextrema_1D_int64$_Z4lessIdEbT_S0_ - $_cupy_boolrelextrema_1D_int64$_Z13greater_equalIlEbT_S0_)
$_cupy_boolrelextrema_1D_int64$_Z13greater_equalIlEbT_S0_:
[----:B------:R-:W-:-:S04]  /*2520*/  ISETP.GE.U32.AND P0, PT, R4, R6, PT ;  /* 0x000000060400720c */ /* 0x000fc80003f06070 */
[----:B------:R-:W-:-:S04]  /*2530*/  ISETP.GE.AND.EX P0, PT, R5, R7, PT, P0 ;  /* 0x000000070500720c */ /* 0x000fc80003f06300 */
[----:B------:R-:W-:Y:S01]  /*2540*/  SEL R4, RZ, 0x1, !P0 ;  /* 0x00000001ff047807 */ /* 0x000fe20004000000 */
[----:B------:R-:W-:Y:S08]  /*2550*/  RET.REL.NODEC R20 `(_cupy_boolrelextrema_1D_int64) ;  /* 0xffffffd814a87950 */ /* 0x000ff00003c3ffff */
        .type           $_cupy_boolrelextrema_1D_int64$_Z4lessIdEbT_S0_,@function
        .size           $_cupy_boolrelextrema_1D_int64$_Z4lessIdEbT_S0_,($_cupy_boolrelextrema_1D_int64$_Z4lessIfEbT_S0_ - $_cupy_boolrelextrema_1D_int64$_Z4lessIdEbT_S0_)
$_cupy_boolrelextrema_1D_int64$_Z4lessIdEbT_S0_:
        /* <DEDUP_REMOVED lines=8> */
[----:B--2---:R-:W-:Y:S06]  /*25e0*/  RET.REL.NODEC R20 `(_cupy_boolrelextrema_1D_int64) ;  /* 0xffffffd814847950 */ /* 0x004fec0003c3ffff */
        .type           $_cupy_boolrelextrema_1D_int64$_Z4lessIfEbT_S0_,@function
        .size           $_cupy_boolrelextrema_1D_int64$_Z4lessIfEbT_S0_,($_cupy_boolrelextrema_1D_int64$_Z4lessIiEbT_S0_ - $_cupy_boolrelextrema_1D_int64$_Z4lessIfEbT_S0_)
$_cupy_boolrelextrema_1D_int64$_Z4lessIfEbT_S0_:
[----:B------:R-:W-:-:S04]  /*25f0*/  FSETP.GEU.AND P0, PT, R4, R5, PT ;  /* 0x000000050400720b */ /* 0x000fc80003f0e000 */
[----:B------:R-:W-:Y:S01]  /*2600*/  SEL R4, RZ, 0x1, P0 ;  /* 0x00000001ff047807 */ /* 0x000fe20000000000 */
[----:B------:R-:W-:Y:S08]  /*2610*/  RET.REL.NODEC R20 `(_cupy_boolrelextrema_1D_int64) ;  /* 0xffffffd814787950 */ /* 0x000ff00003c3ffff */
        .type           $_cupy_boolrelextrema_1D_int64$_Z4lessIiEbT_S0_,@function
        .size           $_cupy_boolrelextrema_1D_int64$_Z4lessIiEbT_S0_,($_cupy_boolrelextrema_1D_int64$_Z4lessIlEbT_S0_ - $_cupy_boolrelextrema_1D_int64$_Z4lessIiEbT_S0_)
$_cupy_boolrelextrema_1D_int64$_Z4lessIiEbT_S0_:
[----:B------:R-:W-:-:S04]  /*2620*/  ISETP.GE.AND P0, PT, R4, R5, PT ;  /* 0x000000050400720c */ /* 0x000fc80003f06270 */
[----:B------:R-:W-:Y:S01]  /*2630*/  SEL R4, RZ, 0x1, P0 ;  /* 0x00000001ff047807 */ /* 0x000fe20000000000 */
[----:B------:R-:W-:Y:S08]  /*2640*/  RET.REL.NODEC R20 `(_cupy_boolrelextrema_1D_int64) ;  /* 0xffffffd8146c7950 */ /* 0x000ff00003c3ffff */
        .type           $_cupy_boolrelextrema_1D_int64$_Z4lessIlEbT_S0_,@function
        .size           $_cupy_boolrelextrema_1D_int64$_Z4lessIlEbT_S0_,($_cupy_boolrelextrema_1D_int64$_Z5equalIdEbT_S0_ - $_cupy_boolrelextrema_1D_int64$_Z4lessIlEbT_S0_)
$_cupy_boolrelextrema_1D_int64$_Z4lessIlEbT_S0_:
[----:B------:R-:W-:-:S04]  /*2650*/  ISETP.GE.U32.AND P0, PT, R4, R6, PT ;  /* 0x000000060400720c */ /* 0x000fc80003f06070 */
[----:B------:R-:W-:-:S04]  /*2660*/  ISETP.GE.AND.EX P0, PT, R5, R7, PT, P0 ;  /* 0x000000070500720c */ /* 0x000fc80003f06300 */
[----:B------:R-:W-:Y:S01]  /*2670*/  SEL R4, RZ, 0x1, P0 ;  /* 0x00000001ff047807 */ /* 0x000fe20000000000 */
[----:B------:R-:W-:Y:S08]  /*2680*/  RET.REL.NODEC R20 `(_cupy_boolrelextrema_1D_int64) ;  /* 0xffffffd8145c7950 */ /* 0x000ff00003c3ffff */
        .type           $_cupy_boolrelextrema_1D_int64$_Z5equalIdEbT_S0_,@function
        .size           $_cupy_boolrelextrema_1D_int64$_Z5equalIdEbT_S0_,($_cupy_boolrelextrema_1D_int64$_Z5equalIfEbT_S0_ - $_cupy_boolrelextrema_1D_int64$_Z5equalIdEbT_S0_)
$_cupy_boolrelextrema_1D_int64$_Z5equalIdEbT_S0_:
        /* <DEDUP_REMOVED lines=8> */
[----:B--2---:R-:W-:Y:S06]  /*2710*/  RET.REL.NODEC R20 `(_cupy_boolrelextrema_1D_int64) ;  /* 0xffffffd814387950 */ /* 0x004fec0003c3ffff */
        .type           $_cupy_boolrelextrema_1D_int64$_Z5equalIfEbT_S0_,@function
        .size           $_cupy_boolrelextrema_1D_int64$_Z5equalIfEbT_S0_,($_cupy_boolrelextrema_1D_int64$_Z5equalIiEbT_S0_ - $_cupy_boolrelextrema_1D_int64$_Z5equalIfEbT_S0_)
$_cupy_boolrelextrema_1D_int64$_Z5equalIfEbT_S0_:
[----:B------:R-:W-:-:S04]  /*2720*/  FSETP.NEU.AND P0, PT, R4, R5, PT ;  /* 0x000000050400720b */ /* 0x000fc80003f0d000 */
[----:B------:R-:W-:Y:S01]  /*2730*/  SEL R4, RZ, 0x1, P0 ;  /* 0x00000001ff047807 */ /* 0x000fe20000000000 */
[----:B------:R-:W-:Y:S08]  /*2740*/  RET.REL.NODEC R20 `(_cupy_boolrelextrema_1D_int64) ;  /* 0xffffffd8142c7950 */ /* 0x000ff00003c3ffff */
        .type           $_cupy_boolrelextrema_1D_int64$_Z5equalIiEbT_S0_,@function
        .size           $_cupy_boolrelextrema_1D_int64$_Z5equalIiEbT_S0_,($_cupy_boolrelextrema_1D_int64$_Z5equalIlEbT_S0_ - $_cupy_boolrelextrema_1D_int64$_Z5equalIiEbT_S0_)
$_cupy_boolrelextrema_1D_int64$_Z5equalIiEbT_S0_:
[----:B------:R-:W-:-:S04]  /*2750*/  ISETP.NE.AND P0, PT, R4, R5, PT ;  /* 0x000000050400720c */ /* 0x000fc80003f05270 */
[----:B------:R-:W-:Y:S01]  /*2760*/  SEL R4, RZ, 0x1, P0 ;  /* 0x00000001ff047807 */ /* 0x000fe20000000000 */
[----:B------:R-:W-:Y:S08]  /*2770*/  RET.REL.NODEC R20 `(_cupy_boolrelextrema_1D_int64) ;  /* 0xffffffd814207950 */ /* 0x000ff00003c3ffff */
        .type           $_cupy_boolrelextrema_1D_int64$_Z5equalIlEbT_S0_,@function
        .size           $_cupy_boolrelextrema_1D_int64$_Z5equalIlEbT_S0_,($_cupy_boolrelextrema_1D_int64$_Z7greaterIdEbT_S0_ - $_cupy_boolrelextrema_1D_int64$_Z5equalIlEbT_S0_)
$_cupy_boolrelextrema_1D_int64$_Z5equalIlEbT_S0_:
[----:B------:R-:W-:-:S04]  /*2780*/  ISETP.NE.U32.AND P0, PT, R4, R6, PT ;  /* 0x000000060400720c */ /* 0x000fc80003f05070 */
[----:B------:R-:W-:-:S04]  /*2790*/  ISETP.NE.AND.EX P0, PT, R5, R7, PT, P0 ;  /* 0x000000070500720c */ /* 0x000fc80003f05300 */
[----:B------:R-:W-:Y:S01]  /*27a0*/  SEL R4, RZ, 0x1, P0 ;  /* 0x00000001ff047807 */ /* 0x000fe20000000000 */
[----:B------:R-:W-:Y:S08]  /*27b0*/  RET.REL.NODEC R20 `(_cupy_boolrelextrema_1D_int64) ;  /* 0xffffffd814107950 */ /* 0x000ff00003c3ffff */
        .type           $_cupy_boolrelextrema_1D_int64$_Z7greaterIdEbT_S0_,@function
        .size           $_cupy_boolrelextrema_1D_int64$_Z7greaterIdEbT_S0_,($_cupy_boolrelextrema_1D_int64$_Z7greaterIfEbT_S0_ - $_cupy_boolrelextrema_1D_int64$_Z7greaterIdEbT_S0_)
$_cupy_boolrelextrema_1D_int64$_Z7greaterIdEbT_S0_:
        /* <DEDUP_REMOVED lines=8> */
[----:B--2---:R-:W-:Y:S06]  /*2840*/  RET.REL.NODEC R20 `(_cupy_boolrelextrema_1D_int64) ;  /* 0xffffffd414ec7950 */ /* 0x004fec0003c3ffff */
        .type           $_cupy_boolrelextrema_1D_int64$_Z7greaterIfEbT_S0_,@function
        .size           $_cupy_boolrelextrema_1D_int64$_Z7greaterIfEbT_S0_,($_cupy_boolrelextrema_1D_int64$_Z7greaterIiEbT_S0_ - $_cupy_boolrelextrema_1D_int64$_Z7greaterIfEbT_S0_)
$_cupy_boolrelextrema_1D_int64$_Z7greaterIfEbT_S0_:
[----:B------:R-:W-:-:S04]  /*2850*/  FSETP.GT.AND P0, PT, R4, R5, PT ;  /* 0x000000050400720b */ /* 0x000fc80003f04000 */
[----:B------:R-:W-:Y:S01]  /*2860*/  SEL R4, RZ, 0x1, !P0 ;  /* 0x00000001ff047807 */ /* 0x000fe20004000000 */
[----:B------:R-:W-:Y:S08]  /*2870*/  RET.REL.NODEC R20 `(_cupy_boolrelextrema_1D_int64) ;  /* 0xffffffd414e07950 */ /* 0x000ff00003c3ffff */
        .type           $_cupy_boolrelextrema_1D_int64$_Z7greaterIiEbT_S0_,@function
        .size           $_cupy_boolrelextrema_1D_int64$_Z7greaterIiEbT_S0_,($_cupy_boolrelextrema_1D_int64$_Z7greaterIlEbT_S0_ - $_cupy_boolrelextrema_1D_int64$_Z7greaterIiEbT_S0_)
$_cupy_boolrelextrema_1D_int64$_Z7greaterIiEbT_S0_:
[----:B------:R-:W-:-:S04]  /*2880*/  ISETP.GT.AND P0, PT, R4, R5, PT ;  /* 0x000000050400720c */ /* 0x000fc80003f04270 */
[----:B------:R-:W-:Y:S01]  /*2890*/  SEL R4, RZ, 0x1, !P0 ;  /* 0x00000001ff047807 */ /* 0x000fe20004000000 */
[----:B------:R-:W-:Y:S08]  /*28a0*/  RET.REL.NODEC R20 `(_cupy_boolrelextrema_1D_int64) ;  /* 0xffffffd414d47950 */ /* 0x000ff00003c3ffff */
        .type           $_cupy_boolrelextrema_1D_int64$_Z7greaterIlEbT_S0_,@function
        .size           $_cupy_boolrelextrema_1D_int64$_Z7greaterIlEbT_S0_,($_cupy_boolrelextrema_1D_int64$_Z9not_equalIdEbT_S0_ - $_cupy_boolrelextrema_1D_int64$_Z7greaterIlEbT_S0_)
$_cupy_boolrelextrema_1D_int64$_Z7greaterIlEbT_S0_:
[----:B------:R-:W-:-:S04]  /*28b0*/  ISETP.GT.U32.AND P0, PT, R4, R6, PT ;  /* 0x000000060400720c */ /* 0x000fc80003f04070 */
[----:B------:R-:W-:-:S04]  /*28c0*/  ISETP.GT.AND.EX P0, PT, R5, R7, PT, P0 ;  /* 0x000000070500720c */ /* 0x000fc80003f04300 */
[----:B------:R-:W-:Y:S01]  /*28d0*/  SEL R4, RZ, 0x1, !P0 ;  /* 0x00000001ff047807 */ /* 0x000fe20004000000 */
[----:B------:R-:W-:Y:S08]  /*28e0*/  RET.REL.NODEC R20 `(_cupy_boolrelextrema_1D_int64) ;  /* 0xffffffd414c47950 */ /* 0x000ff00003c3ffff */
        .type           $_cupy_boolrelextrema_1D_int64$_Z9not_equalIdEbT_S0_,@function
        .size           $_cupy_boolrelextrema_1D_int64$_Z9not_equalIdEbT_S0_,($_cupy_boolrelextrema_1D_int64$_Z9not_equalIfEbT_S0_ - $_cupy_boolrelextrema_1D_int64$_Z9not_equalIdEbT_S0_)
$_cupy_boolrelextrema_1D_int64$_Z9not_equalIdEbT_S0_:
        /* <DEDUP_REMOVED lines=8> */
[----:B--2---:R-:W-:Y:S06]  /*2970*/  RET.REL.NODEC R20 `(_cupy_boolrelextrema_1D_int64) ;  /* 0xffffffd414a07950 */ /* 0x004fec0003c3ffff */
        .type           $_cupy_boolrelextrema_1D_int64$_Z9not_equalIfEbT_S0_,@function
        .size           $_cupy_boolrelextrema_1D_int64$_Z9not_equalIfEbT_S0_,($_cupy_boolrelextrema_1D_int64$_Z9not_equalIiEbT_S0_ - $_cupy_boolrelextrema_1D_int64$_Z9not_equalIfEbT_S0_)
$_cupy_boolrelextrema_1D_int64$_Z9not_equalIfEbT_S0_:
[----:B------:R-:W-:-:S04]  /*2980*/  FSETP.NEU.AND P0, PT, R4, R5, PT ;  /* 0x000000050400720b */ /* 0x000fc80003f0d000 */
[----:B------:R-:W-:Y:S01]  /*2990*/  SEL R4, RZ, 0x1, !P0 ;  /* 0x00000001ff047807 */ /* 0x000fe20004000000 */
[----:B------:R-:W-:Y:S08]  /*29a0*/  RET.REL.NODEC R20 `(_cupy_boolrelextrema_1D_int64) ;  /* 0xffffffd414947950 */ /* 0x000ff00003c3ffff */
        .type           $_cupy_boolrelextrema_1D_int64$_Z9not_equalIiEbT_S0_,@function
        .size           $_cupy_boolrelextrema_1D_int64$_Z9not_equalIiEbT_S0_,($_cupy_boolrelextrema_1D_int64$_Z9not_equalIlEbT_S0_ - $_cupy_boolrelextrema_1D_int64$_Z9not_equalIiEbT_S0_)
$_cupy_boolrelextrema_1D_int64$_Z9not_equalIiEbT_S0_:
[----:B------:R-:W-:-:S04]  /*29b0*/  ISETP.NE.AND P0, PT, R4, R5, PT ;  /* 0x000000050400720c */ /* 0x000fc80003f05270 */
[----:B------:R-:W-:Y:S01]  /*29c0*/  SEL R4, RZ, 0x1, !P0 ;  /* 0x00000001ff047807 */ /* 0x000fe20004000000 */
[----:B------:R-:W-:Y:S08]  /*29d0*/  RET.REL.NODEC R20 `(_cupy_boolrelextrema_1D_int64) ;  /* 0xffffffd414887950 */ /* 0x000ff00003c3ffff */
        .type           $_cupy_boolrelextrema_1D_int64$_Z9not_equalIlEbT_S0_,@function
        .size           $_cupy_boolrelextrema_1D_int64$_Z9not_equalIlEbT_S0_,(.L_x_179 - $_cupy_boolrelextrema_1D_int64$_Z9not_equalIlEbT_S0_)
$_cupy_boolrelextrema_1D_int64$_Z9not_equalIlEbT_S0_:
[----:B------:R-:W-:-:S04]  /*29e0*/  ISETP.NE.U32.AND P0, PT, R4, R6, PT ;  /* 0x000000060400720c */ /* 0x000fc80003f05070 */
[----:B------:R-:W-:-:S04]  /*29f0*/  ISETP.NE.AND.EX P0, PT, R5, R7, PT, P0 ;  /* 0x000000070500720c */ /* 0x000fc80003f05300 */
[----:B------:R-:W-:Y:S01]  /*2a00*/  SEL R4, RZ, 0x1, !P0 ;  /* 0x00000001ff047807 */ /* 0x000fe20004000000 */
[----:B------:R-:W-:Y:S08]  /*2a10*/  RET.REL.NODEC R20 `(_cupy_boolrelextrema_1D_int64) ;  /* 0xffffffd414787950 */ /* 0x000ff00003c3ffff */
.L_x_32:
        /* <DEDUP_REMOVED lines=14> */
.L_x_179:


//--------------------- .text._cupy_boolrelextrema_2D_float64 --------------------------
	.section	.text._cupy_boolrelextrema_2D_float64,"ax",@progbits
	.align	128
        .global         _cupy_boolrelextrema_2D_float64
        .type           _cupy_boolrelextrema_2D_float64,@function
        .size           _cupy_boolrelextrema_2D_float64,(.L_x_203 - _cupy_boolrelextrema_2D_float64)
        .other          _cupy_boolrelextrema_2D_float64,@"STO_CUDA_ENTRY STV_DEFAULT"
_cupy_boolrelextrema_2D_float64:
.text._cupy_boolrelextrema_2D_float64:
        /* <DEDUP_REMOVED lines=41> */
.L_x_37:
        /* <DEDUP_REMOVED lines=19> */
[----:B-1---5:R-:W-:Y:S05]  /*03c0*/  CALL.REL.NOINC R8 `(_cupy_boolrelextrema_2D_float64) ;  /* 0xfffffffc080c7344 */ /* 0x022fea0003c3ffff */
        /* <DEDUP_REMOVED lines=10> */
[----:B-----5:R-:W-:Y:S05]  /*0470*/  CALL.REL.NOINC R8 `(_cupy_boolrelextrema_2D_float64) ;  /* 0xfffffff808e07344 */ /* 0x020fea0003c3ffff */
        /* <DEDUP_REMOVED lines=24> */
[----:B-1---5:R-:W-:Y:S05]  /*0600*/  CALL.REL.NOINC R8 `(_cupy_boolrelextrema_2D_float64) ;  /* 0xfffffff8087c7344 */ /* 0x022fea0003c3ffff */
        /* <DEDUP_REMOVED lines=96> */
.L_x_36:
        /* <DEDUP_REMOVED lines=23> */
[----:B-1----:R-:W-:Y:S05]  /*0d80*/  CALL.REL.NOINC R8 `(_cupy_boolrelextrema_2D_float64) ;  /* 0xfffffff0089c7344 */ /* 0x002fea0003c3ffff */
        /* <DEDUP_REMOVED lines=10> */
[----:B01---5:R-:W-:Y:S05]  /*0e30*/  CALL.REL.NOINC R8 `(_cupy_boolrelextrema_2D_float64) ;  /* 0xfffffff008707344 */ /* 0x023fea0003c3ffff */
        /* <DEDUP_REMOVED lines=39> */
[----:B------:R-:W-:Y:S01]  /*10b0*/  VIADD R28, R28, 0x2 ;  /* 0x000000021c1c7836 */ /* 0x000fe20000000000 */
[----:B------:R-:W-:-:S04]  /*10c0*/  LOP3.LUT R0, R4, 0x1, RZ, 0xc0, !PT ;  /* 0x0000000104007812 */ /* 0x000fc800078ec0ff */
[----:B------:R-:W-:-:S04]  /*10d0*/  ISETP.EQ.U32.AND P0, PT, R0, 0x1, P6 ;  /* 0x000000010000780c */ /* 0x000fc80003702070 */
[----:B------:R-:W-:-:S09]  /*10e0*/  SEL R25, RZ, 0x1, !P0 ;  /* 0x00000001ff197807 */ /* 0x000fd20004000000 */
.L_x_38:
        /* <DEDUP_REMOVED lines=35> */
[----:B------:R-:W-:-:S04]  /*1320*/  LOP3.LUT R4, R4, 0x1, RZ, 0xc0, !PT ;  /* 0x0000000104047812 */ /* 0x000fc800078ec0ff */
[----:B------:R-:W-:-:S04]  /*1330*/  ISETP.NE.U32.AND P0, PT, R4, 0x1, PT ;  /* 0x000000010400780c */ /* 0x000fc80003f05070 */
[----:B------:R-:W-:-:S04]  /*1340*/  ISETP.NE.AND P0, PT, R2, RZ, !P0 ;  /* 0x000000ff0200720c */ /* 0x000fc80004705270 */
[----:B------:R-:W-:Y:S01]  /*1350*/  SEL R25, RZ, 0x1, !P0 ;  /* 0x00000001ff197807 */ /* 0x000fe20004000000 */
[----:B------:R-:W-:Y:S08]  /*1360*/  BRA `(.L_x_33) ;  /* 0x0000003000687947 */ /* 0x000ff00003800000 */
.L_x_35:
        /* <DEDUP_REMOVED lines=14> */
.L_x_41:
        /* <DEDUP_REMOVED lines=14> */
[----:B01---5:R-:W-:Y:S05]  /*1530*/  CALL.REL.NOINC R8 `(_cupy_boolrelextrema_2D_float64) ;  /* 0xffffffe808b07344 */ /* 0x023fea0003c3ffff */
        /* <DEDUP_REMOVED lines=118> */
.L_x_40:
[----:B------:R-:W-:-:S07]  /*1ca0*/  VIADD R22, R19, 0xffffffff ;  /* 0xffffffff13167836 */ /* 0x000fce0000000000 */
.L_x_39:
        /* <DEDUP_REMOVED lines=21> */
[----:B01----:R-:W-:Y:S05]  /*1e00*/  CALL.REL.NOINC R8 `(_cupy_boolrelextrema_2D_float64) ;  /* 0xffffffe0087c7344 */ /* 0x003fea0003c3ffff */
        /* <DEDUP_REMOVED lines=50> */
.L_x_42:
        /* <DEDUP_REMOVED lines=36> */
.L_x_34:
        /* <DEDUP_REMOVED lines=13> */
.L_x_45:
        /* <DEDUP_REMOVED lines=152> */
.L_x_44:
        /* <DEDUP_REMOVED lines=78> */
.L_x_46:
        /* <DEDUP_REMOVED lines=40> */
.L_x_43:
        /* <DEDUP_REMOVED lines=14> */
.L_x_49:
        /* <DEDUP_REMOVED lines=133> */
.L_x_48:
[----:B------:R-:W-:-:S07]  /*3e50*/  VIADD R22, R19, 0xffffffff ;  /* 0xffffffff13167836 */ /* 0x000fce0000000000 */
.L_x_47:
        /* <DEDUP_REMOVED lines=72> */
.L_x_50:
        /* <DEDUP_REMOVED lines=34> */
[----:B------:R-:W-:-:S09]  /*4500*/  SEL R25, RZ, 0x1, !P0 ;  /* 0x00000001ff197807 */ /* 0x000fd20004000000 */
.L_x_33:
[----:B------:R-:W0:Y:S02]  /*4510*/  LDCU.64 UR4, c[0x0][0x3a0] ;  /* 0x00007400ff0477ac */ /* 0x000e240008000a00 */
[----:B0-----:R-:W-:-:S04]  /*4520*/  IADD3 R2, P0, PT, R26, UR4, RZ ;  /* 0x000000041a027c10 */ /* 0x001fc8000ff1e0ff */
[----:B------:R-:W-:-:S05]  /*4530*/  LEA.HI.X.SX32 R3, R26, UR5, 0x1, P0 ;  /* 0x000000051a037c11 */ /* 0x000fca00080f0eff */
[----:B------:R-:W-:Y:S01]  /*4540*/  STG.E.U8 desc[UR36][R2.64], R25 ;  /* 0x0000001902007986 */ /* 0x000fe2000c101124 */
[----:B------:R-:W-:Y:S05]  /*4550*/  EXIT ;  /* 0x000000000000794d */ /* 0x000fea0003800000 */
        .type           $_cupy_boolrelextrema_2D_float64$_Z10less_equalIdEbT_S0_,@function
        .size           $_cupy_boolrelextrema_2D_float64$_Z10less_equalIdEbT_S0_,($_cupy_boolrelextrema_2D_float64$_Z10less_equalIfEbT_S0_ - $_cupy_boolrelextrema_2D_float64$_Z10less_equalIdEbT_S0_)
$_cupy_boolrelextrema_2D_float64$_Z10less_equalIdEbT_S0_:
        /* <DEDUP_REMOVED lines=8> */
[----:B--2---:R-:W-:Y:S06]  /*45e0*/  RET.REL.NODEC R20 `(_cupy_boolrelextrema_2D_float64) ;  /* 0xffffffb814847950 */ /* 0x004fec0003c3ffff */
        .type           $_cupy_boolrelextrema_2D_float64$_Z10less_equalIfEbT_S0_,@function
        .size           $_cupy_boolrelextrema_2D_float64$_Z10less_equalIfEbT_S0_,($_cupy_boolrelextrema_2D_float64$_Z10less_equalIiEbT_S0_ - $_cupy_boolrelextrema_2D_float64$_Z10less_equalIfEbT_S0_)
$_cupy_boolrelextrema_2D_float64$_Z10less_equalIfEbT_S0_:
[----:B------:R-:W-:-:S04]  /*45f0*/  FSETP.GTU.AND P0, PT, R4, R5, PT ;  /* 0x000000050400720b */ /* 0x000fc80003f0c000 */
[----:B------:R-:W-:Y:S01]  /*4600*/  SEL R4, RZ, 0x1, P0 ;  /* 0x00000001ff047807 */ /* 0x000fe20000000000 */
[----:B------:R-:W-:Y:S08]  /*4610*/  RET.REL.NODEC R20 `(_cupy_boolrelextrema_2D_float64) ;  /* 0xffffffb814787950 */ /* 0x000ff00003c3ffff */
        .type           $_cupy_boolrelextrema_2D_float64$_Z10less_equalIiEbT_S0_,@function
        .size           $_cupy_boolrelextrema_2D_float64$_Z10less_equalIiEbT_S0_,($_cupy_boolrelextrema_2D_float64$_Z10less_equalIlEbT_S0_ - $_cupy_boolrelextrema_2D_float64$_Z10less_equalIiEbT_S0_)
$_cupy_boolrelextrema_2D_float64$_Z10less_equalIiEbT_S0_:
[----:B------:R-:W-:-:S04]  /*4620*/  ISETP.GT.AND P0, PT, R4, R5, PT ;  /* 0x000000050400720c */ /* 0x000fc80003f04270 */
[----:B------:R-:W-:Y:S01]  /*4630*/  SEL R4, RZ, 0x1, P0 ;  /* 0x00000001ff047807 */ /* 0x000fe20000000000 */
[----:B------:R-:W-:Y:S08]  /*4640*/  RET.REL.NODEC R20 `(_cupy_boolrelextrema_2D_float64) ;  /* 0xffffffb8146c7950 */ /* 0x000ff00003c3ffff */
        .type           $_cupy_boolrelextrema_2D_float64$_Z10less_equalIlEbT_S0_,@function
        .size           $_cupy_boolrelextrema_2D_float64$_Z10less_equalIlEbT_S0_,($_cupy_boolrelextrema_2D_float64$_Z13greater_equalIdEbT_S0_ - $_cupy_boolrelextrema_2D_float64$_Z10less_equalIlEbT_S0_)
$_cupy_boolrelextrema_2D_float64$_Z10less_equalIlEbT_S0_:
[----:B------:R-:W-:-:S04]  /*4650*/  ISETP.GT.U32.AND P0, PT, R4, R6, PT ;  /* 0x000000060400720c */ /* 0x000fc80003f04070 */
[----:B------:R-:W-:-:S04]  /*4660*/  ISETP.GT.AND.EX P0, PT, R5, R7, PT, P0 ;  /* 0x000000070500720c */ /* 0x000fc80003f04300 */
[----:B------:R-:W-:Y:S01]  /*4670*/  SEL R4, RZ, 0x1, P0 ;  /* 0x00000001ff047807 */ /* 0x000fe20000000000 */
[----:B------:R-:W-:Y:S08]  /*4680*/  RET.REL.NODEC R20 `(_cupy_boolrelextrema_2D_float64) ;  /* 0xffffffb8145c7950 */ /* 0x000ff00003c3ffff */
        .type           $_cupy_boolrelextrema_2D_float64$_Z13greater_equalIdEbT_S0_,@function
        .size           $_cupy_boolrelextrema_2D_float64$_Z13greater_equalIdEbT_S0_,($_cupy_boolrelextrema_2D_float64$_Z13greater_equalIfEbT_S0_ - $_cupy_boolrelextrema_2D_float64$_Z13greater_equalIdEbT_S0_)
$_cupy_boolrelextrema_2D_float64$_Z13greater_equalIdEbT_S0_:
        /* <DEDUP_REMOVED lines=8> */
[----:B--2---:R-:W-:Y:S06]  /*4710*/  RET.REL.NODEC R20 `(_cupy_boolrelextrema_2D_float64) ;  /* 0xffffffb814387950 */ /* 0x004fec0003c3ffff */
        .type           $_cupy_boolrelextrema_2D_float64$_Z13greater_equalIfEbT_S0_,@function
        .size           $_cupy_boolrelextrema_2D_float64$_Z13greater_equalIfEbT_S0_,($_cupy_boolrelextrema_2D_float64$_Z13greater_equalIiEbT_S0_ - $_cupy_boolrelextrema_2D_float64$_Z13greater_equalIfEbT_S0_)
$_cupy_boolrelextrema_2D_float64$_Z13greater_equalIfEbT_S0_:
[----:B------:R-:W-:-:S04]  /*4720*/  FSETP.GE.AND P0, PT, R4, R5, PT ;  /* 0x000000050400720b */ /* 0x000fc80003f06000 */
[----:B------:R-:W-:Y:S01]  /*4730*/  SEL R4, RZ, 0x1, !P0 ;  /* 0x00000001ff047807 */ /* 0x000fe20004000000 */
[----:B------:R-:W-:Y:S08]  /*4740*/  RET.REL.NODEC R20 `(_cupy_boolrelextrema_2D_float64) ;  /* 0xffffffb8142c7950 */ /* 0x000ff00003c3ffff */
        .type           $_cupy_boolrelextrema_2D_float64$_Z13greater_equalIiEbT_S0_,@function
        .size           $_cupy_boolrelextrema_2D_float64$_Z13greater_equalIiEbT_S0_,($_cupy_boolrelextrema_2D_float64$_Z13greater_equalIlEbT_S0_ - $_cupy_boolrelextrema_2D_float64$_Z13greater_equalIiEbT_S0_)
$_cupy_boolrelextrema_2D_float64$_Z13greater_equalIiEbT_S0_:
[----:B------:R-:W-:-:S04]  /*4750*/  ISETP.GE.AND P0, PT, R4, R5, PT ;  /* 0x000000050400720c */ /* 0x000fc80003f06270 */
[----:B------:R-:W-:Y:S01]  /*4760*/  SEL R4, RZ, 0x1, !P0 ;  /* 0x00000001ff047807 */ /* 0x000fe20004000000 */
[----:B------:R-:W-:Y:S08]  /*4770*/  RET.REL.NODEC R20 `(_cupy_boolrelextrema_2D_float64) ;  /* 0xffffffb814207950 */ /* 0x000ff00003c3ffff */
        .type           $_cupy_boolrelextrema_2D_float64$_Z13greater_equalIlEbT_S0_,@function
        .size           $_cupy_boolrelextrema_2D_float64$_Z13greater_equalIlEbT_S0_,($_cupy_boolrelextrema_2D_float64$_Z4lessIdEbT_S0_ - $_cupy_boolrelextrema_2D_float64$_Z13greater_equalIlEbT_S0_)
$_cupy_boolrelextrema_2D_float64$_Z13greater_equalIlEbT_S0_:
[----:B------:R-:W-:-:S04]  /*4780*/  ISETP.GE.U32.AND P0, PT, R4, R6, PT ;  /* 0x000000060400720c */ /* 0x000fc80003f06070 */
[----:B------:R-:W-:-:S04]  /*4790*/  ISETP.GE.AND.EX P0, PT, R5, R7, PT, P0 ;  /* 0x000000070500720c */ /* 0x000fc80003f06300 */
[----:B------:R-:W-:Y:S01]  /*47a0*/  SEL R4, RZ, 0x1, !P0 ;  /* 0x00000001ff047807 */ /* 0x000fe20004000000 */
[----:B------:R-:W-:Y:S08]  /*47b0*/  RET.REL.NODEC R20 `(_cupy_boolrelextrema_2D_float64) ;  /* 0xffffffb814107950 */ /* 0x000ff00003c3ffff */
        .type           $_cupy_boolrelextrema_2D_float64$_Z4lessIdEbT_S0_,@function
        .size           $_cupy_boolrelextrema_2D_float64$_Z4lessIdEbT_S0_,($_cupy_boolrelextrema_2D_float64$_Z4lessIfEbT_S0_ - $_cupy_boolrelextrema_2D_float64$_Z4lessIdEbT_S0_)
$_cupy_boolrelextrema_2D_float64$_Z4lessIdEbT_S0_:
        /* <DEDUP_REMOVED lines=8> */
[----:B--2---:R-:W-:Y:S06]  /*4840*/  RET.REL.NODEC R20 `(_cupy_boolrelextrema_2D_float64) ;  /* 0xffffffb414ec7950 */ /* 0x004fec0003c3ffff */
        .type           $_cupy_boolrelextrema_2D_float64$_Z4lessIfEbT_S0_,@function
        .size           $_cupy_boolrelextrema_2D_float64$_Z4lessIfEbT_S0_,($_cupy_boolrelextrema_2D_float64$_Z4lessIiEbT_S0_ - $_cupy_boolrelextrema_2D_float64$_Z4lessIfEbT_S0_)
$_cupy_boolrelextrema_2D_float64$_Z4lessIfEbT_S0_:
[----:B------:R-:W-:-:S04]  /*4850*/  FSETP.GEU.AND P0, PT, R4, R5, PT ;  /* 0x000000050400720b */ /* 0x000fc80003f0e000 */
[----:B------:R-:W-:Y:S01]  /*4860*/  SEL R4, RZ, 0x1, P0 ;  /* 0x00000001ff047807 */ /* 0x000fe20000000000 */
[----:B------:R-:W-:Y:S08]  /*4870*/  RET.REL.NODEC R20 `(_cupy_boolrelextrema_2D_float64) ;  /* 0xffffffb414e07950 */ /* 0x000ff00003c3ffff */
        .type           $_cupy_boolrelextrema_2D_float64$_Z4lessIiEbT_S0_,@function
        .size           $_cupy_boolrelextrema_2D_float64$_Z4lessIiEbT_S0_,($_cupy_boolrelextrema_2D_float64$_Z4lessIlEbT_S0_ - $_cupy_boolrelextrema_2D_float64$_Z4lessIiEbT_S0_)
$_cupy_boolrelextrema_2D_float64$_Z4lessIiEbT_S0_:
[----:B------:R-:W-:-:S04]  /*4880*/  ISETP.GE.AND P0, PT, R4, R5, PT ;  /* 0x000000050400720c */ /* 0x000fc80003f06270 */
[----:B------:R-:W-:Y:S01]  /*4890*/  SEL R4, RZ, 0x1, P0 ;  /* 0x00000001ff047807 */ /* 0x000fe20000000000 */
[----:B------:R-:W-:Y:S08]  /*48a0*/  RET.REL.NODEC R20 `(_cupy_boolrelextrema_2D_float64) ;  /* 0xffffffb414d47950 */ /* 0x000ff00003c3ffff */
        .type           $_cupy_boolrelextrema_2D_float64$_Z4lessIlEbT_S0_,@function
        .size           $_cupy_boolrelextrema_2D_float64$_Z4lessIlEbT_S0_,($_cupy_boolrelextrema_2D_float64$_Z5equalIdEbT_S0_ - $_cupy_boolrelextrema_2D_float64$_Z4lessIlEbT_S0_)
$_cupy_boolrelextrema_2D_float64$_Z4lessIlEbT_S0_:
[----:B------:R-:W-:-:S04]  /*48b0*/  ISETP.GE.U32.AND P0, PT, R4, R6, PT ;  /* 0x000000060400720c */ /* 0x000fc80003f06070 */
[----:B------:R-:W-:-:S04]  /*48c0*/  ISETP.GE.AND.EX P0, PT, R5, R7, PT, P0 ;  /* 0x000000070500720c */ /* 0x000fc80003f06300 */
[----:B------:R-:W-:Y:S01]  /*48d0*/  SEL R4, RZ, 0x1, P0 ;  /* 0x00000001ff047807 */ /* 0x000fe20000000000 */
[----:B------:R-:W-:Y:S08]  /*48e0*/  RET.REL.NODEC R20 `(_cupy_boolrelextrema_2D_float64) ;  /* 0xffffffb414c47950 */ /* 0x000ff00003c3ffff */
        .type           $_cupy_boolrelextrema_2D_float64$_Z5equalIdEbT_S0_,@function
        .size           $_cupy_boolrelextrema_2D_float64$_Z5equalIdEbT_S0_,($_cupy_boolrelextrema_2D_float64$_Z5equalIfEbT_S0_ - $_cupy_boolrelextrema_2D_float64$_Z5equalIdEbT_S0_)
$_cupy_boolrelextrema_2D_float64$_Z5equalIdEbT_S0_:
        /* <DEDUP_REMOVED lines=8> */
[----:B--2---:R-:W-:Y:S06]  /*4970*/  RET.REL.NODEC R20 `(_cupy_boolrelextrema_2D_float64) ;  /* 0xffffffb414a07950 */ /* 0x004fec0003c3ffff */
        .type           $_cupy_boolrelextrema_2D_float64$_Z5equalIfEbT_S0_,@function
        .size           $_cupy_boolrelextrema_2D_float64$_Z5equalIfEbT_S0_,($_cupy_boolrelextrema_2D_float64$_Z5equalIiEbT_S0_ - $_cupy_boolrelextrema_2D_float64$_Z5equalIfEbT_S0_)
$_cupy_boolrelextrema_2D_float64$_Z5equalIfEbT_S0_:
[----:B------:R-:W-:-:S04]  /*4980*/  FSETP.NEU.AND P0, PT, R4, R5, PT ;  /* 0x000000050400720b */ /* 0x000fc80003f0d000 */
[----:B------:R-:W-:Y:S01]  /*4990*/  SEL R4, RZ, 0x1, P0 ;  /* 0x00000001ff047807 */ /* 0x000fe20000000000 */
[----:B------:R-:W-:Y:S08]  /*49a0*/  RET.REL.NODEC R20 `(_cupy_boolrelextrema_2D_float64) ;  /* 0xffffffb414947950 */ /* 0x000ff00003c3ffff */
        .type           $_cupy_boolrelextrema_2D_float64$_Z5equalIiEbT_S0_,@function
        .size           $_cupy_boolrelextrema_2D_float64$_Z5equalIiEbT_S0_,($_cupy_boolrelextrema_2D_float64$_Z5equalIlEbT_S0_ - $_cupy_boolrelextrema_2D_float64$_Z5equalIiEbT_S0_)
$_cupy_boolrelextrema_2D_float64$_Z5equalIiEbT_S0_:
[----:B------:R-:W-:-:S04]  /*49b0*/  ISETP.NE.AND P0, PT, R4, R5, PT ;  /* 0x000000050400720c */ /* 0x000fc80003f05270 */
[----:B------:R-:W-:Y:S01]  /*49c0*/  SEL R4, RZ, 0x1, P0 ;  /* 0x00000001ff047807 */ /* 0x000fe20000000000 */
[----:B------:R-:W-:Y:S08]  /*49d0*/  RET.REL.NODEC R20 `(_cupy_boolrelextrema_2D_float64) ;  /* 0xffffffb414887950 */ /* 0x000ff00003c3ffff */
        .type           $_cupy_boolrelextrema_2D_float64$_Z5equalIlEbT_S0_,@function
        .size           $_cupy_boolrelextrema_2D_float64$_Z5equalIlEbT_S0_,($_cupy_boolrelextrema_2D_float64$_Z7greaterIdEbT_S0_ - $_cupy_boolrelextrema_2D_float64$_Z5equalIlEbT_S0_)
$_cupy_boolrelextrema_2D_float64$_Z5equalIlEbT_S0_:
[----:B------:R-:W-:-:S04]  /*49e0*/  ISETP.NE.U32.AND P0, PT, R4, R6, PT ;  /* 0x000000060400720c */ /* 0x000fc80003f05070 */
[----:B------:R-:W-:-:S04]  /*49f0*/  ISETP.NE.AND.EX P0, PT, R5, R7, PT, P0 ;  /* 0x000000070500720c */ /* 0x000fc80003f05300 */
[----:B------:R-:W-:Y:S01]  /*4a00*/  SEL R4, RZ, 0x1, P0 ;  /* 0x00000001ff047807 */ /* 0x000fe20000000000 */
[----:B------:R-:W-:Y:S08]  /*4a10*/  RET.REL.NODEC R20 `(_cupy_boolrelextrema_2D_float64) ;  /* 0xffffffb414787950 */ /* 0x000ff00003c3ffff */
        .type           $_cupy_boolrelextrema_2D_float64$_Z7greaterIdEbT_S0_,@function
        .size           $_cupy_boolrelextrema_2D_float64$_Z7greaterIdEbT_S0_,($_cupy_boolrelextrema_2D_float64$_Z7greaterIfEbT_S0_ - $_cupy_boolrelextrema_2D_float64$_Z7greaterIdEbT_S0_)
$_cupy_boolrelextrema_2D_float64$_Z7greaterIdEbT_S0_:
        /* <DEDUP_REMOVED lines=8> */
[----:B--2---:R-:W-:Y:S06]  /*4aa0*/  RET.REL.NODEC R20 `(_cupy_boolrelextrema_2D_float64) ;  /* 0xffffffb414547950 */ /* 0x004fec0003c3ffff */
        .type           $_cupy_boolrelextrema_2D_float64$_Z7greaterIfEbT_S0_,@function
        .size           $_cupy_boolrelextrema_2D_float64$_Z7greaterIfEbT_S0_,($_cupy_boolrelextrema_2D_float64$_Z7greaterIiEbT_S0_ - $_cupy_boolrelextrema_2D_float64$_Z7greaterIfEbT_S0_)
$_cupy_boolrelextrema_2D_float64$_Z7greaterIfEbT_S0_:
[----:B------:R-:W-:-:S04]  /*4ab0*/  FSETP.GT.AND P0, PT, R4, R5, PT ;  /* 0x000000050400720b */ /* 0x000fc80003f04000 */
[----:B------:R-:W-:Y:S01]  /*4ac0*/  SEL R4, RZ, 0x1, !P0 ;  /* 0x00000001ff047807 */ /* 0x000fe20004000000 */
[----:B------:R-:W-:Y:S08]  /*4ad0*/  RET.REL.NODEC R20 `(_cupy_boolrelextrema_2D_float64) ;  /* 0xffffffb414487950 */ /* 0x000ff00003c3ffff */
        .type           $_cupy_boolrelextrema_2D_float64$_Z7greaterIiEbT_S0_,@function
        .size           $_cupy_boolrelextrema_2D_float64$_Z7greaterIiEbT_S0_,($_cupy_boolrelextrema_2D_float64$_Z7greaterIlEbT_S0_ - $_cupy_boolrelextrema_2D_float64$_Z7greaterIiEbT_S0_)
$_cupy_boolrelextrema_2D_float64$_Z7greaterIiEbT_S0_:
[----:B------:R-:W-:-:S04]  /*4ae0*/  ISETP.GT.AND P0, PT, R4, R5, PT ;  /* 0x000000050400720c */ /* 0x000fc80003f04270 */
[----:B------:R-:W-:Y:S01]  /*4af0*/  SEL R4, RZ, 0x1, !P0 ;  /* 0x00000001ff047807 */ /* 0x000fe20004000000 */
[----:B------:R-:W-:Y:S08]  /*4b00*/  RET.REL.NODEC R20 `(_cupy_boolrelextrema_2D_float64) ;  /* 0xffffffb4143c7950 */ /* 0x000ff00003c3ffff */
        .type           $_cupy_boolrelextrema_2D_float64$_Z7greaterIlEbT_S0_,@function
        .size           $_cupy_boolrelextrema_2D_float64$_Z7greaterIlEbT_S0_,($_cupy_boolrelextrema_2D_float64$_Z9not_equalIdEbT_S0_ - $_cupy_boolrelextrema_2D_float64$_Z7greaterIlEbT_S0_)
$_cupy_boolrelextrema_2D_float64$_Z7greaterIlEbT_S0_:
[----:B------:R-:W-:-:S04]  /*4b10*/  ISETP.GT.U32.AND P0, PT, R4, R6, PT ;  /* 0x000000060400720c */ /* 0x000fc80003f04070 */
[----:B------:R-:W-:-:S04]  /*4b20*/  ISETP.GT.AND.EX P0, PT, R5, R7, PT, P0 ;  /* 0x000000070500720c */ /* 0x000fc80003f04300 */
[----:B------:R-:W-:Y:S01]  /*4b30*/  SEL R4, RZ, 0x1, !P0 ;  /* 0x00000001ff047807 */ /* 0x000fe20004000000 */
[----:B------:R-:W-:Y:S08]  /*4b40*/  RET.REL.NODEC R20 `(_cupy_boolrelextrema_2D_float64) ;  /* 0xffffffb4142c7950 */ /* 0x000ff00003c3ffff */
        .type           $_cupy_boolrelextrema_2D_float64$_Z9not_equalIdEbT_S0_,@function
        .size           $_cupy_boolrelextrema_2D_float64$_Z9not_equalIdEbT_S0_,($_cupy_boolrelextrema_2D_float64$_Z9not_equalIfEbT_S0_ - $_cupy_boolrelextrema_2D_float64$_Z9not_equalIdEbT_S0_)
$_cupy_boolrelextrema_2D_float64$_Z9not_equalIdEbT_S0_:
        /* <DEDUP_REMOVED lines=8> */
[----:B--2---:R-:W-:Y:S06]  /*4bd0*/  RET.REL.NODEC R20 `(_cupy_boolrelextrema_2D_float64) ;  /* 0xffffffb414087950 */ /* 0x004fec0003c3ffff */
        .type           $_cupy_boolrelextrema_2D_float64$_Z9not_equalIfEbT_S0_,@function
        .size           $_cupy_boolrelextrema_2D_float64$_Z9not_equalIfEbT_S0_,($_cupy_boolrelextrema_2D_float64$_Z9not_equalIiEbT_S0_ - $_cupy_boolrelextrema_2D_float64$_Z9not_equalIfEbT_S0_)
$_cupy_boolrelextrema_2D_float64$_Z9not_equalIfEbT_S0_:
[----:B------:R-:W-:-:S04]  /*4be0*/  FSETP.NEU.AND P0, PT, R4, R5, PT ;  /* 0x000000050400720b */ /* 0x000fc80003f0d000 */
[----:B------:R-:W-:Y:S01]  /*4bf0*/  SEL R4, RZ, 0x1, !P0 ;  /* 0x00000001ff047807 */ /* 0x000fe20004000000 */
[----:B------:R-:W-:Y:S08]  /*4c00*/  RET.REL.NODEC R20 `(_cupy_boolrelextrema_2D_float64) ;  /* 0xffffffb014fc7950 */ /* 0x000ff00003c3ffff */
        .type           $_cupy_boolrelextrema_2D_float64$_Z9not_equalIiEbT_S0_,@function
        .size           $_cupy_boolrelextrema_2D_float64$_Z9not_equalIiEbT_S0_,($_cupy_boolrelextrema_2D_float64$_Z9not_equalIlEbT_S0_ - $_cupy_boolrelextrema_2D_float64$_Z9not_equalIiEbT_S0_)
$_cupy_boolrelextrema_2D_float64$_Z9not_equalIiEbT_S0_:
[----:B------:R-:W-:-:S04]  /*4c10*/  ISETP.NE.AND P0, PT, R4, R5, PT ;  /* 0x000000050400720c */ /* 0x000fc80003f05270 */
[----:B------:R-:W-:Y:S01]  /*4c20*/  SEL R4, RZ, 0x1, !P0 ;  /* 0x00000001ff047807 */ /* 0x000fe20004000000 */
[----:B------:R-:W-:Y:S08]  /*4c30*/  RET.REL.NODEC R20 `(_cupy_boolrelextrema_2D_float64) ;  /* 0xffffffb014f07950 */ /* 0x000ff00003c3ffff */
        .type           $_cupy_boolrelextrema_2D_float64$_Z9not_equalIlEbT_S0_,@function
        .size           $_cupy_boolrelextrema_2D_float64$_Z9not_equalIlEbT_S0_,(.L_x_203 - $_cupy_boolrelextrema_2D_float64$_Z9not_equalIlEbT_S0_)
$_cupy_boolrelextrema_2D_float64$_Z9not_equalIlEbT_S0_:
[----:B------:R-:W-:-:S04]  /*4c40*/  ISETP.NE.U32.AND P0, PT, R4, R6, PT ;  /* 0x000000060400720c */ /* 0x000fc80003f05070 */
[----:B------:R-:W-:-:S04]  /*4c50*/  ISETP.NE.AND.EX P0, PT, R5, R7, PT, P0 ;  /* 0x000000070500720c */ /* 0x000fc80003f05300 */
[----:B------:R-:W-:Y:S01]  /*4c60*/  SEL R4, RZ, 0x1, !P0 ;  /* 0x00000001ff047807 */ /* 0x000fe20004000000 */
[----:B------:R-:W-:Y:S08]  /*4c70*/  RET.REL.NODEC R20 `(_cupy_boolrelextrema_2D_float64) ;  /* 0xffffffb014e07950 */ /* 0x000ff00003c3ffff */
.L_x_51:
        /* <DEDUP_REMOVED lines=16> */
.L_x_203:


//--------------------- .text._cupy_boolrelextrema_1D_float64 --------------------------
	.section	.text._cupy_boolrelextrema_1D_float64,"ax",@progbits
	.align	128
        .global         _cupy_boolrelextrema_1D_float64
        .type           _cupy_boolrelextrema_1D_float64,@function
        .size           _cupy_boolrelextrema_1D_float64,(.L_x_227 - _cupy_boolrelextrema_1D_float64)
        .other          _cupy_boolrelextrema_1D_float64,@"STO_CUDA_ENTRY STV_DEFAULT"
_cupy_boolrelextrema_1D_float64:
.text._cupy_boolrelextrema_1D_float64:
        /* <DEDUP_REMOVED lines=18> */
.L_x_53:
[----:B0-----:R-:W-:-:S04]  /*0120*/  IADD3 R2, P0, PT, R22, UR4, RZ ;  /* 0x0000000416027c10 */ /* 0x001fc8000ff1e0ff */
[----:B------:R-:W-:Y:S01]  /*0130*/  LEA.HI.X.SX32 R3, R22, UR5, 0x1, P0 ;  /* 0x0000000516037c11 */ /* 0x000fe200080f0eff */
[----:B------:R-:W-:-:S04]  /*0140*/  IMAD.IADD R22, R25, 0x1, R22 ;  /* 0x0000000119167824 */ /* 0x000fc800078e0216 */
[----:B------:R1:W-:Y:S01]  /*0150*/  STG.E.U8 desc[UR36][R2.64], R0 ;  /* 0x0000000002007986 */ /* 0x0003e2000c101124 */
[----:B------:R-:W-:-:S13]  /*0160*/  ISETP.GE.AND P0, PT, R22, UR38, PT ;  /* 0x0000002616007c0c */ /* 0x000fda000bf06270 */
[----:B-1----:R-:W-:Y:S05]  /*0170*/  @!P0 BRA `(.L_x_53) ;  /* 0xfffffffc00e88947 */ /* 0x002fea000383ffff */
[----:B------:R-:W-:Y:S05]  /*0180*/  EXIT ;  /* 0x000000000000794d */ /* 0x000fea0003800000 */
.L_x_52:
        /* <DEDUP_REMOVED lines=13> */
.L_x_59:
        /* <DEDUP_REMOVED lines=11> */
.L_x_56:
        /* <DEDUP_REMOVED lines=17> */
[----:B-1---5:R-:W-:Y:S05]  /*0420*/  CALL.REL.NOINC R8 `(_cupy_boolrelextrema_1D_float64) ;  /* 0xfffffff808f47344 */ /* 0x022fea0003c3ffff */
        /* <DEDUP_REMOVED lines=10> */
[----:B-----5:R-:W-:Y:S05]  /*04d0*/  CALL.REL.NOINC R8 `(_cupy_boolrelextrema_1D_float64) ;  /* 0xfffffff808c87344 */ /* 0x020fea0003c3ffff */
        /* <DEDUP_REMOVED lines=22> */
[----:B-1---5:R-:W-:Y:S05]  /*0640*/  CALL.REL.NOINC R8 `(_cupy_boolrelextrema_1D_float64) ;  /* 0xfffffff8086c7344 */ /* 0x022fea0003c3ffff */
        /* <DEDUP_REMOVED lines=92> */
.L_x_55:
        /* <DEDUP_REMOVED lines=21> */
[----:B-1----:R-:W-:Y:S05]  /*0d60*/  CALL.REL.NOINC R8 `(_cupy_boolrelextrema_1D_float64) ;  /* 0xfffffff008a47344 */ /* 0x002fea0003c3ffff */
        /* <DEDUP_REMOVED lines=10> */
[----:B01---5:R-:W-:Y:S05]  /*0e10*/  CALL.REL.NOINC R8 `(_cupy_boolrelextrema_1D_float64) ;  /* 0xfffffff008787344 */ /* 0x023fea0003c3ffff */
        /* <DEDUP_REMOVED lines=36> */
[----:B------:R-:W-:Y:S01]  /*1060*/  ISETP.NE.AND P6, PT, R2, RZ, PT ;  /* 0x000000ff0200720c */ /* 0x000fe20003fc5270 */
[----:B------:R-:W-:Y:S01]  /*1070*/  VIADD R19, R19, 0x2 ;  /* 0x0000000213137836 */ /* 0x000fe20000000000 */
[----:B------:R-:W-:-:S04]  /*1080*/  LOP3.LUT R0, R4, 0x1, RZ, 0xc0, !PT ;  /* 0x0000000104007812 */ /* 0x000fc800078ec0ff */
[----:B------:R-:W-:-:S04]  /*1090*/  ISETP.EQ.U32.AND P0, PT, R0, 0x1, P6 ;  /* 0x000000010000780c */ /* 0x000fc80003702070 */
[----:B------:R-:W-:-:S09]  /*10a0*/  SEL R23, RZ, 0x1, !P0 ;  /* 0x00000001ff177807 */ /* 0x000fd20004000000 */
.L_x_58:
        /* <DEDUP_REMOVED lines=32> */
[----:B------:R-:W-:-:S04]  /*12b0*/  LOP3.LUT R4, R4, 0x1, RZ, 0xc0, !PT ;  /* 0x0000000104047812 */ /* 0x000fc800078ec0ff */
[----:B------:R-:W-:-:S04]  /*12c0*/  ISETP.NE.U32.AND P0, PT, R4, 0x1, PT ;  /* 0x000000010400780c */ /* 0x000fc80003f05070 */
[----:B------:R-:W-:-:S04]  /*12d0*/  ISETP.NE.AND P0, PT, R2, RZ, !P0 ;  /* 0x000000ff0200720c */ /* 0x000fc80004705270 */
[----:B------:R-:W-:-:S09]  /*12e0*/  SEL R23, RZ, 0x1, !P0 ;  /* 0x00000001ff177807 */ /* 0x000fd20004000000 */
.L_x_57:
        /* <DEDUP_REMOVED lines=9> */
.L_x_54:
[----:B------:R0:W5:Y:S01]  /*1380*/  LDG.E.CONSTANT R2, desc[UR36][R2.64] ;  /* 0x0000002402027981 */ /* 0x000162000c1e9900 */
[----:B------:R-:W1:Y:S01]  /*1390*/  LDCU UR41, c[0x0][0x380] ;  /* 0x00007000ff2977ac */ /* 0x000e620008000800 */
[----:B------:R-:W-:Y:S02]  /*13a0*/  ULOP3.LUT UR40, UR7, 0x3, URZ, 0xc0, !UPT ;  /* 0x0000000307287892 */ /* 0x000fe4000f8ec0ff */
[----:B------:R-:W-:Y:S02]  /*13b0*/  ULOP3.LUT UR39, UR7, 0x7ffffffc, URZ, 0xc0, !UPT ;  /* 0x7ffffffc07277892 */ /* 0x000fe4000f8ec0ff */
[----:B------:R-:W-:-:S12]  /*13c0*/  UIADD3 UR38, UPT, UPT, UR38, -0x1, URZ ;  /* 0xffffffff26267890 */ /* 0x000fd8000fffe0ff */
.L_x_64:
        /* <DEDUP_REMOVED lines=11> */
.L_x_61:
        /* <DEDUP_REMOVED lines=13> */
[----:B01---5:R-:W-:Y:S05]  /*1550*/  CALL.REL.NOINC R8 `(_cupy_boolrelextrema_1D_float64) ;  /* 0xffffffe808a87344 */ /* 0x023fea0003c3ffff */
        /* <DEDUP_REMOVED lines=10> */
[----:B01---5:R-:W-:Y:S05]  /*1600*/  CALL.REL.NOINC R8 `(_cupy_boolrelextrema_1D_float64) ;  /* 0xffffffe8087c7344 */ /* 0x023fea0003c3ffff */
        /* <DEDUP_REMOVED lines=17> */
[----:B-1---5:R-:W-:Y:S05]  /*1720*/  CALL.REL.NOINC R8 `(_cupy_boolrelextrema_1D_float64) ;  /* 0xffffffe808347344 */ /* 0x022fea0003c3ffff */
        /* <DEDUP_REMOVED lines=12> */
[----:B-1---5:R-:W-:Y:S05]  /*17f0*/  CALL.REL.NOINC R8 `(_cupy_boolrelextrema_1D_float64) ;  /* 0xffffffe808007344 */ /* 0x022fea0003c3ffff */
        /* <DEDUP_REMOVED lines=69> */
.L_x_60:
        /* <DEDUP_REMOVED lines=17> */
[----:B012---:R-:W-:Y:S05]  /*1d60*/  CALL.REL.NOINC R8 `(_cupy_boolrelextrema_1D_float64) ;  /* 0xffffffe008a47344 */ /* 0x007fea0003c3ffff */
        /* <DEDUP_REMOVED lines=48> */
.L_x_63:
        /* <DEDUP_REMOVED lines=32> */
.L_x_62:
        /* <DEDUP_REMOVED lines=9> */
        .type           $_cupy_boolrelextrema_1D_float64$_Z10less_equalIdEbT_S0_,@function
        .size           $_cupy_boolrelextrema_1D_float64$_Z10less_equalIdEbT_S0_,($_cupy_boolrelextrema_1D_float64$_Z10less_equalIfEbT_S0_ - $_cupy_boolrelextrema_1D_float64$_Z10less_equalIdEbT_S0_)
$_cupy_boolrelextrema_1D_float64$_Z10less_equalIdEbT_S0_:
        /* <DEDUP_REMOVED lines=8> */
[----:B--2---:R-:W-:Y:S06]  /*2380*/  RET.REL.NODEC R20 `(_cupy_boolrelextrema_1D_float64) ;  /* 0xffffffdc141c7950 */ /* 0x004fec0003c3ffff */
        .type           $_cupy_boolrelextrema_1D_float64$_Z10less_equalIfEbT_S0_,@function
        .size           $_cupy_boolrelextrema_1D_float64$_Z10less_equalIfEbT_S0_,($_cupy_boolrelextrema_1D_float64$_Z10less_equalIiEbT_S0_ - $_cupy_boolrelextrema_1D_float64$_Z10less_equalIfEbT_S0_)
$_cupy_boolrelextrema_1D_float64$_Z10less_equalIfEbT_S0_:
[----:B------:R-:W-:-:S04]  /*2390*/  FSETP.GTU.AND P0, PT, R4, R5, PT ;  /* 0x000000050400720b */ /* 0x000fc80003f0c000 */
[----:B------:R-:W-:Y:S01]  /*23a0*/  SEL R4, RZ, 0x1, P0 ;  /* 0x00000001ff047807 */ /* 0x000fe20000000000 */
[----:B------:R-:W-:Y:S08]  /*23b0*/  RET.REL.NODEC R20 `(_cupy_boolrelextrema_1D_float64) ;  /* 0xffffffdc14107950 */ /* 0x000ff00003c3ffff */
        .type           $_cupy_boolrelextrema_1D_float64$_Z10less_equalIiEbT_S0_,@function
        .size           $_cupy_boolrelextrema_1D_float64$_Z10less_equalIiEbT_S0_,($_cupy_boolrelextrema_1D_float64$_Z10less_equalIlEbT_S0_ - $_cupy_boolrelextrema_1D_float64$_Z10less_equalIiEbT_S0_)
$_cupy_boolrelextrema_1D_float64$_Z10less_equalIiEbT_S0_:
[----:B------:R-:W-:-:S04]  /*23c0*/  ISETP.GT.AND P0, PT, R4, R5, PT ;  /* 0x000000050400720c */ /* 0x000fc80003f04270 */
[----:B------:R-:W-:Y:S01]  /*23d0*/  SEL R4, RZ, 0x1, P0 ;  /* 0x00000001ff047807 */ /* 0x000fe20000000000 */
[----:B------:R-:W-:Y:S08]  /*23e0*/  RET.REL.NODEC R20 `(_cupy_boolrelextrema_1D_float64) ;  /* 0xffffffdc14047950 */ /* 0x000ff00003c3ffff */
        .type           $_cupy_boolrelextrema_1D_float64$_Z10less_equalIlEbT_S0_,@function
        .size           $_cupy_boolrelextrema_1D_float64$_Z10less_equalIlEbT_S0_,($_cupy_boolrelextrema_1D_float64$_Z13greater_equalIdEbT_S0_ - $_cupy_boolrelextrema_1D_float64$_Z10less_equalIlEbT_S0_)
$_cupy_boolrelextrema_1D_float64$_Z10less_equalIlEbT_S0_:
[----:B------:R-:W-:-:S04]  /*23f0*/  ISETP.GT.U32.AND P0, PT, R4, R6, PT ;  /* 0x000000060400720c */ /* 0x000fc80003f04070 */
[----:B------:R-:W-:-:S04]  /*2400*/  ISETP.GT.AND.EX P0, PT, R5, R7, PT, P0 ;  /* 0x000000070500720c */ /* 0x000fc80003f04300 */
[----:B------:R-:W-:Y:S01]  /*2410*/  SEL R4, RZ, 0x1, P0 ;  /* 0x00000001ff047807 */ /* 0x000fe20000000000 */
[----:B------:R-:W-:Y:S08]  /*2420*/  RET.REL.NODEC R20 `(_cupy_boolrelextrema_1D_float64) ;  /* 0xffffffd814f47950 */ /* 0x000ff00003c3ffff */
        .type           $_cupy_boolrelextrema_1D_float64$_Z13greater_equalIdEbT_S0_,@function
        .size           $_cupy_boolrelextrema_1D_float64$_Z13greater_equalIdEbT_S0_,($_cupy_boolrelextrema_1D_float64$_Z13greater_equalIfEbT_S0_ - $_cupy_boolrelextrema_1D_float64$_Z13greater_equalIdEbT_S0_)
$_cupy_boolrelextrema_1D_float64$_Z13greater_equalIdEbT_S0_:
        /* <DEDUP_REMOVED lines=8> */
[----:B--2---:R-:W-:Y:S06]  /*24b0*/  RET.REL.NODEC R20 `(_cupy_boolrelextrema_1D_float64) ;  /* 0xffffffd814d07950 */ /* 0x004fec0003c3ffff */
        .type           $_cupy_boolrelextrema_1D_float64$_Z13greater_equalIfEbT_S0_,@function
        .size           $_cupy_boolrelextrema_1D_float64$_Z13greater_equalIfEbT_S0_,($_cupy_boolrelextrema_1D_float64$_Z13greater_equalIiEbT_S0_ - $_cupy_boolrelextrema_1D_float64$_Z13greater_equalIfEbT_S0_)
$_cupy_boolrelextrema_1D_float64$_Z13greater_equalIfEbT_S0_:
[----:B------:R-:W-:-:S04]  /*24c0*/  FSETP.GE.AND P0, PT, R4, R5, PT ;  /* 0x000000050400720b */ /* 0x000fc80003f06000 */
[----:B------:R-:W-:Y:S01]  /*24d0*/  SEL R4, RZ, 0x1, !P0 ;  /* 0x00000001ff047807 */ /* 0x000fe20004000000 */
[----:B------:R-:W-:Y:S08]  /*24e0*/  RET.REL.NODEC R20 `(_cupy_boolrelextrema_1D_float64) ;  /* 0xffffffd814c47950 */ /* 0x000ff00003c3ffff */
        .type           $_cupy_boolrelextrema_1D_float64$_Z13greater_equalIiEbT_S0_,@function
        .size           $_cupy_boolrelextrema_1D_float64$_Z13greater_equalIiEbT_S0_,($_cupy_boolrelextrema_1D_float64$_Z13greater_equalIlEbT_S0_ - $_cupy_boolrelextrema_1D_float64$_Z13greater_equalIiEbT_S0_)
$_cupy_boolrelextrema_1D_float64$_Z13greater_equalIiEbT_S0_:
[----:B------:R-:W-:-:S04]  /*24f0*/  ISETP.GE.AND P0, PT, R4, R5, PT ;  /* 0x000000050400720c */ /* 0x000fc80003f06270 */
[----:B------:R-:W-:Y:S01]  /*2500*/  SEL R4, RZ, 0x1, !P0 ;  /* 0x00000001ff047807 */ /* 0x000fe20004000000 */
[----:B------:R-:W-:Y:S08]  /*2510*/  RET.REL.NODEC R20 `(_cupy_boolrelextrema_1D_float64) ;  /* 0xffffffd814b87950 */ /* 0x000ff00003c3ffff */
        .type           $_cupy_boolrelextrema_1D_float64$_Z13greater_equalIlEbT_S0_,@function
        .size           $_cupy_boolrelextrema_1D_float64$_Z13greater_equalIlEbT_S0_,($_cupy_boolrelextrema_1D_float64$_Z4lessIdEbT_S0_ - $_cupy_boolrelextrema_1D_float64$_Z13greater_equalIlEbT_S0_)
$_cupy_boolrelextrema_1D_float64$_Z13greater_equalIlEbT_S0_:
[----:B------:R-:W-:-:S04]  /*2520*/  ISETP.GE.U32.AND P0, PT, R4, R6, PT ;  /* 0x000000060400720c */ /* 0x000fc80003f06070 */
[----:B------:R-:W-:-:S04]  /*2530*/  ISETP.GE.AND.EX P0, PT, R5, R7, PT, P0 ;  /* 0x000000070500720c */ /* 0x000fc80003f06300 */
[----:B------:R-:W-:Y:S01]  /*2540*/  SEL R4, RZ, 0x1, !P0 ;  /* 0x00000001ff047807 */ /* 0x000fe20004000000 */
[----:B------:R-:W-:Y:S08]  /*2550*/  RET.REL.NODEC R20 `(_cupy_boolrelextrema_1D_float64) ;  /* 0xffffffd814a87950 */ /* 0x000ff00003c3ffff */
        .type           $_cupy_boolrelextrema_1D_float64$_Z4lessIdEbT_S0_,@function
        .size           $_cupy_boolrelextrema_1D_float64$_Z4lessIdEbT_S0_,($_cupy_boolrelextrema_1D_float64$_Z4lessIfEbT_S0_ - $_cupy_boolrelextrema_1D_float64$_Z4lessIdEbT_S0_)
$_cupy_boolrelextrema_1D_float64$_Z4lessIdEbT_S0_:
        /* <DEDUP_REMOVED lines=8> */
[----:B--2---:R-:W-:Y:S06]  /*25e0*/  RET.REL.NODEC R20 `(_cupy_boolrelextrema_1D_float64) ;  /* 0xffffffd814847950 */ /* 0x004fec0003c3ffff */
        .type           $_cupy_boolrelextrema_1D_float64$_Z4lessIfEbT_S0_,@function
        .size           $_cupy_boolrelextrema_1D_float64$_Z4lessIfEbT_S0_,($_cupy_boolrelextrema_1D_float64$_Z4lessIiEbT_S0_ - $_cupy_boolrelextrema_1D_float64$_Z4lessIfEbT_S0_)
$_cupy_boolrelextrema_1D_float64$_Z4lessIfEbT_S0_:
[----:B------:R-:W-:-:S04]  /*25f0*/  FSETP.GEU.AND P0, PT, R4, R5, PT ;  /* 0x000000050400720b */ /* 0x000fc80003f0e000 */
[----:B------:R-:W-:Y:S01]  /*2600*/  SEL R4, RZ, 0x1, P0 ;  /* 0x00000001ff047807 */ /* 0x000fe20000000000 */
[----:B------:R-:W-:Y:S08]  /*2610*/  RET.REL.NODEC R20 `(_cupy_boolrelextrema_1D_float64) ;  /* 0xffffffd814787950 */ /* 0x000ff00003c3ffff */
        .type           $_cupy_boolrelextrema_1D_float64$_Z4lessIiEbT_S0_,@function
        .size           $_cupy_boolrelextrema_1D_float64$_Z4lessIiEbT_S0_,($_cupy_boolrelextrema_1D_float64$_Z4lessIlEbT_S0_ - $_cupy_boolrelextrema_1D_float64$_Z4lessIiEbT_S0_)
$_cupy_boolrelextrema_1D_float64$_Z4lessIiEbT_S0_:
[----:B------:R-:W-:-:S04]  /*2620*/  ISETP.GE.AND P0, PT, R4, R5, PT ;  /* 0x000000050400720c */ /* 0x000fc80003f06270 */
[----:B------:R-:W-:Y:S01]  /*2630*/  SEL R4, RZ, 0x1, P0 ;  /* 0x00000001ff047807 */ /* 0x000fe20000000000 */
[----:B------:R-:W-:Y:S08]  /*2640*/  RET.REL.NODEC R20 `(_cupy_boolrelextrema_1D_float64) ;  /* 0xffffffd8146c7950 */ /* 0x000ff00003c3ffff */
        .type           $_cupy_boolrelextrema_1D_float64$_Z4lessIlEbT_S0_,@function
        .size           $_cupy_boolrelextrema_1D_float64$_Z4lessIlEbT_S0_,($_cupy_boolrelextrema_1D_float64$_Z5equalIdEbT_S0_ - $_cupy_boolrelextrema_1D_float64$_Z4lessIlEbT_S0_)
$_cupy_boolrelextrema_1D_float64$_Z4lessIlEbT_S0_:
[----:B------:R-:W-:-:S04]  /*2650*/  ISETP.GE.U32.AND P0, PT, R4, R6, PT ;  /* 0x000000060400720c */ /* 0x000fc80003f06070 */
[----:B------:R-:W-:-:S04]  /*2660*/  ISETP.GE.AND.EX P0, PT, R5, R7, PT, P0 ;  /* 0x000000070500720c */ /* 0x000fc80003f06300 */
[----:B------:R-:W-:Y:S01]  /*2670*/  SEL R4, RZ, 0x1, P0 ;  /* 0x00000001ff047807 */ /* 0x000fe20000000000 */
[----:B------:R-:W-:Y:S08]  /*2680*/  RET.REL.NODEC R20 `(_cupy_boolrelextrema_1D_float64) ;  /* 0xffffffd8145c7950 */ /* 0x000ff00003c3ffff */
        .type           $_cupy_boolrelextrema_1D_float64$_Z5equalIdEbT_S0_,@function
        .size           $_cupy_boolrelextrema_1D_float64$_Z5equalIdEbT_S0_,($_cupy_boolrelextrema_1D_float64$_Z5equalIfEbT_S0_ - $_cupy_boolrelextrema_1D_float64$_Z5equalIdEbT_S0_)
$_cupy_boolrelextrema_1D_float64$_Z5equalIdEbT_S0_:
        /* <DEDUP_REMOVED lines=8> */
[----:B--2---:R-:W-:Y:S06]  /*2710*/  RET.REL.NODEC R20 `(_cupy_boolrelextrema_1D_float64) ;  /* 0xffffffd814387950 */ /* 0x004fec0003c3ffff */
        .type           $_cupy_boolrelextrema_1D_float64$_Z5equalIfEbT_S0_,@function
        .size           $_cupy_boolrelextrema_1D_float64$_Z5equalIfEbT_S0_,($_cupy_boolrelextrema_1D_float64$_Z5equalIiEbT_S0_ - $_cupy_boolrelextrema_1D_float64$_Z5equalIfEbT_S0_)
$_cupy_boolrelextrema_1D_float64$_Z5equalIfEbT_S0_:
[----:B------:R-:W-:-:S04]  /*2720*/  FSETP.NEU.AND P0, PT, R4, R5, PT ;  /* 0x000000050400720b */ /* 0x000fc80003f0d000 */
[----:B------:R-:W-:Y:S01]  /*2730*/  SEL R4, RZ, 0x1, P0 ;  /* 0x00000001ff047807 */ /* 0x000fe20000000000 */
[----:B------:R-:W-:Y:S08]  /*2740*/  RET.REL.NODEC R20 `(_cupy_boolrelextrema_1D_float64) ;  /* 0xffffffd8142c7950 */ /* 0x000ff00003c3ffff */
        .type           $_cupy_boolrelextrema_1D_float64$_Z5equalIiEbT_S0_,@function
        .size           $_cupy_boolrelextrema_1D_float64$_Z5equalIiEbT_S0_,($_cupy_boolrelextrema_1D_float64$_Z5equalIlEbT_S0_ - $_cupy_boolrelextrema_1D_float64$_Z5equalIiEbT_S0_)
$_cupy_boolrelextrema_1D_float64$_Z5equalIiEbT_S0_:
[----:B------:R-:W-:-:S04]  /*2750*/  ISETP.NE.AND P0, PT, R4, R5, PT ;  /* 0x000000050400720c */ /* 0x000fc80003f05270 */
[----:B------:R-:W-:Y:S01]  /*2760*/  SEL R4, RZ, 0x1, P0 ;  /* 0x00000001ff047807 */ /* 0x000fe20000000000 */
[----:B------:R-:W-:Y:S08]  /*2770*/  RET.REL.NODEC R20 `(_cupy_boolrelextrema_1D_float64) ;  /* 0xffffffd814207950 */ /* 0x000ff00003c3ffff */
        .type           $_cupy_boolrelextrema_1D_float64$_Z5equalIlEbT_S0_,@function
        .size           $_cupy_boolrelextrema_1D_float64$_Z5equalIlEbT_S0_,($_cupy_boolrelextrema_1D_float64$_Z7greaterIdEbT_S0_ - $_cupy_boolrelextrema_1D_float64$_Z5equalIlEbT_S0_)
$_cupy_boolrelextrema_1D_float64$_Z5equalIlEbT_S0_:
[----:B------:R-:W-:-:S04]  /*2780*/  ISETP.NE.U32.AND P0, PT, R4, R6, PT ;  /* 0x000000060400720c */ /* 0x000fc80003f05070 */
[----:B------:R-:W-:-:S04]  /*2790*/  ISETP.NE.AND.EX P0, PT, R5, R7, PT, P0 ;  /* 0x000000070500720c */ /* 0x000fc80003f05300 */
[----:B------:R-:W-:Y:S01]  /*27a0*/  SEL R4, RZ, 0x1, P0 ;  /* 0x00000001ff047807 */ /* 0x000fe20000000000 */
[----:B------:R-:W-:Y:S08]  /*27b0*/  RET.REL.NODEC R20 `(_cupy_boolrelextrema_1D_float64) ;  /* 0xffffffd814107950 */ /* 0x000ff00003c3ffff */
        .type           $_cupy_boolrelextrema_1D_float64$_Z7greaterIdEbT_S0_,@function
        .size           $_cupy_boolrelextrema_1D_float64$_Z7greaterIdEbT_S0_,($_cupy_boolrelextrema_1D_float64$_Z7greaterIfEbT_S0_ - $_cupy_boolrelextrema_1D_float64$_Z7greaterIdEbT_S0_)
$_cupy_boolrelextrema_1D_float64$_Z7greaterIdEbT_S0_:
        /* <DEDUP_REMOVED lines=8> */
[----:B--2---:R-:W-:Y:S06]  /*2840*/  RET.REL.NODEC R20 `(_cupy_boolrelextrema_1D_float64) ;  /* 0xffffffd414ec7950 */ /* 0x004fec0003c3ffff */
        .type           $_cupy_boolrelextrema_1D_float64$_Z7greaterIfEbT_S0_,@function
        .size           $_cupy_boolrelextrema_1D_float64$_Z7greaterIfEbT_S0_,($_cupy_boolrelextrema_1D_float64$_Z7greaterIiEbT_S0_ - $_cupy_boolrelextrema_1D_float64$_Z7greaterIfEbT_S0_)
$_cupy_boolrelextrema_1D_float64$_Z7greaterIfEbT_S0_:
[----:B------:R-:W-:-:S04]  /*2850*/  FSETP.GT.AND P0, PT, R4, R5, PT ;  /* 0x000000050400720b */ /* 0x000fc80003f04000 */
[----:B------:R-:W-:Y:S01]  /*2860*/  SEL R4, RZ, 0x1, !P0 ;  /* 0x00000001ff047807 */ /* 0x000fe20004000000 */
[----:B------:R-:W-:Y:S08]  /*2870*/  RET.REL.NODEC R20 `(_cupy_boolrelextrema_1D_float64) ;  /* 0xffffffd414e07950 */ /* 0x000ff00003c3ffff */
        .type           $_cupy_boolrelextrema_1D_float64$_Z7greaterIiEbT_S0_,@function
        .size           $_cupy_boolrelextrema_1D_float64$_Z7greaterIiEbT_S0_,($_cupy_boolrelextrema_1D_float64$_Z7greaterIlEbT_S0_ - $_cupy_boolrelextrema_1D_float64$_Z7greaterIiEbT_S0_)
$_cupy_boolrelextrema_1D_float64$_Z7greaterIiEbT_S0_:
[----:B------:R-:W-:-:S04]  /*2880*/  ISETP.GT.AND P0, PT, R4, R5, PT ;  /* 0x000000050400720c */ /* 0x000fc80003f04270 */
[----:B------:R-:W-:Y:S01]  /*2890*/  SEL R4, RZ, 0x1, !P0 ;  /* 0x00000001ff047807 */ /* 0x000fe20004000000 */
[----:B------:R-:W-:Y:S08]  /*28a0*/  RET.REL.NODEC R20 `(_cupy_boolrelextrema_1D_float64) ;  /* 0xffffffd414d47950 */ /* 0x000ff00003c3ffff */
        .type           $_cupy_boolrelextrema_1D_float64$_Z7greaterIlEbT_S0_,@function
        .size           $_cupy_boolrelextrema_1D_float64$_Z7greaterIlEbT_S0_,($_cupy_boolrelextrema_1D_float64$_Z9not_equalIdEbT_S0_ - $_cupy_boolrelextrema_1D_float64$_Z7greaterIlEbT_S0_)
$_cupy_boolrelextrema_1D_float64$_Z7greaterIlEbT_S0_:
[----:B------:R-:W-:-:S04]  /*28b0*/  ISETP.GT.U32.AND P0, PT, R4, R6, PT ;  /* 0x000000060400720c */ /* 0x000fc80003f04070 */
[----:B------:R-:W-:-:S04]  /*28c0*/  ISETP.GT.AND.EX P0, PT, R5, R7, PT, P0 ;  /* 0x000000070500720c */ /* 0x000fc80003f04300 */
[----:B------:R-:W-:Y:S01]  /*28d0*/  SEL R4, RZ, 0x1, !P0 ;  /* 0x00000001ff047807 */ /* 0x000fe20004000000 */
[----:B------:R-:W-:Y:S08]  /*28e0*/  RET.REL.NODEC R20 `(_cupy_boolrelextrema_1D_float64) ;  /* 0xffffffd414c47950 */ /* 0x000ff00003c3ffff */
        .type           $_cupy_boolrelextrema_1D_float64$_Z9not_equalIdEbT_S0_,@function
        .size           $_cupy_boolrelextrema_1D_float64$_Z9not_equalIdEbT_S0_,($_cupy_boolrelextrema_1D_float64$_Z9not_equalIfEbT_S0_ - $_cupy_boolrelextrema_1D_float64$_Z9not_equalIdEbT_S0_)
$_cupy_boolrelextrema_1D_float64$_Z9not_equalIdEbT_S0_:
        /* <DEDUP_REMOVED lines=8> */
[----:B--2---:R-:W-:Y:S06]  /*2970*/  RET.REL.NODEC R20 `(_cupy_boolrelextrema_1D_float64) ;  /* 0xffffffd414a07950 */ /* 0x004fec0003c3ffff */
        .type           $_cupy_boolrelextrema_1D_float64$_Z9not_equalIfEbT_S0_,@function
        .size           $_cupy_boolrelextrema_1D_float64$_Z9not_equalIfEbT_S0_,($_cupy_boolrelextrema_1D_float64$_Z9not_equalIiEbT_S0_ - $_cupy_boolrelextrema_1D_float64$_Z9not_equalIfEbT_S0_)
$_cupy_boolrelextrema_1D_float64$_Z9not_equalIfEbT_S0_:
[----:B------:R-:W-:-:S04]  /*2980*/  FSETP.NEU.AND P0, PT, R4, R5, PT ;  /* 0x000000050400720b */ /* 0x000fc80003f0d000 */
[----:B------:R-:W-:Y:S01]  /*2990*/  SEL R4, RZ, 0x1, !P0 ;  /* 0x00000001ff047807 */ /* 0x000fe20004000000 */
[----:B------:R-:W-:Y:S08]  /*29a0*/  RET.REL.NODEC R20 `(_cupy_boolrelextrema_1D_float64) ;  /* 0xffffffd414947950 */ /* 0x000ff00003c3ffff */
        .type           $_cupy_boolrelextrema_1D_float64$_Z9not_equalIiEbT_S0_,@function
        .size           $_cupy_boolrelextrema_1D_float64$_Z9not_equalIiEbT_S0_,($_cupy_boolrelextrema_1D_float64$_Z9not_equalIlEbT_S0_ - $_cupy_boolrelextrema_1D_float64$_Z9not_equalIiEbT_S0_)
$_cupy_boolrelextrema_1D_float64$_Z9not_equalIiEbT_S0_:
[----:B------:R-:W-:-:S04]  /*29b0*/  ISETP.NE.AND P0, PT, R4, R5, PT ;  /* 0x000000050400720c */ /* 0x000fc80003f05270 */
[----:B------:R-:W-:Y:S01]  /*29c0*/  SEL R4, RZ, 0x1, !P0 ;  /* 0x00000001ff047807 */ /* 0x000fe20004000000 */
[----:B------:R-:W-:Y:S08]  /*29d0*/  RET.REL.NODEC R20 `(_cupy_boolrelextrema_1D_float64) ;  /* 0xffffffd414887950 */ /* 0x000ff00003c3ffff */
        .type           $_cupy_boolrelextrema_1D_float64$_Z9not_equalIlEbT_S0_,@function
        .size           $_cupy_boolrelextrema_1D_float64$_Z9not_equalIlEbT_S0_,(.L_x_227 - $_cupy_boolrelextrema_1D_float64$_Z9not_equalIlEbT_S0_)
$_cupy_boolrelextrema_1D_float64$_Z9not_equalIlEbT_S0_:
[----:B------:R-:W-:-:S04]  /*29e0*/  ISETP.NE.U32.AND P0, PT, R4, R6, PT ;  /* 0x000000060400720c */ /* 0x000fc80003f05070 */
[----:B------:R-:W-:-:S04]  /*29f0*/  ISETP.NE.AND.EX P0, PT, R5, R7, PT, P0 ;  /* 0x000000070500720c */ /* 0x000fc80003f05300 */
[----:B------:R-:W-:Y:S01]  /*2a00*/  SEL R4, RZ, 0x1, !P0 ;  /* 0x00000001ff047807 */ /* 0x000fe20004000000 */
[----:B------:R-:W-:Y:S08]  /*2a10*/  RET.REL.NODEC R20 `(_cupy_boolrelextrema_1D_float64) ;  /* 0xffffffd414787950 */ /* 0x000ff00003c3ffff */
.L_x_65:
        /* <DEDUP_REMOVED lines=14> */
.L_x_227:


//--------------------- .text._cupy_boolrelextrema_2D_int32 --------------------------
	.section	.text._cupy_boolrelextrema_2D_int32,"ax",@progbits
	.align	128
        .global         _cupy_boolrelextrema_2D_int32
        .type           _cupy_boolrelextrema_2D_int32,@function
        .size           _cupy_boolrelextrema_2D_int32,(.L_x_251 - _cupy_boolrelextrema_2D_int32)
        .other          _cupy_boolrelextrema_2D_int32,@"STO_CUDA_ENTRY STV_DEFAULT"
_cupy_boolrelextrema_2D_int32:
.text._cupy_boolrelextrema_2D_int32:
        /* <DEDUP_REMOVED lines=20> */
[----:B------:R-:W1:Y:S08]  /*0140*/  LDC.64 R2, c[0x4][RZ] ;  /* 0x01000000ff027b82 */ /* 0x000e700000000a00 */
[----:B------:R-:W1:Y:S01]  /*0150*/  LDC.64 R4, c[0x0][0x390] ;  /* 0x0000e400ff047b82 */ /* 0x000e620000000a00 */
[----:B0-----:R-:W-:-:S06]  /*0160*/  IMAD.WIDE R24, R26, 0x4, R24 ;  /* 0x000000041a187825 */ /* 0x001fcc00078e0218 */
[----:B------:R0:W5:Y:S01]  /*0170*/  LDG.E.CONSTANT R24, desc[UR36][R24.64] ;  /* 0x0000002418187981 */ /* 0x000162000c1e9900 */
[----:B-1----:R-:W-:-:S05]  /*0180*/  IMAD.WIDE R2, R4, 0x8, R2 ;  /* 0x0000000804027825 */ /* 0x002fca00078e0202 */
[----:B------:R0:W5:Y:S01]  /*0190*/  LDG.E.CONSTANT R23, desc[UR36][R2.64] ;  /* 0x0000002402177981 */ /* 0x000162000c1e9900 */
        /* <DEDUP_REMOVED lines=15> */
.L_x_70:
        /* <DEDUP_REMOVED lines=8> */
[----:B-----5:R0:W5:Y:S01]  /*0310*/  LDG.E.CONSTANT R5, desc[UR36][R8.64] ;  /* 0x0000002408057981 */ /* 0x020162000c1e9900 */
        /* <DEDUP_REMOVED lines=8> */
[----:B0-----:R-:W-:-:S07]  /*03a0*/  IMAD R2, R3, R2, R29 ;  /* 0x0000000203027224 */ /* 0x001fce00078e021d */
[----:B-1---5:R-:W-:Y:S05]  /*03b0*/  CALL.REL.NOINC R6 `(_cupy_boolrelextrema_2D_int32) ;  /* 0xfffffffc06107344 */ /* 0x022fea0003c3ffff */
[----:B------:R-:W0:Y:S01]  /*03c0*/  LDC.64 R6, c[0x0][0x398] ;  /* 0x0000e600ff067b82 */ /* 0x000e220000000a00 */
[----:B------:R-:W-:Y:S01]  /*03d0*/  LOP3.LUT P0, RZ, R4, 0xff, R25, 0x80, !PT ;  /* 0x000000ff04ff7812 */ /* 0x000fe20007808019 */
[----:B------:R-:W-:Y:S01]  /*03e0*/  IMAD.MOV.U32 R4, RZ, RZ, R24 ;  /* 0x000000ffff047224 */ /* 0x000fe200078e0018 */
[----:B------:R-:W-:Y:S01]  /*03f0*/  MOV R20, 0x460 ;  /* 0x0000046000147802 */ /* 0x000fe20000000f00 */
[----:B0-----:R-:W-:-:S04]  /*0400*/  IMAD.WIDE R2, R2, 0x4, R6 ;  /* 0x0000000402027825 */ /* 0x001fc800078e0206 */
[----:B------:R0:W1:Y:S01]  /*0410*/  LDC.64 R6, c[0x2][R23] ;  /* 0x0080000017067b82 */ /* 0x0000620000000a00 */
[----:B------:R-:W-:Y:S01]  /*0420*/  IMAD.MOV.U32 R21, RZ, RZ, 0x0 ;  /* 0x00000000ff157424 */ /* 0x000fe200078e00ff */
[----:B------:R2:W5:Y:S02]  /*0430*/  LDG.E.CONSTANT R5, desc[UR36][R2.64] ;  /* 0x0000002402057981 */ /* 0x000564000c1e9900 */
[----:B0-2---:R-:W-:-:S07]  /*0440*/  P2R R2, PR, RZ, 0x1 ;  /* 0x00000001ff027803 */ /* 0x005fce0000000000 */
[----:B-1---5:R-:W-:Y:S05]  /*0450*/  CALL.REL.NOINC R6 `(_cupy_boolrelextrema_2D_int32) ;  /* 0xfffffff806e87344 */ /* 0x022fea0003c3ffff */
        /* <DEDUP_REMOVED lines=9> */
[----:B------:R0:W5:Y:S01]  /*04f0*/  LDG.E.CONSTANT R5, desc[UR36][R8.64] ;  /* 0x0000002408057981 */ /* 0x000162000c1e9900 */
[----:B------:R-:W-:Y:S01]  /*0500*/  LOP3.LUT R0, RZ, R22, RZ, 0x33, !PT ;  /* 0x00000016ff007212 */ /* 0x000fe200078e33ff */
[----:B------:R0:W1:Y:S01]  /*0510*/  LDC.64 R6, c[0x2][R23] ;  /* 0x0080000017067b82 */ /* 0x0000620000000a00 */
[----:B------:R-:W-:Y:S01]  /*0520*/  MOV R20, 0x5e0 ;  /* 0x000005e000147802 */ /* 0x000fe20000000f00 */
[----:B------:R-:W-:Y:S02]  /*0530*/  IMAD.MOV.U32 R21, RZ, RZ, 0x0 ;  /* 0x00000000ff157424 */ /* 0x000fe400078e00ff */
[----:B------:R-:W-:Y:S01]  /*0540*/  IMAD.IADD R10, R27, 0x1, R0 ;  /* 0x000000011b0a7824 */ /* 0x000fe200078e0200 */
[----:B------:R-:W-:Y:S01]  /*0550*/  LOP3.LUT R0, R4, 0x1, RZ, 0xc0, !PT ;  /* 0x0000000104007812 */ /* 0x000fe200078ec0ff */
[----:B------:R-:W-:-:S03]  /*0560*/  IMAD.MOV.U32 R4, RZ, RZ, R24 ;  /* 0x000000ffff047224 */ /* 0x000fc600078e0018 */
[----:B------:R-:W-:Y:S02]  /*0570*/  SHF.R.S32.HI R12, RZ, 0x1f, R10 ;  /* 0x0000001fff0c7819 */ /* 0x000fe4000001140a */
[----:B------:R-:W-:Y:S02]  /*0580*/  ISETP.EQ.U32.AND P0, PT, R0, 0x1, P6 ;  /* 0x000000010000780c */ /* 0x000fe40003702070 */
[----:B------:R-:W-:Y:S02]  /*0590*/  LOP3.LUT R3, R12, R3, RZ, 0xc0, !PT ;  /* 0x000000030c037212 */ /* 0x000fe400078ec0ff */
[----:B------:R-:W-:-:S03]  /*05a0*/  P2R R17, PR, RZ, 0x1 ;  /* 0x00000001ff117803 */ /* 0x000fc60000000000 */
[----:B------:R-:W-:-:S04]  /*05b0*/  IMAD.IADD R3, R10, 0x1, R3 ;  /* 0x000000010a037824 */ /* 0x000fc800078e0203 */
[----:B0-----:R-:W-:-:S07]  /*05c0*/  IMAD R2, R3, R2, R29 ;  /* 0x0000000203027224 */ /* 0x001fce00078e021d */
[----:B-1---5:R-:W-:Y:S05]  /*05d0*/  CALL.REL.NOINC R6 `(_cupy_boolrelextrema_2D_int32) ;  /* 0xfffffff806887344 */ /* 0x022fea0003c3ffff */
[----:B------:R-:W0:Y:S01]  /*05e0*/  LDC.64 R6, c[0x0][0x398] ;  /* 0x0000e600ff067b82 */ /* 0x000e220000000a00 */
[----:B------:R-:W-:Y:S02]  /*05f0*/  ISETP.NE.AND P6, PT, R17, RZ, PT ;  /* 0x000000ff1100720c */ /* 0x000fe40003fc5270 */
[----:B------:R-:W-:-:S04]  /*0600*/  LOP3.LUT R0, R4, 0x1, RZ, 0xc0, !PT ;  /* 0x0000000104007812 */ /* 0x000fc800078ec0ff */
[----:B------:R-:W-:Y:S01]  /*0610*/  ISETP.EQ.U32.AND P0, PT, R0, 0x1, P6 ;  /* 0x000000010000780c */ /* 0x000fe20003702070 */
[----:B0-----:R-:W-:Y:S02]  /*0620*/  IMAD.WIDE R2, R2, 0x4, R6 ;  /* 0x0000000402027825 */ /* 0x001fe400078e0206 */
[----:B------:R0:W1:Y:S01]  /*0630*/  LDC.64 R6, c[0x2][R23] ;  /* 0x0080000017067b82 */ /* 0x0000620000000a00 */
[----:B------:R-:W-:Y:S01]  /*0640*/  MOV R20, 0x6a0 ;  /* 0x000006a000147802 */ /* 0x000fe20000000f00 */
[----:B------:R-:W-:Y:S01]  /*0650*/  IMAD.MOV.U32 R4, RZ, RZ, R24 ;  /* 0x000000ffff047224 */ /* 0x000fe200078e0018 */
[----:B------:R2:W5:Y:S01]  /*0660*/  LDG.E.CONSTANT R5, desc[UR36][R2.64] ;  /* 0x0000002402057981 */ /* 0x000562000c1e9900 */
[----:B------:R-:W-:Y:S01]  /*0670*/  IMAD.MOV.U32 R21, RZ, RZ, 0x0 ;  /* 0x00000000ff157424 */ /* 0x000fe200078e00ff */
        /* <DEDUP_REMOVED lines=20> */
[----:B------:R-:W-:-:S05]  /*07c0*/  LOP3.LUT R3, R0, R3, RZ, 0xc0, !PT ;  /* 0x0000000300037212 */ /* 0x000fca00078ec0ff */
[----:B------:R-:W-:Y:S01]  /*07d0*/  IMAD.IADD R3, R16, 0x1, R3 ;  /* 0x0000000110037824 */ /* 0x000fe200078e0203 */
[----:B------:R-:W-:-:S03]  /*07e0*/  P2R R16, PR, RZ, 0x1 ;  /* 0x00000001ff107803 */ /* 0x000fc60000000000 */
        /* <DEDUP_REMOVED lines=58> */
.L_x_69:
        /* <DEDUP_REMOVED lines=12> */
[----:B------:R0:W5:Y:S02]  /*0c50*/  LDG.E.CONSTANT R5, desc[UR36][R8.64] ;  /* 0x0000002408057981 */ /* 0x000164000c1e9900 */
        /* <DEDUP_REMOVED lines=8> */
[----:B0-----:R-:W-:-:S07]  /*0ce0*/  IMAD R2, R3, R2, R29 ;  /* 0x0000000203027224 */ /* 0x001fce00078e021d */
[----:B-1----:R-:W-:Y:S05]  /*0cf0*/  CALL.REL.NOINC R6 `(_cupy_boolrelextrema_2D_int32) ;  /* 0xfffffff006c07344 */ /* 0x002fea0003c3ffff */
[----:B------:R-:W0:Y:S02]  /*0d00*/  LDC.64 R8, c[0x0][0x398] ;  /* 0x0000e600ff087b82 */ /* 0x000e240000000a00 */
[----:B0-----:R-:W-:-:S05]  /*0d10*/  IMAD.WIDE R8, R2, 0x4, R8 ;  /* 0x0000000402087825 */ /* 0x001fca00078e0208 */
[----:B------:R0:W5:Y:S01]  /*0d20*/  LDG.E.CONSTANT R5, desc[UR36][R8.64] ;  /* 0x0000002408057981 */ /* 0x000162000c1e9900 */
[----:B------:R0:W1:Y:S01]  /*0d30*/  LDC.64 R6, c[0x2][R23] ;  /* 0x0080000017067b82 */ /* 0x0000620000000a00 */
[----:B------:R-:W-:Y:S01]  /*0d40*/  LOP3.LUT R25, R4, R25, RZ, 0xc0, !PT ;  /* 0x0000001904197212 */ /* 0x000fe200078ec0ff */
[----:B------:R-:W-:Y:S01]  /*0d50*/  IMAD.MOV.U32 R4, RZ, RZ, R24 ;  /* 0x000000ffff047224 */ /* 0x000fe200078e0018 */
[----:B------:R-:W-:Y:S01]  /*0d60*/  MOV R20, 0xda0 ;  /* 0x00000da000147802 */ /* 0x000fe20000000f00 */
[----:B------:R-:W-:Y:S01]  /*0d70*/  IMAD.MOV.U32 R21, RZ, RZ, 0x0 ;  /* 0x00000000ff157424 */ /* 0x000fe200078e00ff */
[----:B------:R-:W-:-:S07]  /*0d80*/  PRMT R2, R25, 0x9910, RZ ;  /* 0x0000991019027816 */ /* 0x000fce00000000ff */
[----:B01---5:R-:W-:Y:S05]  /*0d90*/  CALL.REL.NOINC R6 `(_cupy_boolrelextrema_2D_int32) ;  /* 0xfffffff006987344 */ /* 0x023fea0003c3ffff */
[----:B------:R-:W0:Y:S01]  /*0da0*/  LDC.64 R10, c[0x0][0x380] ;  /* 0x0000e000ff0a7b82 */ /* 0x000e220000000a00 */
[----:B------:R-:W-:-:S07]  /*0db0*/  VIADD R16, R16, 0x1 ;  /* 0x0000000110107836 */ /* 0x000fce0000000000 */
[----:B------:R-:W1:Y:S01]  /*0dc0*/  LDC.64 R8, c[0x0][0x398] ;  /* 0x0000e600ff087b82 */ /* 0x000e620000000a00 */
[----:B0-----:R-:W-:-:S04]  /*0dd0*/  ISETP.GE.AND P0, PT, R16, R11, PT ;  /* 0x0000000b1000720c */ /* 0x001fc80003f06270 */
[----:B------:R-:W-:-:S05]  /*0de0*/  SEL R3, R11, RZ, P0 ;  /* 0x000000ff0b037207 */ /* 0x000fca0000000000 */
[----:B------:R-:W-:-:S04]  /*0df0*/  IMAD.IADD R3, R16, 0x1, -R3 ;  /* 0x0000000110037824 */ /* 0x000fc800078e0a03 */
[----:B------:R-:W-:-:S04]  /*0e00*/  IMAD R3, R3, R10, R29 ;  /* 0x0000000a03037224 */ /* 0x000fc800078e021d */
[----:B-1----:R-:W-:-:S05]  /*0e10*/  IMAD.WIDE R8, R3, 0x4, R8 ;  /* 0x0000000403087825 */ /* 0x002fca00078e0208 */
[----:B------:R0:W5:Y:S01]  /*0e20*/  LDG.E.CONSTANT R5, desc[UR36][R8.64] ;  /* 0x0000002408057981 */ /* 0x000162000c1e9900 */
[----:B------:R-:W-:Y:S01]  /*0e30*/  LOP3.LUT R0, RZ, R22, RZ, 0x33, !PT ;  /* 0x00000016ff007212 */ /* 0x000fe200078e33ff */
[----:B------:R0:W1:Y:S01]  /*0e40*/  LDC.64 R6, c[0x2][R23] ;  /* 0x0080000017067b82 */ /* 0x0000620000000a00 */
[----:B------:R-:W-:Y:S01]  /*0e50*/  LOP3.LUT R3, R4, 0x1, RZ, 0xc0, !PT ;  /* 0x0000000104037812 */ /* 0x000fe200078ec0ff */
[----:B------:R-:W-:Y:S01]  /*0e60*/  IMAD.MOV.U32 R21, RZ, RZ, 0x0 ;  /* 0x00000000ff157424 */ /* 0x000fe200078e00ff */
[----:B------:R-:W-:Y:S01]  /*0e70*/  MOV R20, 0xf20 ;  /* 0x00000f2000147802 */ /* 0x000fe20000000f00 */
[----:B------:R-:W-:Y:S01]  /*0e80*/  IMAD.IADD R0, R27, 0x1, R0 ;  /* 0x000000011b007824 */ /* 0x000fe200078e0200 */
[----:B------:R-:W-:-:S04]  /*0e90*/  ISETP.NE.U32.AND P0, PT, R3, 0x1, PT ;  /* 0x000000010300780c */ /* 0x000fc80003f05070 */
[----:B------:R-:W-:Y:S02]  /*0ea0*/  SHF.R.S32.HI R4, RZ, 0x1f, R0 ;  /* 0x0000001fff047819 */ /* 0x000fe40000011400 */
[----:B------:R-:W-:Y:S02]  /*0eb0*/  ISETP.NE.AND P0, PT, R2, RZ, !P0 ;  /* 0x000000ff0200720c */ /* 0x000fe40004705270 */
[----:B------:R-:W-:Y:S01]  /*0ec0*/  LOP3.LUT R11, R4, R11, RZ, 0xc0, !PT ;  /* 0x0000000b040b7212 */ /* 0x000fe200078ec0ff */
[----:B------:R-:W-:Y:S01]  /*0ed0*/  IMAD.MOV.U32 R4, RZ, RZ, R24 ;  /* 0x000000ffff047224 */ /* 0x000fe200078e0018 */
        /* <DEDUP_REMOVED lines=17> */
[----:B------:R-:W-:Y:S01]  /*0ff0*/  VIADD R22, R22, 0x2 ;  /* 0x0000000216167836 */ /* 0x000fe20000000000 */
[----:B------:R-:W-:-:S04]  /*1000*/  LOP3.LUT R0, R4, 0x1, RZ, 0xc0, !PT ;  /* 0x0000000104007812 */ /* 0x000fc800078ec0ff */
[----:B------:R-:W-:-:S04]  /*1010*/  ISETP.EQ.U32.AND P0, PT, R0, 0x1, P6 ;  /* 0x000000010000780c */ /* 0x000fc80003702070 */
[----:B------:R-:W-:-:S09]  /*1020*/  SEL R25, RZ, 0x1, !P0 ;  /* 0x00000001ff197807 */ /* 0x000fd20004000000 */
.L_x_71:
        /* <DEDUP_REMOVED lines=33> */
[----:B------:R-:W-:-:S04]  /*1240*/  LOP3.LUT R4, R4, 0x1, RZ, 0xc0, !PT ;  /* 0x0000000104047812 */ /* 0x000fc800078ec0ff */
[----:B------:R-:W-:-:S04]  /*1250*/  ISETP.NE.U32.AND P0, PT, R4, 0x1, PT ;  /* 0x000000010400780c */ /* 0x000fc80003f05070 */
[----:B------:R-:W-:-:S04]  /*1260*/  ISETP.NE.AND P0, PT, R2, RZ, !P0 ;  /* 0x000000ff0200720c */ /* 0x000fc80004705270 */
[----:B------:R-:W-:Y:S01]  /*1270*/  SEL R25, RZ, 0x1, !P0 ;  /* 0x00000001ff197807 */ /* 0x000fe20004000000 */
[----:B------:R-:W-:Y:S08]  /*1280*/  BRA `(.L_x_66) ;  /* 0x0000002c00b87947 */ /* 0x000ff00003800000 */
.L_x_68:
[----:B------:R-:W-:Y:S01]  /*1290*/  UISETP.GE.U32.AND UP0, UPT, UR38, 0x4, UPT ;  /* 0x000000042600788c */ /* 0x000fe2000bf06070 */
[----:B------:R-:W-:Y:S01]  /*12a0*/  IMAD.MOV.U32 R25, RZ, RZ, 0x1 ;  /* 0x00000001ff197424 */ /* 0x000fe200078e00ff */
[----:B------:R-:W-:Y:S01]  /*12b0*/  ULOP3.LUT UR42, UR38, 0x3, URZ, 0xc0, !UPT ;  /* 0x00000003262a7892 */ /* 0x000fe2000f8ec0ff */
[----:B------:R-:W-:Y:S01]  /*12c0*/  IMAD.MOV.U32 R18, RZ, RZ, 0x1 ;  /* 0x00000001ff127424 */ /* 0x000fe200078e00ff */
[----:B------:R-:W-:-:S05]  /*12d0*/  UIADD3 UR39, UPT, UPT, UR41, -0x1, URZ ;  /* 0xffffffff29277890 */ /* 0x000fca000fffe0ff */
[----:B------:R-:W-:Y:S07]  /*12e0*/  BRA.U !UP0, `(.L_x_72) ;  /* 0x00000009081c7547 */ /* 0x000fee000b800000 */
        /* <DEDUP_REMOVED lines=9> */
.L_x_74:
[----:B------:R-:W1:Y:S01]  /*1380*/  LDC.64 R8, c[0x0][0x398] ;  /* 0x0000e600ff087b82 */ /* 0x000e620000000a00 */
[----:B------:R-:W-:-:S05]  /*1390*/  VIADD R0, R17, 0x1 ;  /* 0x0000000111007836 */ /* 0x000fca0000000000 */
[----:B0-----:R-:W-:-:S04]  /*13a0*/  ISETP.GE.AND P0, PT, R0, UR45, PT ;  /* 0x0000002d00007c0c */ /* 0x001fc8000bf06270 */
[----:B------:R-:W-:-:S05]  /*13b0*/  SEL R0, R0, UR39, !P0 ;  /* 0x0000002700007c07 */ /* 0x000fca000c000000 */
[----:B------:R-:W-:-:S04]  /*13c0*/  IMAD R3, R0, UR44, R29 ;  /* 0x0000002c00037c24 */ /* 0x000fc8000f8e021d */
[----:B-1----:R-:W-:-:S05]  /*13d0*/  IMAD.WIDE R8, R3, 0x4, R8 ;  /* 0x0000000403087825 */ /* 0x002fca00078e0208 */
[----:B-----5:R0:W5:Y:S01]  /*13e0*/  LDG.E.CONSTANT R5, desc[UR36][R8.64] ;  /* 0x0000002408057981 */ /* 0x020162000c1e9900 */
[----:B------:R0:W1:Y:S01]  /*13f0*/  LDC.64 R6, c[0x2][R23] ;  /* 0x0080000017067b82 */ /* 0x0000620000000a00 */
[C---:B------:R-:W-:Y:S01]  /*1400*/  VIADDMNMX R2, R22.reuse, 0x3, RZ, !PT ;  /* 0x0000000316027846 */ /* 0x040fe200078001ff */
[----:B------:R-:W-:Y:S01]  /*1410*/  VIADD R16, R22, 0x2 ;  /* 0x0000000216107836 */ /* 0x000fe20000000000 */
[----:B------:R-:W-:Y:S01]  /*1420*/  MOV R20, 0x1470 ;  /* 0x0000147000147802 */ /* 0x000fe20000000f00 */
[----:B------:R-:W-:Y:S02]  /*1430*/  IMAD.MOV.U32 R4, RZ, RZ, R24 ;  /* 0x000000ffff047224 */ /* 0x000fe400078e0018 */
[----:B------:R-:W-:Y:S02]  /*1440*/  IMAD R2, R2, UR44, R29 ;  /* 0x0000002c02027c24 */ /* 0x000fe4000f8e021d */
[----:B------:R-:W-:-:S07]  /*1450*/  IMAD.MOV.U32 R21, RZ, RZ, 0x0 ;  /* 0x00000000ff157424 */ /* 0x000fce00078e00ff */
[----:B01---5:R-:W-:Y:S05]  /*1460*/  CALL.REL.NOINC R6 `(_cupy_boolrelextrema_2D_int32) ;  /* 0xffffffe806e47344 */ /* 0x023fea0003c3ffff */
        /* <DEDUP_REMOVED lines=10> */
[----:B------:R-:W0:Y:S01]  /*1510*/  LDC.64 R8, c[0x0][0x398] ;  /* 0x0000e600ff087b82 */ /* 0x000e220000000a00 */
[----:B------:R-:W-:Y:S01]  /*1520*/  VIADD R0, R17, 0x2 ;  /* 0x0000000211007836 */ /* 0x000fe20000000000 */
[----:B------:R-:W-:-:S04]  /*1530*/  ISETP.NE.AND P6, PT, R2, RZ, PT ;  /* 0x000000ff0200720c */ /* 0x000fc80003fc5270 */
[----:B------:R-:W-:-:S04]  /*1540*/  ISETP.GE.AND P0, PT, R0, UR45, PT ;  /* 0x0000002d00007c0c */ /* 0x000fc8000bf06270 */
[----:B------:R-:W-:-:S05]  /*1550*/  SEL R0, R0, UR39, !P0 ;  /* 0x0000002700007c07 */ /* 0x000fca000c000000 */
[----:B------:R-:W-:-:S04]  /*1560*/  IMAD R3, R0, UR44, R29 ;  /* 0x0000002c00037c24 */ /* 0x000fc8000f8e021d */
[----:B0-----:R-:W-:-:S05]  /*1570*/  IMAD.WIDE R8, R3, 0x4, R8 ;  /* 0x0000000403087825 */ /* 0x001fca00078e0208 */
[----:B------:R0:W5:Y:S01]  /*1580*/  LDG.E.CONSTANT R5, desc[UR36][R8.64] ;  /* 0x0000002408057981 */ /* 0x000162000c1e9900 */
[----:B------:R0:W1:Y:S01]  /*1590*/  LDC.64 R6, c[0x2][R23] ;  /* 0x0080000017067b82 */ /* 0x0000620000000a00 */
[----:B------:R-:W-:Y:S01]  /*15a0*/  LOP3.LUT R0, R4, 0x1, RZ, 0xc0, !PT ;  /* 0x0000000104007812 */ /* 0x000fe200078ec0ff */
[----:B------:R-:W-:Y:S01]  /*15b0*/  IMAD.MOV.U32 R4, RZ, RZ, R24 ;  /* 0x000000ffff047224 */ /* 0x000fe200078e0018 */
[----:B------:R-:W-:Y:S01]  /*15c0*/  VIMNMX R2, PT, PT, RZ, R16, !PT ;  /* 0x00000010ff027248 */ /* 0x000fe20007fe0100 */
[----:B------:R-:W-:Y:S01]  /*15d0*/  IMAD.MOV.U32 R21, RZ, RZ, 0x0 ;  /* 0x00000000ff157424 */ /* 0x000fe200078e00ff */
[----:B------:R-:W-:Y:S02]  /*15e0*/  ISETP.EQ.U32.AND P0, PT, R0, 0x1, P6 ;  /* 0x000000010000780c */ /* 0x000fe40003702070 */
[----:B------:R-:W-:Y:S01]  /*15f0*/  MOV R20, 0x1630 ;  /* 0x0000163000147802 */ /* 0x000fe20000000f00 */
[----:B------:R-:W-:Y:S01]  /*1600*/  IMAD R2, R2, UR44, R29 ;  /* 0x0000002c02027c24 */ /* 0x000fe2000f8e021d */
[----:B0-----:R-:W-:-:S09]  /*1610*/  P2R R16, PR, RZ, 0x1 ;  /* 0x00000001ff107803 */ /* 0x001fd20000000000 */
        /* <DEDUP_REMOVED lines=24> */
[----:B------:R-:W-:Y:S01]  /*17a0*/  VIADDMNMX R2, R22, 0x1, RZ, !PT ;  /* 0x0000000116027846 */ /* 0x000fe200078001ff */
        /* <DEDUP_REMOVED lines=58> */
.L_x_73:
[----:B------:R-:W-:-:S07]  /*1b50*/  VIADD R18, R18, 0xffffffff ;  /* 0xffffffff12127836 */ /* 0x000fce0000000000 */
.L_x_72:
        /* <DEDUP_REMOVED lines=11> */
[----:B------:R0:W5:Y:S02]  /*1c10*/  LDG.E.CONSTANT R5, desc[UR36][R8.64] ;  /* 0x0000002408057981 */ /* 0x000164000c1e9900 */
[----:B-----5:R0:W1:Y:S01]  /*1c20*/  LDC.64 R6, c[0x2][R23] ;  /* 0x0080000017067b82 */ /* 0x0200620000000a00 */
[----:B------:R-:W-:Y:S01]  /*1c30*/  VIADDMNMX R2, R27, -R18, RZ, !PT ;  /* 0x800000121b027246 */ /* 0x000fe200078001ff */
[----:B------:R-:W-:Y:S01]  /*1c40*/  IMAD.MOV.U32 R4, RZ, RZ, R24 ;  /* 0x000000ffff047224 */ /* 0x000fe200078e0018 */
[----:B------:R-:W-:Y:S01]  /*1c50*/  MOV R20, 0x1c90 ;  /* 0x00001c9000147802 */ /* 0x000fe20000000f00 */
[----:B------:R-:W-:Y:S02]  /*1c60*/  IMAD.MOV.U32 R21, RZ, RZ, 0x0 ;  /* 0x00000000ff157424 */ /* 0x000fe400078e00ff */
[----:B------:R-:W-:-:S07]  /*1c70*/  IMAD R2, R2, UR4, R29 ;  /* 0x0000000402027c24 */ /* 0x000fce000f8e021d */
[----:B01----:R-:W-:Y:S05]  /*1c80*/  CALL.REL.NOINC R6 `(_cupy_boolrelextrema_2D_int32) ;  /* 0xffffffe006dc7344 */ /* 0x003fea0003c3ffff */
        /* <DEDUP_REMOVED lines=10> */
[----:B------:R-:W0:Y:S01]  /*1d30*/  LDCU.64 UR4, c[0x0][0x380] ;  /* 0x00007000ff0477ac */ /* 0x000e220008000a00 */
[----:B------:R-:W1:Y:S01]  /*1d40*/  LDC.64 R8, c[0x0][0x398] ;  /* 0x0000e600ff087b82 */ /* 0x000e620000000a00 */
[----:B------:R-:W-:-:S05]  /*1d50*/  VIADD R16, R16, 0x1 ;  /* 0x0000000110107836 */ /* 0x000fca0000000000 */
[----:B0-----:R-:W-:-:S04]  /*1d60*/  ISETP.GE.AND P0, PT, R16, UR5, PT ;  /* 0x0000000510007c0c */ /* 0x001fc8000bf06270 */
[----:B------:R-:W-:-:S05]  /*1d70*/  SEL R16, R16, UR39, !P0 ;  /* 0x0000002710107c07 */ /* 0x000fca000c000000 */
[----:B------:R-:W-:-:S04]  /*1d80*/  IMAD R3, R16, UR4, R29 ;  /* 0x0000000410037c24 */ /* 0x000fc8000f8e021d */
[----:B-1----:R-:W-:-:S05]  /*1d90*/  IMAD.WIDE R8, R3, 0x4, R8 ;  /* 0x0000000403087825 */ /* 0x002fca00078e0208 */
[----:B------:R0:W5:Y:S01]  /*1da0*/  LDG.E.CONSTANT R5, desc[UR36][R8.64] ;  /* 0x0000002408057981 */ /* 0x000162000c1e9900 */
[----:B------:R0:W1:Y:S01]  /*1db0*/  LDC.64 R6, c[0x2][R23] ;  /* 0x0080000017067b82 */ /* 0x0000620000000a00 */
[----:B------:R-:W-:Y:S01]  /*1dc0*/  LOP3.LUT R0, R4, 0x1, RZ, 0xc0, !PT ;  /* 0x0000000104007812 */ /* 0x000fe200078ec0ff */
[----:B------:R-:W-:Y:S01]  /*1dd0*/  IMAD.MOV.U32 R4, RZ, RZ, R24 ;  /* 0x000000ffff047224 */ /* 0x000fe200078e0018 */
[----:B------:R-:W-:Y:S01]  /*1de0*/  MOV R20, 0x1e70 ;  /* 0x00001e7000147802 */ /* 0x000fe20000000f00 */
[----:B------:R-:W-:Y:S01]  /*1df0*/  IMAD.MOV.U32 R21, RZ, RZ, 0x0 ;  /* 0x00000000ff157424 */ /* 0x000fe200078e00ff */
[----:B------:R-:W-:Y:S02]  /*1e00*/  ISETP.NE.U32.AND P0, PT, R0, 0x1, PT ;  /* 0x000000010000780c */ /* 0x000fe40003f05070 */
[----:B------:R-:W-:Y:S02]  /*1e10*/  LOP3.LUT R0, RZ, R18, RZ, 0x33, !PT ;  /* 0x00000012ff007212 */ /* 0x000fe400078e33ff */
[----:B------:R-:W-:-:S02]  /*1e20*/  ISETP.NE.AND P0, PT, R2, RZ, !P0 ;  /* 0x000000ff0200720c */ /* 0x000fc40004705270 */
[----:B------:R-:W-:Y:S02]  /*1e30*/  VIADDMNMX R0, R27, R0, RZ, !PT ;  /* 0x000000001b007246 */ /* 0x000fe400078001ff */
[----:B------:R-:W-:-:S03]  /*1e40*/  P2R R16, PR, RZ, 0x1 ;  /* 0x00000001ff107803 */ /* 0x000fc60000000000 */
[----:B0-----:R-:W-:-:S07]  /*1e50*/  IMAD R2, R0, UR4, R29 ;  /* 0x0000000400027c24 */ /* 0x001fce000f8e021d */
        /* <DEDUP_REMOVED lines=18> */
.L_x_75:
        /* <DEDUP_REMOVED lines=34> */
.L_x_67:
        /* <DEDUP_REMOVED lines=13> */
.L_x_78:
        /* <DEDUP_REMOVED lines=12> */
[----:B------:R-:W-:-:S03]  /*2330*/  IMAD.MOV.U32 R21, RZ, RZ, 0x0 ;  /* 0x00000000ff157424 */ /* 0x000fc600078e00ff */
[----:B------:R-:W-:-:S04]  /*2340*/  SHF.R.S32.HI R0, RZ, 0x1f, R16 ;  /* 0x0000001fff007819 */ /* 0x000fc80000011410 */
[----:B------:R-:W-:-:S05]  /*2350*/  LOP3.LUT R3, R0, R4, RZ, 0xc0, !PT ;  /* 0x0000000400037212 */ /* 0x000fca00078ec0ff */
[----:B------:R-:W-:-:S04]  /*2360*/  IMAD.IADD R2, R16, 0x1, R3 ;  /* 0x0000000110027824 */ /* 0x000fc800078e0203 */
[----:B------:R-:W-:Y:S02]  /*2370*/  IMAD R2, R27, R4, R2 ;  /* 0x000000041b027224 */ /* 0x000fe400078e0202 */
[----:B0-----:R-:W-:-:S07]  /*2380*/  IMAD.MOV.U32 R4, RZ, RZ, R24 ;  /* 0x000000ffff047224 */ /* 0x001fce00078e0018 */
        /* <DEDUP_REMOVED lines=57> */
[----:B------:R0:W1:Y:S01]  /*2720*/  LDC.64 R6, c[0x2][R23] ;  /* 0x0080000017067b82 */ /* 0x0000620000000a00 */
[----:B------:R-:W-:Y:S01]  /*2730*/  VIADD R16, R16, 0xfffffffe ;  /* 0xfffffffe10107836 */ /* 0x000fe20000000000 */
[----:B------:R-:W-:Y:S01]  /*2740*/  LOP3.LUT R2, R4, 0x1, RZ, 0xc0, !PT ;  /* 0x0000000104027812 */ /* 0x000fe200078ec0ff */
[----:B------:R-:W-:Y:S01]  /*2750*/  IMAD.MOV.U32 R4, RZ, RZ, R24 ;  /* 0x000000ffff047224 */ /* 0x000fe200078e0018 */
[----:B------:R-:W-:Y:S01]  /*2760*/  MOV R20, 0x27f0 ;  /* 0x000027f000147802 */ /* 0x000fe20000000f00 */
[----:B------:R-:W-:Y:S01]  /*2770*/  IMAD.MOV.U32 R21, RZ, RZ, 0x0 ;  /* 0x00000000ff157424 */ /* 0x000fe200078e00ff */
[----:B------:R-:W-:Y:S02]  /*2780*/  SHF.R.S32.HI R0, RZ, 0x1f, R16 ;  /* 0x0000001fff007819 */ /* 0x000fe40000011410 */
[----:B------:R-:W-:Y:S02]  /*2790*/  ISETP.EQ.U32.AND P0, PT, R2, 0x1, P6 ;  /* 0x000000010200780c */ /* 0x000fe40003702070 */
        /* <DEDUP_REMOVED lines=61> */
.L_x_77:
        /* <DEDUP_REMOVED lines=33> */
[----:B------:R-:W0:Y:S01]  /*2d80*/  LDC R10, c[0x0][0x380] ;  /* 0x0000e000ff0a7b82 */ /* 0x000e220000000800 */
        /* <DEDUP_REMOVED lines=40> */
.L_x_79:
        /* <DEDUP_REMOVED lines=38> */
.L_x_76:
        /* <DEDUP_REMOVED lines=15> */
.L_x_82:
        /* <DEDUP_REMOVED lines=125> */
.L_x_81:
[----:B------:R-:W-:-:S07]  /*3b30*/  VIADD R18, R18, 0xffffffff ;  /* 0xffffffff12127836 */ /* 0x000fce0000000000 */
.L_x_80:
        /* <DEDUP_REMOVED lines=29> */
[----:B------:R-:W0:Y:S01]  /*3d10*/  LDCU UR4, c[0x0][0x380] ;  /* 0x00007000ff0477ac */ /* 0x000e220008000800 */
        /* <DEDUP_REMOVED lines=36> */
.L_x_83:
        /* <DEDUP_REMOVED lines=32> */
[----:B------:R-:W-:-:S09]  /*4160*/  SEL R25, RZ, 0x1, !P0 ;  /* 0x00000001ff197807 */ /* 0x000fd20004000000 */
.L_x_66:
[----:B------:R-:W0:Y:S02]  /*4170*/  LDCU.64 UR4, c[0x0][0x3a0] ;  /* 0x00007400ff0477ac */ /* 0x000e240008000a00 */
[----:B0-----:R-:W-:-:S04]  /*4180*/  IADD3 R2, P0, PT, R26, UR4, RZ ;  /* 0x000000041a027c10 */ /* 0x001fc8000ff1e0ff */
[----:B------:R-:W-:-:S05]  /*4190*/  LEA.HI.X.SX32 R3, R26, UR5, 0x1, P0 ;  /* 0x000000051a037c11 */ /* 0x000fca00080f0eff */
[----:B------:R-:W-:Y:S01]  /*41a0*/  STG.E.U8 desc[UR36][R2.64], R25 ;  /* 0x0000001902007986 */ /* 0x000fe2000c101124 */
[----:B------:R-:W-:Y:S05]  /*41b0*/  EXIT ;  /* 0x000000000000794d */ /* 0x000fea0003800000 */
        .type           $_cupy_boolrelextrema_2D_int32$_Z10less_equalIdEbT_S0_,@function
        .size           $_cupy_boolrelextrema_2D_int32$_Z10less_equalIdEbT_S0_,($_cupy_boolrelextrema_2D_int32$_Z10less_equalIfEbT_S0_ - $_cupy_boolrelextrema_2D_int32$_Z10less_equalIdEbT_S0_)
$_cupy_boolrelextrema_2D_int32$_Z10less_equalIdEbT_S0_:
        /* <DEDUP_REMOVED lines=8> */
[----:B--2---:R-:W-:Y:S06]  /*4240*/  RET.REL.NODEC R20 `(_cupy_boolrelextrema_2D_int32) ;  /* 0xffffffbc146c7950 */ /* 0x004fec0003c3ffff */
        .type           $_cupy_boolrelextrema_2D_int32$_Z10less_equalIfEbT_S0_,@function
        .size           $_cupy_boolrelextrema_2D_int32$_Z10less_equalIfEbT_S0_,($_cupy_boolrelextrema_2D_int32$_Z10less_equalIiEbT_S0_ - $_cupy_boolrelextrema_2D_int32$_Z10less_equalIfEbT_S0_)
$_cupy_boolrelextrema_2D_int32$_Z10less_equalIfEbT_S0_:
[----:B------:R-:W-:-:S04]  /*4250*/  FSETP.GTU.AND P0, PT, R4, R5, PT ;  /* 0x000000050400720b */ /* 0x000fc80003f0c000 */
[----:B------:R-:W-:Y:S01]  /*4260*/  SEL R4, RZ, 0x1, P0 ;  /* 0x00000001ff047807 */ /* 0x000fe20000000000 */
[----:B------:R-:W-:Y:S08]  /*4270*/  RET.REL.NODEC R20 `(_cupy_boolrelextrema_2D_int32) ;  /* 0xffffffbc14607950 */ /* 0x000ff00003c3ffff */
        .type           $_cupy_boolrelextrema_2D_int32$_Z10less_equalIiEbT_S0_,@function
        .size           $_cupy_boolrelextrema_2D_int32$_Z10less_equalIiEbT_S0_,($_cupy_boolrelextrema_2D_int32$_Z10less_equalIlEbT_S0_ - $_cupy_boolrelextrema_2D_int32$_Z10less_equalIiEbT_S0_)
$_cupy_boolrelextrema_2D_int32$_Z10less_equalIiEbT_S0_:
[----:B------:R-:W-:-:S04]  /*4280*/  ISETP.GT.AND P0, PT, R4, R5, PT ;  /* 0x000000050400720c */ /* 0x000fc80003f04270 */
[----:B------:R-:W-:Y:S01]  /*4290*/  SEL R4, RZ, 0x1, P0 ;  /* 0x00000001ff047807 */ /* 0x000fe20000000000 */
[----:B------:R-:W-:Y:S08]  /*42a0*/  RET.REL.NODEC R20 `(_cupy_boolrelextrema_2D_int32) ;  /* 0xffffffbc14547950 */ /* 0x000ff00003c3ffff */
        .type           $_cupy_boolrelextrema_2D_int32$_Z10less_equalIlEbT_S0_,@function
        .size           $_cupy_boolrelextrema_2D_int32$_Z10less_equalIlEbT_S0_,($_cupy_boolrelextrema_2D_int32$_Z13greater_equalIdEbT_S0_ - $_cupy_boolrelextrema_2D_int32$_Z10less_equalIlEbT_S0_)
$_cupy_boolrelextrema_2D_int32$_Z10less_equalIlEbT_S0_:
[----:B------:R-:W-:-:S04]  /*42b0*/  ISETP.GT.U32.AND P0, PT, R4, R6, PT ;  /* 0x000000060400720c */ /* 0x000fc80003f04070 */
[----:B------:R-:W-:-:S04]  /*42c0*/  ISETP.GT.AND.EX P0, PT, R5, R7, PT, P0 ;  /* 0x000000070500720c */ /* 0x000fc80003f04300 */
[----:B------:R-:W-:Y:S01]  /*42d0*/  SEL R4, RZ, 0x1, P0 ;  /* 0x00000001ff047807 */ /* 0x000fe20000000000 */
[----:B------:R-:W-:Y:S08]  /*42e0*/  RET.REL.NODEC R20 `(_cupy_boolrelextrema_2D_int32) ;  /* 0xffffffbc14447950 */ /* 0x000ff00003c3ffff */
        .type           $_cupy_boolrelextrema_2D_int32$_Z13greater_equalIdEbT_S0_,@function
        .size           $_cupy_boolrelextrema_2D_int32$_Z13greater_equalIdEbT_S0_,($_cupy_boolrelextrema_2D_int32$_Z13greater_equalIfEbT_S0_ - $_cupy_boolrelextrema_2D_int32$_Z13greater_equalIdEbT_S0_)
$_cupy_boolrelextrema_2D_int32$_Z13greater_equalIdEbT_S0_:
        /* <DEDUP_REMOVED lines=8> */
[----:B--2---:R-:W-:Y:S06]  /*4370*/  RET.REL.NODEC R20 `(_cupy_boolrelextrema_2D_int32) ;  /* 0xffffffbc14207950 */ /* 0x004fec0003c3ffff */
        .type           $_cupy_boolrelextrema_2D_int32$_Z13greater_equalIfEbT_S0_,@function
        .size           $_cupy_boolrelextrema_2D_int32$_Z13greater_equalIfEbT_S0_,($_cupy_boolrelextrema_2D_int32$_Z13greater_equalIiEbT_S0_ - $_cupy_boolrelextrema_2D_int32$_Z13greater_equalIfEbT_S0_)
$_cupy_boolrelextrema_2D_int32$_Z13greater_equalIfEbT_S0_:
[----:B------:R-:W-:-:S04]  /*4380*/  FSETP.GE.AND P0, PT, R4, R5, PT ;  /* 0x000000050400720b */ /* 0x000fc80003f06000 */
[----:B------:R-:W-:Y:S01]  /*4390*/  SEL R4, RZ, 0x1, !P0 ;  /* 0x00000001ff047807 */ /* 0x000fe20004000000 */
[----:B------:R-:W-:Y:S08]  /*43a0*/  RET.REL.NODEC R20 `(_cupy_boolrelextrema_2D_int32) ;  /* 0xffffffbc14147950 */ /* 0x000ff00003c3ffff */
        .type           $_cupy_boolrelextrema_2D_int32$_Z13greater_equalIiEbT_S0_,@function
        .size           $_cupy_boolrelextrema_2D_int32$_Z13greater_equalIiEbT_S0_,($_cupy_boolrelextrema_2D_int32$_Z13greater_equalIlEbT_S0_ - $_cupy_boolrelextrema_2D_int32$_Z13greater_equalIiEbT_S0_)
$_cupy_boolrelextrema_2D_int32$_Z13greater_equalIiEbT_S0_:
[----:B------:R-:W-:-:S04]  /*43b0*/  ISETP.GE.AND P0, PT, R4, R5, PT ;  /* 0x000000050400720c */ /* 0x000fc80003f06270 */
[----:B------:R-:W-:Y:S01]  /*43c0*/  SEL R4, RZ, 0x1, !P0 ;  /* 0x00000001ff047807 */ /* 0x000fe20004000000 */
[----:B------:R-:W-:Y:S08]  /*43d0*/  RET.REL.NODEC R20 `(_cupy_boolrelextrema_2D_int32) ;  /* 0xffffffbc14087950 */ /* 0x000ff00003c3ffff */
        .type           $_cupy_boolrelextrema_2D_int32$_Z13greater_equalIlEbT_S0_,@function
        .size           $_cupy_boolrelextrema_2D_int32$_Z13greater_equalIlEbT_S0_,($_cupy_boolrelextrema_2D_int32$_Z4lessIdEbT_S0_ - $_cupy_boolrelextrema_2D_int32$_Z13greater_equalIlEbT_S0_)
$_cupy_boolrelextrema_2D_int32$_Z13greater_equalIlEbT_S0_:
[----:B------:R-:W-:-:S04]  /*43e0*/  ISETP.GE.U32.AND P0, PT, R4, R6, PT ;  /* 0x000000060400720c */ /* 0x000fc80003f06070 */
[----:B------:R-:W-:-:S04]  /*43f0*/  ISETP.GE.AND.EX P0, PT, R5, R7, PT, P0 ;  /* 0x000000070500720c */ /* 0x000fc80003f06300 */
[----:B------:R-:W-:Y:S01]  /*4400*/  SEL R4, RZ, 0x1, !P0 ;  /* 0x00000001ff047807 */ /* 0x000fe20004000000 */
[----:B------:R-:W-:Y:S08]  /*4410*/  RET.REL.NODEC R20 `(_cupy_boolrelextrema_2D_int32) ;  /* 0xffffffb814f87950 */ /* 0x000ff00003c3ffff */
        .type           $_cupy_boolrelextrema_2D_int32$_Z4lessIdEbT_S0_,@function
        .size           $_cupy_boolrelextrema_2D_int32$_Z4lessIdEbT_S0_,($_cupy_boolrelextrema_2D_int32$_Z4lessIfEbT_S0_ - $_cupy_boolrelextrema_2D_int32$_Z4lessIdEbT_S0_)
$_cupy_boolrelextrema_2D_int32$_Z4lessIdEbT_S0_:
        /* <DEDUP_REMOVED lines=8> */
[----:B--2---:R-:W-:Y:S06]  /*44a0*/  RET.REL.NODEC R20 `(_cupy_boolrelextrema_2D_int32) ;  /* 0xffffffb814d47950 */ /* 0x004fec0003c3ffff */
        .type           $_cupy_boolrelextrema_2D_int32$_Z4lessIfEbT_S0_,@function
        .size           $_cupy_boolrelextrema_2D_int32$_Z4lessIfEbT_S0_,($_cupy_boolrelextrema_2D_int32$_Z4lessIiEbT_S0_ - $_cupy_boolrelextrema_2D_int32$_Z4lessIfEbT_S0_)
$_cupy_boolrelextrema_2D_int32$_Z4lessIfEbT_S0_:
[----:B------:R-:W-:-:S04]  /*44b0*/  FSETP.GEU.AND P0, PT, R4, R5, PT ;  /* 0x000000050400720b */ /* 0x000fc80003f0e000 */
[----:B------:R-:W-:Y:S01]  /*44c0*/  SEL R4, RZ, 0x1, P0 ;  /* 0x00000001ff047807 */ /* 0x000fe20000000000 */
[----:B------:R-:W-:Y:S08]  /*44d0*/  RET.REL.NODEC R20 `(_cupy_boolrelextrema_2D_int32) ;  /* 0xffffffb814c87950 */ /* 0x000ff00003c3ffff */
        .type           $_cupy_boolrelextrema_2D_int32$_Z4lessIiEbT_S0_,@function
        .size           $_cupy_boolrelextrema_2D_int32$_Z4lessIiEbT_S0_,($_cupy_boolrelextrema_2D_int32$_Z4lessIlEbT_S0_ - $_cupy_boolrelextrema_2D_int32$_Z4lessIiEbT_S0_)
$_cupy_boolrelextrema_2D_int32$_Z4lessIiEbT_S0_:
[----:B------:R-:W-:-:S04]  /*44e0*/  ISETP.GE.AND P0, PT, R4, R5, PT ;  /* 0x000000050400720c */ /* 0x000fc80003f06270 */
[----:B------:R-:W-:Y:S01]  /*44f0*/  SEL R4, RZ, 0x1, P0 ;  /* 0x00000001ff047807 */ /* 0x000fe20000000000 */
[----:B------:R-:W-:Y:S08]  /*4500*/  RET.REL.NODEC R20 `(_cupy_boolrelextrema_2D_int32) ;  /* 0xffffffb814bc7950 */ /* 0x000ff00003c3ffff */
        .type           $_cupy_boolrelextrema_2D_int32$_Z4lessIlEbT_S0_,@function
        .size           $_cupy_boolrelextrema_2D_int32$_Z4lessIlEbT_S0_,($_cupy_boolrelextrema_2D_int32$_Z5equalIdEbT_S0_ - $_cupy_boolrelextrema_2D_int32$_Z4lessIlEbT_S0_)
$_cupy_boolrelextrema_2D_int32$_Z4lessIlEbT_S0_:
[----:B------:R-:W-:-:S04]  /*4510*/  ISETP.GE.U32.AND P0, PT, R4, R6, PT ;  /* 0x000000060400720c */ /* 0x000fc80003f06070 */
[----:B------:R-:W-:-:S04]  /*4520*/  ISETP.GE.AND.EX P0, PT, R5, R7, PT, P0 ;  /* 0x000000070500720c */ /* 0x000fc80003f06300 */
[----:B------:R-:W-:Y:S01]  /*4530*/  SEL R4, RZ, 0x1, P0 ;  /* 0x00000001ff047807 */ /* 0x000fe20000000000 */
[----:B------:R-:W-:Y:S08]  /*4540*/  RET.REL.NODEC R20 `(_cupy_boolrelextrema_2D_int32) ;  /* 0xffffffb814ac7950 */ /* 0x000ff00003c3ffff */
        .type           $_cupy_boolrelextrema_2D_int32$_Z5equalIdEbT_S0_,@function
        .size           $_cupy_boolrelextrema_2D_int32$_Z5equalIdEbT_S0_,($_cupy_boolrelextrema_2D_int32$_Z5equalIfEbT_S0_ - $_cupy_boolrelextrema_2D_int32$_Z5equalIdEbT_S0_)
$_cupy_boolrelextrema_2D_int32$_Z5equalIdEbT_S0_:
        /* <DEDUP_REMOVED lines=8> */
[----:B--2---:R-:W-:Y:S06]  /*45d0*/  RET.REL.NODEC R20 `(_cupy_boolrelextrema_2D_int32) ;  /* 0xffffffb814887950 */ /* 0x004fec0003c3ffff */
        .type           $_cupy_boolrelextrema_2D_int32$_Z5equalIfEbT_S0_,@function
        .size           $_cupy_boolrelextrema_2D_int32$_Z5equalIfEbT_S0_,($_cupy_boolrelextrema_2D_int32$_Z5equalIiEbT_S0_ - $_cupy_boolrelextrema_2D_int32$_Z5equalIfEbT_S0_)
$_cupy_boolrelextrema_2D_int32$_Z5equalIfEbT_S0_:
[----:B------:R-:W-:-:S04]  /*45e0*/  FSETP.NEU.AND P0, PT, R4, R5, PT ;  /* 0x000000050400720b */ /* 0x000fc80003f0d000 */
[----:B------:R-:W-:Y:S01]  /*45f0*/  SEL R4, RZ, 0x1, P0 ;  /* 0x00000001ff047807 */ /* 0x000fe20000000000 */
[----:B------:R-:W-:Y:S08]  /*4600*/  RET.REL.NODEC R20 `(_cupy_boolrelextrema_2D_int32) ;  /* 0xffffffb8147c7950 */ /* 0x000ff00003c3ffff */
        .type           $_cupy_boolrelextrema_2D_int32$_Z5equalIiEbT_S0_,@function
        .size           $_cupy_boolrelextrema_2D_int32$_Z5equalIiEbT_S0_,($_cupy_boolrelextrema_2D_int32$_Z5equalIlEbT_S0_ - $_cupy_boolrelextrema_2D_int32$_Z5equalIiEbT_S0_)
$_cupy_boolrelextrema_2D_int32$_Z5equalIiEbT_S0_:
[----:B------:R-:W-:-:S04]  /*4610*/  ISETP.NE.AND P0, PT, R4, R5, PT ;  /* 0x000000050400720c */ /* 0x000fc80003f05270 */
[----:B------:R-:W-:Y:S01]  /*4620*/  SEL R4, RZ, 0x1, P0 ;  /* 0x00000001ff047807 */ /* 0x000fe20000000000 */
[----:B------:R-:W-:Y:S08]  /*4630*/  RET.REL.NODEC R20 `(_cupy_boolrelextrema_2D_int32) ;  /* 0xffffffb814707950 */ /* 0x000ff00003c3ffff */
        .type           $_cupy_boolrelextrema_2D_int32$_Z5equalIlEbT_S0_,@function
        .size           $_cupy_boolrelextrema_2D_int32$_Z5equalIlEbT_S0_,($_cupy_boolrelextrema_2D_int32$_Z7greaterIdEbT_S0_ - $_cupy_boolrelextrema_2D_int32$_Z5equalIlEbT_S0_)
$_cupy_boolrelextrema_2D_int32$_Z5equalIlEbT_S0_:
[----:B------:R-:W-:-:S04]  /*4640*/  ISETP.NE.U32.AND P0, PT, R4, R6, PT ;  /* 0x000000060400720c */ /* 0x000fc80003f05070 */
[----:B------:R-:W-:-:S04]  /*4650*/  ISETP.NE.AND.EX P0, PT, R5, R7, PT, P0 ;  /* 0x000000070500720c */ /* 0x000fc80003f05300 */
[----:B------:R-:W-:Y:S01]  /*4660*/  SEL R4, RZ, 0x1, P0 ;  /* 0x00000001ff047807 */ /* 0x000fe20000000000 */
[----:B------:R-:W-:Y:S08]  /*4670*/  RET.REL.NODEC R20 `(_cupy_boolrelextrema_2D_int32) ;  /* 0xffffffb814607950 */ /* 0x000ff00003c3ffff */
        .type           $_cupy_boolrelextrema_2D_int32$_Z7greaterIdEbT_S0_,@function
        .size           $_cupy_boolrelextrema_2D_int32$_Z7greaterIdEbT_S0_,($_cupy_boolrelextrema_2D_int32$_Z7greaterIfEbT_S0_ - $_cupy_boolrelextrema_2D_int32$_Z7greaterIdEbT_S0_)
$_cupy_boolrelextrema_2D_int32$_Z7greaterIdEbT_S0_:
        /* <DEDUP_REMOVED lines=8> */
[----:B--2---:R-:W-:Y:S06]  /*4700*/  RET.REL.NODEC R20 `(_cupy_boolrelextrema_2D_int32) ;  /* 0xffffffb8143c7950 */ /* 0x004fec0003c3ffff */
        .type           $_cupy_boolrelextrema_2D_int32$_Z7greaterIfEbT_S0_,@function
        .size           $_cupy_boolrelextrema_2D_int32$_Z7greaterIfEbT_S0_,($_cupy_boolrelextrema_2D_int32$_Z7greaterIiEbT_S0_ - $_cupy_boolrelextrema_2D_int32$_Z7greaterIfEbT_S0_)
$_cupy_boolrelextrema_2D_int32$_Z7greaterIfEbT_S0_:
[----:B------:R-:W-:-:S04]  /*4710*/  FSETP.GT.AND P0, PT, R4, R5, PT ;  /* 0x000000050400720b */ /* 0x000fc80003f04000 */
[----:B------:R-:W-:Y:S01]  /*4720*/  SEL R4, RZ, 0x1, !P0 ;  /* 0x00000001ff047807 */ /* 0x000fe20004000000 */
[----:B------:R-:W-:Y:S08]  /*4730*/  RET.REL.NODEC R20 `(_cupy_boolrelextrema_2D_int32) ;  /* 0xffffffb814307950 */ /* 0x000ff00003c3ffff */
        .type           $_cupy_boolrelextrema_2D_int32$_Z7greaterIiEbT_S0_,@function
        .size           $_cupy_boolrelextrema_2D_int32$_Z7greaterIiEbT_S0_,($_cupy_boolrelextrema_2D_int32$_Z7greaterIlEbT_S0_ - $_cupy_boolrelextrema_2D_int32$_Z7greaterIiEbT_S0_)
$_cupy_boolrelextrema_2D_int32$_Z7greaterIiEbT_S0_:
[----:B------:R-:W-:-:S04]  /*4740*/  ISETP.GT.AND P0, PT, R4, R5, PT ;  /* 0x000000050400720c */ /* 0x000fc80003f04270 */
[----:B------:R-:W-:Y:S01]  /*4750*/  SEL R4, RZ, 0x1, !P0 ;  /* 0x00000001ff047807 */ /* 0x000fe20004000000 */
[----:B------:R-:W-:Y:S08]  /*4760*/  RET.REL.NODEC R20 `(_cupy_boolrelextrema_2D_int32) ;  /* 0xffffffb814247950 */ /* 0x000ff00003c3ffff */
        .type           $_cupy_boolrelextrema_2D_int32$_Z7greaterIlEbT_S0_,@function
        .size           $_cupy_boolrelextrema_2D_int32$_Z7greaterIlEbT_S0_,($_cupy_boolrelextrema_2D_int32$_Z9not_equalIdEbT_S0_ - $_cupy_boolrelextrema_2D_int32$_Z7greaterIlEbT_S0_)
$_cupy_boolrelextrema_2D_int32$_Z7greaterIlEbT_S0_:
[----:B------:R-:W-:-:S04]  /*4770*/  ISETP.GT.U32.AND P0, PT, R4, R6, PT ;  /* 0x000000060400720c */ /* 0x000fc80003f04070 */
[----:B------:R-:W-:-:S04]  /*4780*/  ISETP.GT.AND.EX P0, PT, R5, R7, PT, P0 ;  /* 0x000000070500720c */ /* 0x000fc80003f04300 */
[----:B------:R-:W-:Y:S01]  /*4790*/  SEL R4, RZ, 0x1, !P0 ;  /* 0x00000001ff047807 */ /* 0x000fe20004000000 */
[----:B------:R-:W-:Y:S08]  /*47a0*/  RET.REL.NODEC R20 `(_cupy_boolrelextrema_2D_int32) ;  /* 0xffffffb814147950 */ /* 0x000ff00003c3ffff */
        .type           $_cupy_boolrelextrema_2D_int32$_Z9not_equalIdEbT_S0_,@function
        .size           $_cupy_boolrelextrema_2D_int32$_Z9not_equalIdEbT_S0_,($_cupy_boolrelextrema_2D_int32$_Z9not_equalIfEbT_S0_ - $_cupy_boolrelextrema_2D_int32$_Z9not_equalIdEbT_S0_)
$_cupy_boolrelextrema_2D_int32$_Z9not_equalIdEbT_S0_:
        /* <DEDUP_REMOVED lines=8> */
[----:B--2---:R-:W-:Y:S06]  /*4830*/  RET.REL.NODEC R20 `(_cupy_boolrelextrema_2D_int32) ;  /* 0xffffffb414f07950 */ /* 0x004fec0003c3ffff */
        .type           $_cupy_boolrelextrema_2D_int32$_Z9not_equalIfEbT_S0_,@function
        .size           $_cupy_boolrelextrema_2D_int32$_Z9not_equalIfEbT_S0_,($_cupy_boolrelextrema_2D_int32$_Z9not_equalIiEbT_S0_ - $_cupy_boolrelextrema_2D_int32$_Z9not_equalIfEbT_S0_)
$_cupy_boolrelextrema_2D_int32$_Z9not_equalIfEbT_S0_:
[----:B------:R-:W-:-:S04]  /*4840*/  FSETP.NEU.AND P0, PT, R4, R5, PT ;  /* 0x000000050400720b */ /* 0x000fc80003f0d000 */
[----:B------:R-:W-:Y:S01]  /*4850*/  SEL R4, RZ, 0x1, !P0 ;  /* 0x00000001ff047807 */ /* 0x000fe20004000000 */
[----:B------:R-:W-:Y:S08]  /*4860*/  RET.REL.NODEC R20 `(_cupy_boolrelextrema_2D_int32) ;  /* 0xffffffb414e47950 */ /* 0x000ff00003c3ffff */
        .type           $_cupy_boolrelextrema_2D_int32$_Z9not_equalIiEbT_S0_,@function
        .size           $_cupy_boolrelextrema_2D_int32$_Z9not_equalIiEbT_S0_,($_cupy_boolrelextrema_2D_int32$_Z9not_equalIlEbT_S0_ - $_cupy_boolrelextrema_2D_int32$_Z9not_equalIiEbT_S0_)
$_cupy_boolrelextrema_2D_int32$_Z9not_equalIiEbT_S0_:
[----:B------:R-:W-:-:S04]  /*4870*/  ISETP.NE.AND P0, PT, R4, R5, PT ;  /* 0x000000050400720c */ /* 0x000fc80003f05270 */
[----:B------:R-:W-:Y:S01]  /*4880*/  SEL R4, RZ, 0x1, !P0 ;  /* 0x00000001ff047807 */ /* 0x000fe20004000000 */
[----:B------:R-:W-:Y:S08]  /*4890*/  RET.REL.NODEC R20 `(_cupy_boolrelextrema_2D_int32) ;  /* 0xffffffb414d87950 */ /* 0x000ff00003c3ffff */
        .type           $_cupy_boolrelextrema_2D_int32$_Z9not_equalIlEbT_S0_,@function
        .size           $_cupy_boolrelextrema_2D_int32$_Z9not_equalIlEbT_S0_,(.L_x_251 - $_cupy_boolrelextrema_2D_int32$_Z9not_equalIlEbT_S0_)
$_cupy_boolrelextrema_2D_int32$_Z9not_equalIlEbT_S0_:
[----:B------:R-:W-:-:S04]  /*48a0*/  ISETP.NE.U32.AND P0, PT, R4, R6, PT ;  /* 0x000000060400720c */ /* 0x000fc80003f05070 */
[----:B------:R-:W-:-:S04]  /*48b0*/  ISETP.NE.AND.EX P0, PT, R5, R7, PT, P0 ;  /* 0x000000070500720c */ /* 0x000fc80003f05300 */
[----:B------:R-:W-:Y:S01]  /*48c0*/  SEL R4, RZ, 0x1, !P0 ;  /* 0x00000001ff047807 */ /* 0x000fe20004000000 */
[----:B------:R-:W-:Y:S08]  /*48d0*/  RET.REL.NODEC R20 `(_cupy_boolrelextrema_2D_int32) ;  /* 0xffffffb414c87950 */ /* 0x000ff00003c3ffff */
.L_x_84:
        /* <DEDUP_REMOVED lines=10> */
.L_x_251:


//--------------------- .text._cupy_boolrelextrema_1D_int32 --------------------------
	.section	.text._cupy_boolrelextrema_1D_int32,"ax",@progbits
	.align	128
        .global         _cupy_boolrelextrema_1D_int32
        .type           _cupy_boolrelextrema_1D_int32,@function
        .size           _cupy_boolrelextrema_1D_int32,(.L_x_275 - _cupy_boolrelextrema_1D_int32)
        .other          _cupy_boolrelextrema_1D_int32,@"STO_CUDA_ENTRY STV_DEFAULT"
_cupy_boolrelextrema_1D_int32:
.text._cupy_boolrelextrema_1D_int32:
        /* <DEDUP_REMOVED lines=18> */
.L_x_86:
[----:B0-----:R-:W-:-:S04]  /*0120*/  IADD3 R2, P0, PT, R25, UR4, RZ ;  /* 0x0000000419027c10 */ /* 0x001fc8000ff1e0ff */
[----:B------:R-:W-:Y:S01]  /*0130*/  LEA.HI.X.SX32 R3, R25, UR5, 0x1, P0 ;  /* 0x0000000519037c11 */ /* 0x000fe200080f0eff */
[----:B------:R-:W-:-:S04]  /*0140*/  IMAD.IADD R25, R24, 0x1, R25 ;  /* 0x0000000118197824 */ /* 0x000fc800078e0219 */
[----:B------:R1:W-:Y:S01]  /*0150*/  STG.E.U8 desc[UR36][R2.64], R0 ;  /* 0x0000000002007986 */ /* 0x0003e2000c101124 */
[----:B------:R-:W-:-:S13]  /*0160*/  ISETP.GE.AND P0, PT, R25, UR38, PT ;  /* 0x0000002619007c0c */ /* 0x000fda000bf06270 */
[----:B-1----:R-:W-:Y:S05]  /*0170*/  @!P0 BRA `(.L_x_86) ;  /* 0xfffffffc00e88947 */ /* 0x002fea000383ffff */
[----:B------:R-:W-:Y:S05]  /*0180*/  EXIT ;  /* 0x000000000000794d */ /* 0x000fea0003800000 */
.L_x_85:
        /* <DEDUP_REMOVED lines=13> */
.L_x_92:
[----:B0-----:R-:W0:Y:S01]  /*0260*/  LDC.64 R2, c[0x0][0x390] ;  /* 0x0000e400ff027b82 */ /* 0x001e220000000a00 */
[----:B------:R-:W1:Y:S01]  /*0270*/  LDCU UR4, c[0x0][0x384] ;  /* 0x00007080ff0477ac */ /* 0x000e620008000800 */
[----:B0-----:R-:W-:-:S05]  /*0280*/  IMAD.WIDE R2, R25, 0x4, R2 ;  /* 0x0000000419027825 */ /* 0x001fca00078e0202 */
[----:B-----5:R0:W5:Y:S01]  /*0290*/  LDG.E.CONSTANT R18, desc[UR36][R2.64] ;  /* 0x0000002402127981 */ /* 0x020162000c1e9900 */
[----:B-1----:R-:W-:Y:S01]  /*02a0*/  UISETP.GE.U32.AND UP0, UPT, UR4, 0x4, UPT ;  /* 0x000000040400788c */ /* 0x002fe2000bf06070 */
[----:B------:R-:W-:Y:S02]  /*02b0*/  IMAD.MOV.U32 R19, RZ, RZ, 0x1 ;  /* 0x00000001ff137424 */ /* 0x000fe400078e00ff */
[----:B------:R-:W-:-:S06]  /*02c0*/  IMAD.MOV.U32 R22, RZ, RZ, 0x1 ;  /* 0x00000001ff167424 */ /* 0x000fcc00078e00ff */
[----:B0-----:R-:W-:Y:S05]  /*02d0*/  BRA.U !UP0, `(.L_x_88) ;  /* 0x00000009082c7547 */ /* 0x001fea000b800000 */
[----:B------:R-:W-:Y:S01]  /*02e0*/  BSSY.RECONVERGENT B6, `(.L_x_88) ;  /* 0x000008a000067945 */ /* 0x000fe20003800200 */
[----:B------:R-:W-:Y:S02]  /*02f0*/  IMAD.MOV.U32 R19, RZ, RZ, 0x1 ;  /* 0x00000001ff137424 */ /* 0x000fe400078e00ff */
[----:B------:R-:W-:-:S07]  /*0300*/  IMAD.MOV.U32 R22, RZ, RZ, 0x1 ;  /* 0x00000001ff167424 */ /* 0x000fce00078e00ff */
.L_x_89:
[----:B------:R-:W0:Y:S01]  /*0310*/  LDC R2, c[0x0][0x380] ;  /* 0x0000e000ff027b82 */ /* 0x000e220000000800 */
[----:B------:R-:W-:-:S07]  /*0320*/  IMAD.IADD R17, R22, 0x1, R25 ;  /* 0x0000000116117824 */ /* 0x000fce00078e0219 */
[----:B------:R-:W1:Y:S01]  /*0330*/  LDC.64 R8, c[0x0][0x390] ;  /* 0x0000e400ff087b82 */ /* 0x000e620000000a00 */
[----:B0-----:R-:W-:-:S04]  /*0340*/  ISETP.GE.AND P0, PT, R17, R2, PT ;  /* 0x000000021100720c */ /* 0x001fc80003f06270 */
[----:B------:R-:W-:-:S05]  /*0350*/  SEL R0, R2, RZ, P0 ;  /* 0x000000ff02007207 */ /* 0x000fca0000000000 */
[----:B------:R-:W-:-:S04]  /*0360*/  IMAD.IADD R3, R17, 0x1, -R0 ;  /* 0x0000000111037824 */ /* 0x000fc800078e0a00 */
        /* <DEDUP_REMOVED lines=9> */
[----:B0-----:R-:W-:-:S07]  /*0400*/  IMAD.IADD R2, R16, 0x1, R3 ;  /* 0x0000000110027824 */ /* 0x001fce00078e0203 */
[----:B-1---5:R-:W-:Y:S05]  /*0410*/  CALL.REL.NOINC R6 `(_cupy_boolrelextrema_1D_int32) ;  /* 0xfffffff806f87344 */ /* 0x022fea0003c3ffff */
        /* <DEDUP_REMOVED lines=9> */
[----:B-1---5:R-:W-:Y:S05]  /*04b0*/  CALL.REL.NOINC R6 `(_cupy_boolrelextrema_1D_int32) ;  /* 0xfffffff806d07344 */ /* 0x022fea0003c3ffff */
        /* <DEDUP_REMOVED lines=8> */
[----:B------:R0:W5:Y:S01]  /*0540*/  LDG.E.CONSTANT R5, desc[UR36][R8.64] ;  /* 0x0000002408057981 */ /* 0x000162000c1e9900 */
[----:B------:R0:W1:Y:S01]  /*0550*/  LDC.64 R6, c[0x2][R23] ;  /* 0x0080000017067b82 */ /* 0x0000620000000a00 */
[----:B------:R-:W-:Y:S01]  /*0560*/  LOP3.LUT R0, RZ, R22, RZ, 0x33, !PT ;  /* 0x00000016ff007212 */ /* 0x000fe200078e33ff */
[----:B------:R-:W-:Y:S01]  /*0570*/  IMAD.MOV.U32 R21, RZ, RZ, 0x0 ;  /* 0x00000000ff157424 */ /* 0x000fe200078e00ff */
[----:B------:R-:W-:-:S03]  /*0580*/  MOV R20, 0x620 ;  /* 0x0000062000147802 */ /* 0x000fc60000000f00 */
[----:B------:R-:W-:Y:S01]  /*0590*/  IMAD.IADD R2, R0, 0x1, R25 ;  /* 0x0000000100027824 */ /* 0x000fe200078e0219 */
[----:B------:R-:W-:Y:S01]  /*05a0*/  LOP3.LUT R0, R4, 0x1, RZ, 0xc0, !PT ;  /* 0x0000000104007812 */ /* 0x000fe200078ec0ff */
[----:B------:R-:W-:-:S03]  /*05b0*/  IMAD.MOV.U32 R4, RZ, RZ, R18 ;  /* 0x000000ffff047224 */ /* 0x000fc600078e0012 */
[----:B------:R-:W-:Y:S02]  /*05c0*/  SHF.R.S32.HI R3, RZ, 0x1f, R2 ;  /* 0x0000001fff037819 */ /* 0x000fe40000011402 */
[----:B------:R-:W-:Y:S02]  /*05d0*/  ISETP.EQ.U32.AND P0, PT, R0, 0x1, P6 ;  /* 0x000000010000780c */ /* 0x000fe40003702070 */
[----:B------:R-:W-:Y:S02]  /*05e0*/  LOP3.LUT R3, R3, R10, RZ, 0xc0, !PT ;  /* 0x0000000a03037212 */ /* 0x000fe400078ec0ff */
[----:B------:R-:W-:-:S03]  /*05f0*/  P2R R19, PR, RZ, 0x1 ;  /* 0x00000001ff137803 */ /* 0x000fc60000000000 */
[----:B0-----:R-:W-:-:S07]  /*0600*/  IMAD.IADD R2, R2, 0x1, R3 ;  /* 0x0000000102027824 */ /* 0x001fce00078e0203 */
[----:B-1---5:R-:W-:Y:S05]  /*0610*/  CALL.REL.NOINC R6 `(_cupy_boolrelextrema_1D_int32) ;  /* 0xfffffff806787344 */ /* 0x022fea0003c3ffff */
        /* <DEDUP_REMOVED lines=29> */
[----:B------:R-:W-:-:S02]  /*07f0*/  LOP3.LUT R3, R0, R11, RZ, 0xc0, !PT ;  /* 0x0000000b00037212 */ /* 0x000fc400078ec0ff */
        /* <DEDUP_REMOVED lines=29> */
[----:B------:R-:W-:Y:S01]  /*09d0*/  IMAD.IADD R2, R25, 0x1, -R16 ;  /* 0x0000000119027824 */ /* 0x000fe200078e0a10 */
[----:B------:R-:W-:Y:S01]  /*09e0*/  ISETP.EQ.U32.AND P0, PT, R3, 0x1, P6 ;  /* 0x000000010300780c */ /* 0x000fe20003702070 */
[----:B------:R-:W-:-:S03]  /*09f0*/  IMAD.MOV.U32 R21, RZ, RZ, 0x0 ;  /* 0x00000000ff157424 */ /* 0x000fc600078e00ff */
[----:B------:R-:W-:Y:S02]  /*0a00*/  SHF.R.S32.HI R0, RZ, 0x1f, R2 ;  /* 0x0000001fff007819 */ /* 0x000fe40000011402 */
[----:B------:R-:W-:Y:S02]  /*0a10*/  P2R R17, PR, RZ, 0x1 ;  /* 0x00000001ff117803 */ /* 0x000fe40000000000 */
[----:B------:R-:W-:-:S05]  /*0a20*/  LOP3.LUT R3, R0, R10, RZ, 0xc0, !PT ;  /* 0x0000000a00037212 */ /* 0x000fca00078ec0ff */
        /* <DEDUP_REMOVED lines=22> */
.L_x_88:
        /* <DEDUP_REMOVED lines=10> */
[----:B-1----:R-:W-:-:S05]  /*0c30*/  IMAD.WIDE R8, R3, 0x4, R8 ;  /* 0x0000000403087825 */ /* 0x002fca00078e0208 */
[----:B------:R0:W5:Y:S01]  /*0c40*/  LDG.E.CONSTANT R5, desc[UR36][R8.64] ;  /* 0x0000002408057981 */ /* 0x000162000c1e9900 */
[----:B------:R0:W1:Y:S01]  /*0c50*/  LDC.64 R6, c[0x2][R23] ;  /* 0x0080000017067b82 */ /* 0x0000620000000a00 */
[----:B------:R-:W-:Y:S01]  /*0c60*/  IMAD.IADD R2, R25, 0x1, -R22 ;  /* 0x0000000119027824 */ /* 0x000fe200078e0a16 */
[----:B------:R-:W-:Y:S01]  /*0c70*/  MOV R20, 0xce0 ;  /* 0x00000ce000147802 */ /* 0x000fe20000000f00 */
[----:B-----5:R-:W-:Y:S02]  /*0c80*/  IMAD.MOV.U32 R4, RZ, RZ, R18 ;  /* 0x000000ffff047224 */ /* 0x020fe400078e0012 */
[----:B------:R-:W-:Y:S01]  /*0c90*/  IMAD.MOV.U32 R21, RZ, RZ, 0x0 ;  /* 0x00000000ff157424 */ /* 0x000fe200078e00ff */
[----:B------:R-:W-:-:S04]  /*0ca0*/  SHF.R.S32.HI R0, RZ, 0x1f, R2 ;  /* 0x0000001fff007819 */ /* 0x000fc80000011402 */
[----:B------:R-:W-:-:S05]  /*0cb0*/  LOP3.LUT R3, R0, R11, RZ, 0xc0, !PT ;  /* 0x0000000b00037212 */ /* 0x000fca00078ec0ff */
[----:B0-----:R-:W-:-:S07]  /*0cc0*/  IMAD.IADD R2, R2, 0x1, R3 ;  /* 0x0000000102027824 */ /* 0x001fce00078e0203 */
[----:B-1----:R-:W-:Y:S05]  /*0cd0*/  CALL.REL.NOINC R6 `(_cupy_boolrelextrema_1D_int32) ;  /* 0xfffffff006c87344 */ /* 0x002fea0003c3ffff */
        /* <DEDUP_REMOVED lines=9> */
[----:B01---5:R-:W-:Y:S05]  /*0d70*/  CALL.REL.NOINC R6 `(_cupy_boolrelextrema_1D_int32) ;  /* 0xfffffff006a07344 */ /* 0x023fea0003c3ffff */
[----:B------:R-:W0:Y:S01]  /*0d80*/  LDC R10, c[0x0][0x380] ;  /* 0x0000e000ff0a7b82 */ /* 0x000e220000000800 */
[----:B------:R-:W-:-:S07]  /*0d90*/  VIADD R16, R16, 0x1 ;  /* 0x0000000110107836 */ /* 0x000fce0000000000 */
        /* <DEDUP_REMOVED lines=9> */
[----:B------:R-:W-:Y:S01]  /*0e30*/  LOP3.LUT R3, R4, 0x1, RZ, 0xc0, !PT ;  /* 0x0000000104037812 */ /* 0x000fe200078ec0ff */
[----:B------:R-:W-:Y:S01]  /*0e40*/  IMAD.MOV.U32 R4, RZ, RZ, R18 ;  /* 0x000000ffff047224 */ /* 0x000fe200078e0012 */
[----:B------:R-:W-:Y:S01]  /*0e50*/  MOV R20, 0xee0 ;  /* 0x00000ee000147802 */ /* 0x000fe20000000f00 */
[----:B------:R-:W-:Y:S01]  /*0e60*/  IMAD.IADD R0, R0, 0x1, R25 ;  /* 0x0000000100007824 */ /* 0x000fe200078e0219 */
[----:B------:R-:W-:-:S04]  /*0e70*/  ISETP.NE.U32.AND P0, PT, R3, 0x1, PT ;  /* 0x000000010300780c */ /* 0x000fc80003f05070 */
[----:B------:R-:W-:Y:S02]  /*0e80*/  SHF.R.S32.HI R3, RZ, 0x1f, R0 ;  /* 0x0000001fff037819 */ /* 0x000fe40000011400 */
[----:B------:R-:W-:Y:S02]  /*0e90*/  ISETP.NE.AND P0, PT, R2, RZ, !P0 ;  /* 0x000000ff0200720c */ /* 0x000fe40004705270 */
        /* <DEDUP_REMOVED lines=16> */
[----:B------:R-:W-:Y:S01]  /*0fa0*/  ISETP.NE.AND P6, PT, R2, RZ, PT ;  /* 0x000000ff0200720c */ /* 0x000fe20003fc5270 */
[----:B------:R-:W-:Y:S01]  /*0fb0*/  VIADD R22, R22, 0x2 ;  /* 0x0000000216167836 */ /* 0x000fe20000000000 */
[----:B------:R-:W-:-:S04]  /*0fc0*/  LOP3.LUT R0, R4, 0x1, RZ, 0xc0, !PT ;  /* 0x0000000104007812 */ /* 0x000fc800078ec0ff */
[----:B------:R-:W-:-:S04]  /*0fd0*/  ISETP.EQ.U32.AND P0, PT, R0, 0x1, P6 ;  /* 0x000000010000780c */ /* 0x000fc80003702070 */
[----:B------:R-:W-:-:S09]  /*0fe0*/  SEL R19, RZ, 0x1, !P0 ;  /* 0x00000001ff137807 */ /* 0x000fd20004000000 */
.L_x_91:
[----:B------:R-:W0:Y:S02]  /*0ff0*/  LDCU UR4, c[0x0][0x384] ;  /* 0x00007080ff0477ac */ /* 0x000e240008000800 */
[----:B0-----:R-:W-:-:S09]  /*1000*/  ULOP3.LUT UP0, URZ, UR4, 0x1, URZ, 0xc0, !UPT ;  /* 0x0000000104ff7892 */ /* 0x001fd2000f80c0ff */
        /* <DEDUP_REMOVED lines=28> */
[----:B------:R-:W-:-:S04]  /*11d0*/  LOP3.LUT R4, R4, 0x1, RZ, 0xc0, !PT ;  /* 0x0000000104047812 */ /* 0x000fc800078ec0ff */
[----:B------:R-:W-:-:S04]  /*11e0*/  ISETP.NE.U32.AND P0, PT, R4, 0x1, PT ;  /* 0x000000010400780c */ /* 0x000fc80003f05070 */
[----:B------:R-:W-:-:S04]  /*11f0*/  ISETP.NE.AND P0, PT, R2, RZ, !P0 ;  /* 0x000000ff0200720c */ /* 0x000fc80004705270 */
[----:B------:R-:W-:-:S09]  /*1200*/  SEL R19, RZ, 0x1, !P0 ;  /* 0x00000001ff137807 */ /* 0x000fd20004000000 */
.L_x_90:
        /* <DEDUP_REMOVED lines=9> */
.L_x_87:
[----:B------:R0:W5:Y:S01]  /*12a0*/  LDG.E.CONSTANT R2, desc[UR36][R2.64] ;  /* 0x0000002402027981 */ /* 0x000162000c1e9900 */
[----:B------:R-:W1:Y:S01]  /*12b0*/  LDCU UR41, c[0x0][0x380] ;  /* 0x00007000ff2977ac */ /* 0x000e620008000800 */
[----:B------:R-:W-:Y:S02]  /*12c0*/  ULOP3.LUT UR40, UR7, 0x3, URZ, 0xc0, !UPT ;  /* 0x0000000307287892 */ /* 0x000fe4000f8ec0ff */
[----:B------:R-:W-:Y:S02]  /*12d0*/  ULOP3.LUT UR39, UR7, 0x7ffffffc, URZ, 0xc0, !UPT ;  /* 0x7ffffffc07277892 */ /* 0x000fe4000f8ec0ff */
[----:B------:R-:W-:-:S12]  /*12e0*/  UIADD3 UR38, UPT, UPT, UR38, -0x1, URZ ;  /* 0xffffffff26267890 */ /* 0x000fd8000fffe0ff */
.L_x_97:
[----:B------:R-:W2:Y:S01]  /*12f0*/  LDC.64 R4, c[0x0][0x390] ;  /* 0x0000e400ff047b82 */ /* 0x000ea20000000a00 */
[----:B------:R-:W3:Y:S01]  /*1300*/  LDCU UR4, c[0x0][0x384] ;  /* 0x00007080ff0477ac */ /* 0x000ee20008000800 */
[----:B--2---:R-:W-:-:S05]  /*1310*/  IMAD.WIDE R4, R25, 0x4, R4 ;  /* 0x0000000419047825 */ /* 0x004fca00078e0204 */
[----:B-----5:R2:W5:Y:S01]  /*1320*/  LDG.E.CONSTANT R19, desc[UR36][R4.64] ;  /* 0x0000002404137981 */ /* 0x020562000c1e9900 */
[----:B---3--:R-:W-:Y:S01]  /*1330*/  UISETP.GE.U32.AND UP0, UPT, UR4, 0x4, UPT ;  /* 0x000000040400788c */ /* 0x008fe2000bf06070 */
[----:B------:R-:W-:Y:S02]  /*1340*/  IMAD.MOV.U32 R23, RZ, RZ, 0x1 ;  /* 0x00000001ff177424 */ /* 0x000fe400078e00ff */
[----:B------:R-:W-:-:S06]  /*1350*/  IMAD.MOV.U32 R22, RZ, RZ, 0x1 ;  /* 0x00000001ff167424 */ /* 0x000fcc00078e00ff */
[----:B--2---:R-:W-:Y:S05]  /*1360*/  BRA.U !UP0, `(.L_x_93) ;  /* 0x0000000508e07547 */ /* 0x004fea000b800000 */
[----:B------:R-:W-:Y:S01]  /*1370*/  BSSY.RECONVERGENT B6, `(.L_x_93) ;  /* 0x0000077000067945 */ /* 0x000fe20003800200 */
[----:B------:R-:W-:Y:S02]  /*1380*/  IMAD.MOV.U32 R23, RZ, RZ, 0x1 ;  /* 0x00000001ff177424 */ /* 0x000fe400078e00ff */
[----:B------:R-:W-:-:S07]  /*1390*/  IMAD.MOV.U32 R22, RZ, RZ, 0x1 ;  /* 0x00000001ff167424 */ /* 0x000fce00078e00ff */
.L_x_94:
[----:B------:R-:W2:Y:S01]  /*13a0*/  LDC.64 R6, c[0x0][0x390] ;  /* 0x0000e400ff067b82 */ /* 0x000ea20000000a00 */
[----:B------:R-:W-:-:S05]  /*13b0*/  IMAD.IADD R18, R22, 0x1, R25 ;  /* 0x0000000116127824 */ /* 0x000fca00078e0219 */
[----:B-1----:R-:W-:-:S04]  /*13c0*/  ISETP.GE.AND P0, PT, R18, UR41, PT ;  /* 0x0000002912007c0c */ /* 0x002fc8000bf06270 */
[----:B0-----:R-:W-:-:S05]  /*13d0*/  SEL R3, R18, UR38, !P0 ;  /* 0x0000002612037c07 */ /* 0x001fca000c000000 */
[----:B--2---:R-:W-:-:S05]  /*13e0*/  IMAD.WIDE R6, R3, 0x4, R6 ;  /* 0x0000000403067825 */ /* 0x004fca00078e0206 */
[----:B-----5:R0:W5:Y:S01]  /*13f0*/  LDG.E.CONSTANT R5, desc[UR36][R6.64] ;  /* 0x0000002406057981 */ /* 0x020162000c1e9900 */
[----:B------:R0:W1:Y:S01]  /*1400*/  LDC.64 R8, c[0x2][R2] ;  /* 0x0080000002087b82 */ /* 0x0000620000000a00 */
[----:B------:R-:W-:Y:S01]  /*1410*/  IMAD.IADD R17, R25, 0x1, -R22 ;  /* 0x0000000119117824 */ /* 0x000fe200078e0a16 */
[----:B------:R-:W-:Y:S01]  /*1420*/  MOV R20, 0x1470 ;  /* 0x0000147000147802 */ /* 0x000fe20000000f00 */
[----:B------:R-:W-:Y:S02]  /*1430*/  IMAD.MOV.U32 R4, RZ, RZ, R19 ;  /* 0x000000ffff047224 */ /* 0x000fe400078e0013 */
[----:B------:R-:W-:Y:S01]  /*1440*/  IMAD.MOV.U32 R21, RZ, RZ, 0x0 ;  /* 0x00000000ff157424 */ /* 0x000fe200078e00ff */
[----:B------:R-:W-:-:S07]  /*1450*/  VIMNMX R16, PT, PT, RZ, R17, !PT ;  /* 0x00000011ff107248 */ /* 0x000fce0007fe0100 */
[----:B01---5:R-:W-:Y:S05]  /*1460*/  CALL.REL.NOINC R8 `(_cupy_boolrelextrema_1D_int32) ;  /* 0xffffffe808e47344 */ /* 0x023fea0003c3ffff */
[----:B------:R-:W0:Y:S02]  /*1470*/  LDC.64 R6, c[0x0][0x390] ;  /* 0x0000e400ff067b82 */ /* 0x000e240000000a00 */
[----:B0-----:R-:W-:-:S05]  /*1480*/  IMAD.WIDE.U32 R6, R16, 0x4, R6 ;  /* 0x0000000410067825 */ /* 0x001fca00078e0006 */
[----:B------:R0:W5:Y:S01]  /*1490*/  LDG.E.CONSTANT R5, desc[UR36][R6.64] ;  /* 0x0000002406057981 */ /* 0x000162000c1e9900 */
[----:B------:R0:W1:Y:S01]  /*14a0*/  LDC.64 R8, c[0x2][R2] ;  /* 0x0080000002087b82 */ /* 0x0000620000000a00 */
[----:B------:R-:W-:Y:S01]  /*14b0*/  LOP3.LUT P0, RZ, R4, 0xff, R23, 0x80, !PT ;  /* 0x000000ff04ff7812 */ /* 0x000fe20007808017 */
[----:B------:R-:W-:Y:S01]  /*14c0*/  IMAD.MOV.U32 R4, RZ, RZ, R19 ;  /* 0x000000ffff047224 */ /* 0x000fe200078e0013 */
[----:B------:R-:W-:Y:S01]  /*14d0*/  MOV R20, 0x1510 ;  /* 0x0000151000147802 */ /* 0x000fe20000000f00 */
[----:B------:R-:W-:Y:S01]  /*14e0*/  IMAD.MOV.U32 R21, RZ, RZ, 0x0 ;  /* 0x00000000ff157424 */ /* 0x000fe200078e00ff */
[----:B------:R-:W-:-:S09]  /*14f0*/  P2R R16, PR, RZ, 0x1 ;  /* 0x00000001ff107803 */ /* 0x000fd20000000000 */
[----:B01---5:R-:W-:Y:S05]  /*1500*/  CALL.REL.NOINC R8 `(_cupy_boolrelextrema_1D_int32) ;  /* 0xffffffe808bc7344 */ /* 0x023fea0003c3ffff */
[----:B------:R-:W0:Y:S01]  /*1510*/  LDC.64 R8, c[0x0][0x390] ;  /* 0x0000e400ff087b82 */ /* 0x000e220000000a00 */
[----:B------:R-:W-:Y:S01]  /*1520*/  VIADD R0, R18, 0x1 ;  /* 0x0000000112007836 */ /* 0x000fe20000000000 */
[----:B------:R-:W-:-:S04]  /*1530*/  ISETP.NE.AND P6, PT, R16, RZ, PT ;  /* 0x000000ff1000720c */ /* 0x000fc80003fc5270 */
[----:B------:R-:W-:-:S04]  /*1540*/  ISETP.GE.AND P0, PT, R0, UR41, PT ;  /* 0x0000002900007c0c */ /* 0x000fc8000bf06270 */
[----:B------:R-:W-:-:S05]  /*1550*/  SEL R3, R0, UR38, !P0 ;  /* 0x0000002600037c07 */ /* 0x000fca000c000000 */
[----:B0-----:R-:W-:-:S05]  /*1560*/  IMAD.WIDE R8, R3, 0x4, R8 ;  /* 0x0000000403087825 */ /* 0x001fca00078e0208 */
[----:B------:R0:W5:Y:S01]  /*1570*/  LDG.E.CONSTANT R5, desc[UR36][R8.64] ;  /* 0x0000002408057981 */ /* 0x000162000c1e9900 */
[----:B------:R0:W1:Y:S01]  /*1580*/  LDC.64 R6, c[0x2][R2] ;  /* 0x0080000002067b82 */ /* 0x0000620000000a00 */
[----:B------:R-:W-:Y:S01]  /*1590*/  LOP3.LUT R0, R4, 0x1, RZ, 0xc0, !PT ;  /* 0x0000000104007812 */ /* 0x000fe200078ec0ff */
[----:B------:R-:W-:Y:S01]  /*15a0*/  IMAD.MOV.U32 R4, RZ, RZ, R19 ;  /* 0x000000ffff047224 */ /* 0x000fe200078e0013 */
[----:B------:R-:W-:Y:S01]  /*15b0*/  LOP3.LUT R16, RZ, R22, RZ, 0x33, !PT ;  /* 0x00000016ff107212 */ /* 0x000fe200078e33ff */
[----:B------:R-:W-:Y:S01]  /*15c0*/  IMAD.MOV.U32 R21, RZ, RZ, 0x0 ;  /* 0x00000000ff157424 */ /* 0x000fe200078e00ff */
[----:B------:R-:W-:Y:S02]  /*15d0*/  ISETP.EQ.U32.AND P0, PT, R0, 0x1, P6 ;  /* 0x000000010000780c */ /* 0x000fe40003702070 */
[----:B------:R-:W-:Y:S02]  /*15e0*/  VIADDMNMX R16, R25, R16, RZ, !PT ;  /* 0x0000001019107246 */ /* 0x000fe400078001ff */
[----:B------:R-:W-:-:S02]  /*15f0*/  P2R R23, PR, RZ, 0x1 ;  /* 0x00000001ff177803 */ /* 0x000fc40000000000 */
[----:B0-----:R-:W-:-:S07]  /*1600*/  MOV R20, 0x1620 ;  /* 0x0000162000147802 */ /* 0x001fce0000000f00 */
[----:B-1---5:R-:W-:Y:S05]  /*1610*/  CALL.REL.NOINC R6 `(_cupy_boolrelextrema_1D_int32) ;  /* 0xffffffe806787344 */ /* 0x022fea0003c3ffff */
[----:B------:R-:W0:Y:S01]  /*1620*/  LDC.64 R6, c[0x0][0x390] ;  /* 0x0000e400ff067b82 */ /* 0x000e220000000a00 */
[----:B------:R-:W-:Y:S01]  /*1630*/  ISETP.NE.AND P6, PT, R23, RZ, PT ;  /* 0x000000ff1700720c */ /* 0x000fe20003fc5270 */
[----:B0-----:R-:W-:-:S05]  /*1640*/  IMAD.WIDE.U32 R6, R16, 0x4, R6 ;  /* 0x0000000410067825 */ /* 0x001fca00078e0006 */
[----:B------:R0:W5:Y:S01]  /*1650*/  LDG.E.CONSTANT R5, desc[UR36][R6.64] ;  /* 0x0000002406057981 */ /* 0x000162000c1e9900 */
[----:B------:R0:W1:Y:S01]  /*1660*/  LDC.64 R8, c[0x2][R2] ;  /* 0x0080000002087b82 */ /* 0x0000620000000a00 */
[----:B------:R-:W-:Y:S01]  /*1670*/  LOP3.LUT R0, R4, 0x1, RZ, 0xc0, !PT ;  /* 0x0000000104007812 */ /* 0x000fe200078ec0ff */
[----:B------:R-:W-:Y:S01]  /*1680*/  IMAD.MOV.U32 R4, RZ, RZ, R19 ;  /* 0x000000ffff047224 */ /* 0x000fe200078e0013 */
[----:B------:R-:W-:Y:S01]  /*1690*/  MOV R20, 0x16e0 ;  /* 0x000016e000147802 */ /* 0x000fe20000000f00 */
[----:B------:R-:W-:Y:S01]  /*16a0*/  IMAD.MOV.U32 R21, RZ, RZ, 0x0 ;  /* 0x00000000ff157424 */ /* 0x000fe200078e00ff */
[----:B------:R-:W-:-:S04]  /*16b0*/  ISETP.EQ.U32.AND P0, PT, R0, 0x1, P6 ;  /* 0x000000010000780c */ /* 0x000fc80003702070 */
[----:B0-----:R-:W-:-:S09]  /*16c0*/  P2R R16, PR, RZ, 0x1 ;  /* 0x00000001ff107803 */ /* 0x001fd20000000000 */
[----:B-1---5:R-:W-:Y:S05]  /*16d0*/  CALL.REL.NOINC R8 `(_cupy_boolrelextrema_1D_int32) ;  /* 0xffffffe808487344 */ /* 0x022fea0003c3ffff */
        /* <DEDUP_REMOVED lines=13> */
[----:B------:R-:W-:Y:S02]  /*17b0*/  MOV R20, 0x17e0 ;  /* 0x000017e000147802 */ /* 0x000fe40000000f00 */
[----:B0-----:R-:W-:-:S09]  /*17c0*/  P2R R16, PR, RZ, 0x1 ;  /* 0x00000001ff107803 */ /* 0x001fd20000000000 */
        /* <DEDUP_REMOVED lines=22> */
[----:B------:R-:W-:Y:S01]  /*1930*/  VIADD R18, R22, 0x3 ;  /* 0x0000000316127836 */ /* 0x000fe20000000000 */
[----:B------:R-:W-:Y:S01]  /*1940*/  MOV R20, 0x19b0 ;  /* 0x000019b000147802 */ /* 0x000fe20000000f00 */
[----:B------:R-:W-:Y:S01]  /*1950*/  IMAD.MOV.U32 R4, RZ, RZ, R19 ;  /* 0x000000ffff047224 */ /* 0x000fe200078e0013 */
[----:B------:R-:W-:Y:S01]  /*1960*/  ISETP.EQ.U32.AND P0, PT, R0, 0x1, P6 ;  /* 0x000000010000780c */ /* 0x000fe20003702070 */
[----:B------:R-:W-:Y:S01]  /*1970*/  IMAD.MOV.U32 R21, RZ, RZ, 0x0 ;  /* 0x00000000ff157424 */ /* 0x000fe200078e00ff */
[----:B------:R-:W-:Y:S02]  /*1980*/  VIADDMNMX R16, R25, -R18, RZ, !PT ;  /* 0x8000001219107246 */ /* 0x000fe400078001ff */
[----:B0-----:R-:W-:-:S09]  /*1990*/  P2R R17, PR, RZ, 0x1 ;  /* 0x00000001ff117803 */ /* 0x001fd20000000000 */
[----:B-1---5:R-:W-:Y:S05]  /*19a0*/  CALL.REL.NOINC R8 `(_cupy_boolrelextrema_1D_int32) ;  /* 0xffffffe408947344 */ /* 0x022fea0003c3ffff */
[----:B------:R-:W0:Y:S01]  /*19b0*/  LDC.64 R6, c[0x0][0x390] ;  /* 0x0000e400ff067b82 */ /* 0x000e220000000a00 */
[----:B------:R-:W-:Y:S02]  /*19c0*/  ISETP.NE.AND P6, PT, R17, RZ, PT ;  /* 0x000000ff1100720c */ /* 0x000fe40003fc5270 */
[----:B------:R-:W-:-:S04]  /*19d0*/  LOP3.LUT R0, R4, 0x1, RZ, 0xc0, !PT ;  /* 0x0000000104007812 */ /* 0x000fc800078ec0ff */
[----:B------:R-:W-:Y:S01]  /*19e0*/  ISETP.EQ.U32.AND P0, PT, R0, 0x1, P6 ;  /* 0x000000010000780c */ /* 0x000fe20003702070 */
[----:B0-----:R-:W-:Y:S02]  /*19f0*/  IMAD.WIDE.U32 R16, R16, 0x4, R6 ;  /* 0x0000000410107825 */ /* 0x001fe400078e0006 */
        /* <DEDUP_REMOVED lines=15> */
.L_x_93:
        /* <DEDUP_REMOVED lines=10> */
[----:B------:R0:W5:Y:S01]  /*1b90*/  LDG.E.CONSTANT R5, desc[UR36][R6.64] ;  /* 0x0000002406057981 */ /* 0x000162000c1e9900 */
[----:B------:R0:W2:Y:S01]  /*1ba0*/  LDC.64 R8, c[0x2][R2] ;  /* 0x0080000002087b82 */ /* 0x0000a20000000a00 */
[----:B------:R-:W-:Y:S01]  /*1bb0*/  VIADDMNMX R16, R25, -R22, RZ, !PT ;  /* 0x8000001619107246 */ /* 0x000fe200078001ff */
[----:B-----5:R-:W-:Y:S01]  /*1bc0*/  IMAD.MOV.U32 R4, RZ, RZ, R19 ;  /* 0x000000ffff047224 */ /* 0x020fe200078e0013 */
[----:B------:R-:W-:Y:S01]  /*1bd0*/  MOV R20, 0x1c00 ;  /* 0x00001c0000147802 */ /* 0x000fe20000000f00 */
[----:B------:R-:W-:-:S07]  /*1be0*/  IMAD.MOV.U32 R21, RZ, RZ, 0x0 ;  /* 0x00000000ff157424 */ /* 0x000fce00078e00ff */
[----:B012---:R-:W-:Y:S05]  /*1bf0*/  CALL.REL.NOINC R8 `(_cupy_boolrelextrema_1D_int32) ;  /* 0xffffffe408007344 */ /* 0x007fea0003c3ffff */
[----:B------:R-:W0:Y:S02]  /*1c00*/  LDC.64 R8, c[0x0][0x390] ;  /* 0x0000e400ff087b82 */ /* 0x000e240000000a00 */
[----:B0-----:R-:W-:-:S05]  /*1c10*/  IMAD.WIDE.U32 R8, R16, 0x4, R8 ;  /* 0x0000000410087825 */ /* 0x001fca00078e0008 */
        /* <DEDUP_REMOVED lines=8> */
[----:B------:R-:W0:Y:S01]  /*1ca0*/  LDCU UR4, c[0x0][0x380] ;  /* 0x00007000ff0477ac */ /* 0x000e220008000800 */
[----:B------:R-:W1:Y:S01]  /*1cb0*/  LDC.64 R8, c[0x0][0x390] ;  /* 0x0000e400ff087b82 */ /* 0x000e620000000a00 */
[----:B------:R-:W-:-:S05]  /*1cc0*/  VIADD R17, R17, 0x1 ;  /* 0x0000000111117836 */ /* 0x000fca0000000000 */
[----:B0-----:R-:W-:-:S04]  /*1cd0*/  ISETP.GE.AND P0, PT, R17, UR4, PT ;  /* 0x0000000411007c0c */ /* 0x001fc8000bf06270 */
[----:B------:R-:W-:-:S05]  /*1ce0*/  SEL R17, R17, UR38, !P0 ;  /* 0x0000002611117c07 */ /* 0x000fca000c000000 */
[----:B-1----:R-:W-:-:S05]  /*1cf0*/  IMAD.WIDE R8, R17, 0x4, R8 ;  /* 0x0000000411087825 */ /* 0x002fca00078e0208 */
[----:B------:R0:W5:Y:S01]  /*1d00*/  LDG.E.CONSTANT R5, desc[UR36][R8.64] ;  /* 0x0000002408057981 */ /* 0x000162000c1e9900 */
[----:B------:R0:W1:Y:S01]  /*1d10*/  LDC.64 R6, c[0x2][R2] ;  /* 0x0080000002067b82 */ /* 0x0000620000000a00 */
[----:B------:R-:W-:Y:S01]  /*1d20*/  LOP3.LUT R0, R4, 0x1, RZ, 0xc0, !PT ;  /* 0x0000000104007812 */ /* 0x000fe200078ec0ff */
[----:B------:R-:W-:Y:S01]  /*1d30*/  IMAD.MOV.U32 R4, RZ, RZ, R19 ;  /* 0x000000ffff047224 */ /* 0x000fe200078e0013 */
[----:B------:R-:W-:Y:S01]  /*1d40*/  MOV R20, 0x1dc0 ;  /* 0x00001dc000147802 */ /* 0x000fe20000000f00 */
[----:B------:R-:W-:Y:S01]  /*1d50*/  IMAD.MOV.U32 R21, RZ, RZ, 0x0 ;  /* 0x00000000ff157424 */ /* 0x000fe200078e00ff */
[----:B------:R-:W-:-:S04]  /*1d60*/  ISETP.NE.U32.AND P0, PT, R0, 0x1, PT ;  /* 0x000000010000780c */ /* 0x000fc80003f05070 */
[----:B------:R-:W-:Y:S02]  /*1d70*/  ISETP.NE.AND P0, PT, R16, RZ, !P0 ;  /* 0x000000ff1000720c */ /* 0x000fe40004705270 */
[----:B------:R-:W-:Y:S02]  /*1d80*/  LOP3.LUT R16, RZ, R22, RZ, 0x33, !PT ;  /* 0x00000016ff107212 */ /* 0x000fe400078e33ff */
[----:B------:R-:W-:Y:S02]  /*1d90*/  P2R R17, PR, RZ, 0x1 ;  /* 0x00000001ff117803 */ /* 0x000fe40000000000 */
[----:B0-----:R-:W-:-:S07]  /*1da0*/  VIADDMNMX R16, R25, R16, RZ, !PT ;  /* 0x0000001019107246 */ /* 0x001fce00078001ff */
        /* <DEDUP_REMOVED lines=18> */
.L_x_96:
        /* <DEDUP_REMOVED lines=30> */
.L_x_95:
        /* <DEDUP_REMOVED lines=9> */
        .type           $_cupy_boolrelextrema_1D_int32$_Z10less_equalIdEbT_S0_,@function
        .size           $_cupy_boolrelextrema_1D_int32$_Z10less_equalIdEbT_S0_,($_cupy_boolrelextrema_1D_int32$_Z10less_equalIfEbT_S0_ - $_cupy_boolrelextrema_1D_int32$_Z10less_equalIdEbT_S0_)
$_cupy_boolrelextrema_1D_int32$_Z10less_equalIdEbT_S0_:
        /* <DEDUP_REMOVED lines=8> */
[----:B--2---:R-:W-:Y:S06]  /*21c0*/  RET.REL.NODEC R20 `(_cupy_boolrelextrema_1D_int32) ;  /* 0xffffffdc148c7950 */ /* 0x004fec0003c3ffff */
        .type           $_cupy_boolrelextrema_1D_int32$_Z10less_equalIfEbT_S0_,@function
        .size           $_cupy_boolrelextrema_1D_int32$_Z10less_equalIfEbT_S0_,($_cupy_boolrelextrema_1D_int32$_Z10less_equalIiEbT_S0_ - $_cupy_boolrelextrema_1D_int32$_Z10less_equalIfEbT_S0_)
$_cupy_boolrelextrema_1D_int32$_Z10less_equalIfEbT_S0_:
[----:B------:R-:W-:-:S04]  /*21d0*/  FSETP.GTU.AND P0, PT, R4, R5, PT ;  /* 0x000000050400720b */ /* 0x000fc80003f0c000 */
[----:B------:R-:W-:Y:S01]  /*21e0*/  SEL R4, RZ, 0x1, P0 ;  /* 0x00000001ff047807 */ /* 0x000fe20000000000 */
[----:B------:R-:W-:Y:S08]  /*21f0*/  RET.REL.NODEC R20 `(_cupy_boolrelextrema_1D_int32) ;  /* 0xffffffdc14807950 */ /* 0x000ff00003c3ffff */
        .type           $_cupy_boolrelextrema_1D_int32$_Z10less_equalIiEbT_S0_,@function
        .size           $_cupy_boolrelextrema_1D_int32$_Z10less_equalIiEbT_S0_,($_cupy_boolrelextrema_1D_int32$_Z10less_equalIlEbT_S0_ - $_cupy_boolrelextrema_1D_int32$_Z10less_equalIiEbT_S0_)
$_cupy_boolrelextrema_1D_int32$_Z10less_equalIiEbT_S0_:
[----:B------:R-:W-:-:S04]  /*2200*/  ISETP.GT.AND P0, PT, R4, R5, PT ;  /* 0x000000050400720c */ /* 0x000fc80003f04270 */
[----:B------:R-:W-:Y:S01]  /*2210*/  SEL R4, RZ, 0x1, P0 ;  /* 0x00000001ff047807 */ /* 0x000fe20000000000 */
[----:B------:R-:W-:Y:S08]  /*2220*/  RET.REL.NODEC R20 `(_cupy_boolrelextrema_1D_int32) ;  /* 0xffffffdc14747950 */ /* 0x000ff00003c3ffff */
        .type           $_cupy_boolrelextrema_1D_int32$_Z10less_equalIlEbT_S0_,@function
        .size           $_cupy_boolrelextrema_1D_int32$_Z10less_equalIlEbT_S0_,($_cupy_boolrelextrema_1D_int32$_Z13greater_equalIdEbT_S0_ - $_cupy_boolrelextrema_1D_int32$_Z10less_equalIlEbT_S0_)
$_cupy_boolrelextrema_1D_int32$_Z10less_equalIlEbT_S0_:
[----:B------:R-:W-:-:S04]  /*2230*/  ISETP.GT.U32.AND P0, PT, R4, R6, PT ;  /* 0x000000060400720c */ /* 0x000fc80003f04070 */
[----:B------:R-:W-:-:S04]  /*2240*/  ISETP.GT.AND.EX P0, PT, R5, R7, PT, P0 ;  /* 0x000000070500720c */ /* 0x000fc80003f04300 */
[----:B------:R-:W-:Y:S01]  /*2250*/  SEL R4, RZ, 0x1, P0 ;  /* 0x00000001ff047807 */ /* 0x000fe20000000000 */
[----:B------:R-:W-:Y:S08]  /*2260*/  RET.REL.NODEC R20 `(_cupy_boolrelextrema_1D_int32) ;  /* 0xffffffdc14647950 */ /* 0x000ff00003c3ffff */
        .type           $_cupy_boolrelextrema_1D_int32$_Z13greater_equalIdEbT_S0_,@function
        .size           $_cupy_boolrelextrema_1D_int32$_Z13greater_equalIdEbT_S0_,($_cupy_boolrelextrema_1D_int32$_Z13greater_equalIfEbT_S0_ - $_cupy_boolrelextrema_1D_int32$_Z13greater_equalIdEbT_S0_)
$_cupy_boolrelextrema_1D_int32$_Z13greater_equalIdEbT_S0_:
        /* <DEDUP_REMOVED lines=8> */
[----:B--2---:R-:W-:Y:S06]  /*22f0*/  RET.REL.NODEC R20 `(_cupy_boolrelextrema_1D_int32) ;  /* 0xffffffdc14407950 */ /* 0x004fec0003c3ffff */
        .type           $_cupy_boolrelextrema_1D_int32$_Z13greater_equalIfEbT_S0_,@function
        .size           $_cupy_boolrelextrema_1D_int32$_Z13greater_equalIfEbT_S0_,($_cupy_boolrelextrema_1D_int32$_Z13greater_equalIiEbT_S0_ - $_cupy_boolrelextrema_1D_int32$_Z13greater_equalIfEbT_S0_)
$_cupy_boolrelextrema_1D_int32$_Z13greater_equalIfEbT_S0_:
[----:B------:R-:W-:-:S04]  /*2300*/  FSETP.GE.AND P0, PT, R4, R5, PT ;  /* 0x000000050400720b */ /* 0x000fc80003f06000 */
[----:B------:R-:W-:Y:S01]  /*2310*/  SEL R4, RZ, 0x1, !P0 ;  /* 0x00000001ff047807 */ /* 0x000fe20004000000 */
[----:B------:R-:W-:Y:S08]  /*2320*/  RET.REL.NODEC R20 `(_cupy_boolrelextrema_1D_int32) ;  /* 0xffffffdc14347950 */ /* 0x000ff00003c3ffff */
        .type           $_cupy_boolrelextrema_1D_int32$_Z13greater_equalIiEbT_S0_,@function
        .size           $_cupy_boolrelextrema_1D_int32$_Z13greater_equalIiEbT_S0_,($_cupy_boolrelextrema_1D_int32$_Z13greater_equalIlEbT_S0_ - $_cupy_boolrelextrema_1D_int32$_Z13greater_equalIiEbT_S0_)
$_cupy_boolrelextrema_1D_int32$_Z13greater_equalIiEbT_S0_:
[----:B------:R-:W-:-:S04]  /*2330*/  ISETP.GE.AND P0, PT, R4, R5, PT ;  /* 0x000000050400720c */ /* 0x000fc80003f06270 */
[----:B------:R-:W-:Y:S01]  /*2340*/  SEL R4, RZ, 0x1, !P0 ;  /* 0x00000001ff047807 */ /* 0x000fe20004000000 */
[----:B------:R-:W-:Y:S08]  /*2350*/  RET.REL.NODEC R20 `(_cupy_boolrelextrema_1D_int32) ;  /* 0xffffffdc14287950 */ /* 0x000ff00003c3ffff */
        .type           $_cupy_boolrelextrema_1D_int32$_Z13greater_equalIlEbT_S0_,@function
        .size           $_cupy_boolrelextrema_1D_int32$_Z13greater_equalIlEbT_S0_,($_cupy_boolrelextrema_1D_int32$_Z4lessIdEbT_S0_ - $_cupy_boolrelextrema_1D_int32$_Z13greater_equalIlEbT_S0_)
$_cupy_boolrelextrema_1D_int32$_Z13greater_equalIlEbT_S0_:
[----:B------:R-:W-:-:S04]  /*2360*/  ISETP.GE.U32.AND P0, PT, R4, R6, PT ;  /* 0x000000060400720c */ /* 0x000fc80003f06070 */
[----:B------:R-:W-:-:S04]  /*2370*/  ISETP.GE.AND.EX P0, PT, R5, R7, PT, P0 ;  /* 0x000000070500720c */ /* 0x000fc80003f06300 */
[----:B------:R-:W-:Y:S01]  /*2380*/  SEL R4, RZ, 0x1, !P0 ;  /* 0x00000001ff047807 */ /* 0x000fe20004000000 */
[----:B------:R-:W-:Y:S08]  /*2390*/  RET.REL.NODEC R20 `(_cupy_boolrelextrema_1D_int32) ;  /* 0xffffffdc14187950 */ /* 0x000ff00003c3ffff */
        .type           $_cupy_boolrelextrema_1D_int32$_Z4lessIdEbT_S0_,@function
        .size           $_cupy_boolrelextrema_1D_int32$_Z4lessIdEbT_S0_,($_cupy_boolrelextrema_1D_int32$_Z4lessIfEbT_S0_ - $_cupy_boolrelextrema_1D_int32$_Z4lessIdEbT_S0_)
$_cupy_boolrelextrema_1D_int32$_Z4lessIdEbT_S0_:
        /* <DEDUP_REMOVED lines=8> */
[----:B--2---:R-:W-:Y:S06]  /*2420*/  RET.REL.NODEC R20 `(_cupy_boolrelextrema_1D_int32) ;  /* 0xffffffd814f47950 */ /* 0x004fec0003c3ffff */
        .type           $_cupy_boolrelextrema_1D_int32$_Z4lessIfEbT_S0_,@function
        .size           $_cupy_boolrelextrema_1D_int32$_Z4lessIfEbT_S0_,($_cupy_boolrelextrema_1D_int32$_Z4lessIiEbT_S0_ - $_cupy_boolrelextrema_1D_int32$_Z4lessIfEbT_S0_)
$_cupy_boolrelextrema_1D_int32$_Z4lessIfEbT_S0_:
[----:B------:R-:W-:-:S04]  /*2430*/  FSETP.GEU.AND P0, PT, R4, R5, PT ;  /* 0x000000050400720b */ /* 0x000fc80003f0e000 */
[----:B------:R-:W-:Y:S01]  /*2440*/  SEL R4, RZ, 0x1, P0 ;  /* 0x00000001ff047807 */ /* 0x000fe20000000000 */
[----:B------:R-:W-:Y:S08]  /*2450*/  RET.REL.NODEC R20 `(_cupy_boolrelextrema_1D_int32) ;  /* 0xffffffd814e87950 */ /* 0x000ff00003c3ffff */
        .type           $_cupy_boolrelextrema_1D_int32$_Z4lessIiEbT_S0_,@function
        .size           $_cupy_boolrelextrema_1D_int32$_Z4lessIiEbT_S0_,($_cupy_boolrelextrema_1D_int32$_Z4lessIlEbT_S0_ - $_cupy_boolrelextrema_1D_int32$_Z4lessIiEbT_S0_)
$_cupy_boolrelextrema_1D_int32$_Z4lessIiEbT_S0_:
[----:B------:R-:W-:-:S04]  /*2460*/  ISETP.GE.AND P0, PT, R4, R5, PT ;  /* 0x000000050400720c */ /* 0x000fc80003f06270 */
[----:B------:R-:W-:Y:S01]  /*2470*/  SEL R4, RZ, 0x1, P0 ;  /* 0x00000001ff047807 */ /* 0x000fe20000000000 */
[----:B------:R-:W-:Y:S08]  /*2480*/  RET.REL.NODEC R20 `(_cupy_boolrelextrema_1D_int32) ;  /* 0xffffffd814dc7950 */ /* 0x000ff00003c3ffff */
        .type           $_cupy_boolrelextrema_1D_int32$_Z4lessIlEbT_S0_,@function
        .size           $_cupy_boolrelextrema_1D_int32$_Z4lessIlEbT_S0_,($_cupy_boolrelextrema_1D_int32$_Z5equalIdEbT_S0_ - $_cupy_boolrelextrema_1D_int32$_Z4lessIlEbT_S0_)
$_cupy_boolrelextrema_1D_int32$_Z4lessIlEbT_S0_:
[----:B------:R-:W-:-:S04]  /*2490*/  ISETP.GE.U32.AND P0, PT, R4, R6, PT ;  /* 0x000000060400720c */ /* 0x000fc80003f06070 */
[----:B------:R-:W-:-:S04]  /*24a0*/  ISETP.GE.AND.EX P0, PT, R5, R7, PT, P0 ;  /* 0x000000070500720c */ /* 0x000fc80003f06300 */
[----:B------:R-:W-:Y:S01]  /*24b0*/  SEL R4, RZ, 0x1, P0 ;  /* 0x00000001ff047807 */ /* 0x000fe20000000000 */
[----:B------:R-:W-:Y:S08]  /*24c0*/  RET.REL.NODEC R20 `(_cupy_boolrelextrema_1D_int32) ;  /* 0xffffffd814cc7950 */ /* 0x000ff00003c3ffff */
        .type           $_cupy_boolrelextrema_1D_int32$_Z5equalIdEbT_S0_,@function
        .size           $_cupy_boolrelextrema_1D_int32$_Z5equalIdEbT_S0_,($_cupy_boolrelextrema_1D_int32$_Z5equalIfEbT_S0_ - $_cupy_boolrelextrema_1D_int32$_Z5equalIdEbT_S0_)
$_cupy_boolrelextrema_1D_int32$_Z5equalIdEbT_S0_:
        /* <DEDUP_REMOVED lines=8> */
[----:B--2---:R-:W-:Y:S06]  /*2550*/  RET.REL.NODEC R20 `(_cupy_boolrelextrema_1D_int32) ;  /* 0xffffffd814a87950 */ /* 0x004fec0003c3ffff */
        .type           $_cupy_boolrelextrema_1D_int32$_Z5equalIfEbT_S0_,@function
        .size           $_cupy_boolrelextrema_1D_int32$_Z5equalIfEbT_S0_,($_cupy_boolrelextrema_1D_int32$_Z5equalIiEbT_S0_ - $_cupy_boolrelextrema_1D_int32$_Z5equalIfEbT_S0_)
$_cupy_boolrelextrema_1D_int32$_Z5equalIfEbT_S0_:
[----:B------:R-:W-:-:S04]  /*2560*/  FSETP.NEU.AND P0, PT, R4, R5, PT ;  /* 0x000000050400720b */ /* 0x000fc80003f0d000 */
[----:B------:R-:W-:Y:S01]  /*2570*/  SEL R4, RZ, 0x1, P0 ;  /* 0x00000001ff047807 */ /* 0x000fe20000000000 */
[----:B------:R-:W-:Y:S08]  /*2580*/  RET.REL.NODEC R20 `(_cupy_boolrelextrema_1D_int32) ;  /* 0xffffffd8149c7950 */ /* 0x000ff00003c3ffff */
        .type           $_cupy_boolrelextrema_1D_int32$_Z5equalIiEbT_S0_,@function
        .size           $_cupy_boolrelextrema_1D_int32$_Z5equalIiEbT_S0_,($_cupy_boolrelextrema_1D_int32$_Z5equalIlEbT_S0_ - $_cupy_boolrelextrema_1D_int32$_Z5equalIiEbT_S0_)
$_cupy_boolrelextrema_1D_int32$_Z5equalIiEbT_S0_:
[----:B------:R-:W-:-:S04]  /*2590*/  ISETP.NE.AND P0, PT, R4, R5, PT ;  /* 0x000000050400720c */ /* 0x000fc80003f05270 */
[----:B------:R-:W-:Y:S01]  /*25a0*/  SEL R4, RZ, 0x1, P0 ;  /* 0x00000001ff047807 */ /* 0x000fe20000000000 */
[----:B------:R-:W-:Y:S08]  /*25b0*/  RET.REL.NODEC R20 `(_cupy_boolrelextrema_1D_int32) ;  /* 0xffffffd814907950 */ /* 0x000ff00003c3ffff */
        .type           $_cupy_boolrelextrema_1D_int32$_Z5equalIlEbT_S0_,@function
        .size           $_cupy_boolrelextrema_1D_int32$_Z5equalIlEbT_S0_,($_cupy_boolrelextrema_1D_int32$_Z7greaterIdEbT_S0_ - $_cupy_boolrelextrema_1D_int32$_Z5equalIlEbT_S0_)
$_cupy_boolrelextrema_1D_int32$_Z5equalIlEbT_S0_:
[----:B------:R-:W-:-:S04]  /*25c0*/  ISETP.NE.U32.AND P0, PT, R4, R6, PT ;  /* 0x000000060400720c */ /* 0x000fc80003f05070 */
[----:B------:R-:W-:-:S04]  /*25d0*/  ISETP.NE.AND.EX P0, PT, R5, R7, PT, P0 ;  /* 0x000000070500720c */ /* 0x000fc80003f05300 */
[----:B------:R-:W-:Y:S01]  /*25e0*/  SEL R4, RZ, 0x1, P0 ;  /* 0x00000001ff047807 */ /* 0x000fe20000000000 */
[----:B------:R-:W-:Y:S08]  /*25f0*/  RET.REL.NODEC R20 `(_cupy_boolrelextrema_1D_int32) ;  /* 0xffffffd814807950 */ /* 0x000ff00003c3ffff */
        .type           $_cupy_boolrelextrema_1D_int32$_Z7greaterIdEbT_S0_,@function
        .size           $_cupy_boolrelextrema_1D_int32$_Z7greaterIdEbT_S0_,($_cupy_boolrelextrema_1D_int32$_Z7greaterIfEbT_S0_ - $_cupy_boolrelextrema_1D_int32$_Z7greaterIdEbT_S0_)
$_cupy_boolrelextrema_1D_int32$_Z7greaterIdEbT_S0_:
        /* <DEDUP_REMOVED lines=8> */
[----:B--2---:R-:W-:Y:S06]  /*2680*/  RET.REL.NODEC R20 `(_cupy_boolrelextrema_1D_int32) ;  /* 0xffffffd8145c7950 */ /* 0x004fec0003c3ffff */
        .type           $_cupy_boolrelextrema_1D_int32$_Z7greaterIfEbT_S0_,@function
        .size           $_cupy_boolrelextrema_1D_int32$_Z7greaterIfEbT_S0_,($_cupy_boolrelextrema_1D_int32$_Z7greaterIiEbT_S0_ - $_cupy_boolrelextrema_1D_int32$_Z7greaterIfEbT_S0_)
$_cupy_boolrelextrema_1D_int32$_Z7greaterIfEbT_S0_:
[----:B------:R-:W-:-:S04]  /*2690*/  FSETP.GT.AND P0, PT, R4, R5, PT ;  /* 0x000000050400720b */ /* 0x000fc80003f04000 */
[----:B------:R-:W-:Y:S01]  /*26a0*/  SEL R4, RZ, 0x1, !P0 ;  /* 0x00000001ff047807 */ /* 0x000fe20004000000 */
[----:B------:R-:W-:Y:S08]  /*26b0*/  RET.REL.NODEC R20 `(_cupy_boolrelextrema_1D_int32) ;  /* 0xffffffd814507950 */ /* 0x000ff00003c3ffff */
        .type           $_cupy_boolrelextrema_1D_int32$_Z7greaterIiEbT_S0_,@function
        .size           $_cupy_boolrelextrema_1D_int32$_Z7greaterIiEbT_S0_,($_cupy_boolrelextrema_1D_int32$_Z7greaterIlEbT_S0_ - $_cupy_boolrelextrema_1D_int32$_Z7greaterIiEbT_S0_)
$_cupy_boolrelextrema_1D_int32$_Z7greaterIiEbT_S0_:
[----:B------:R-:W-:-:S04]  /*26c0*/  ISETP.GT.AND P0, PT, R4, R5, PT ;  /* 0x000000050400720c */ /* 0x000fc80003f04270 */
[----:B------:R-:W-:Y:S01]  /*26d0*/  SEL R4, RZ, 0x1, !P0 ;  /* 0x00000001ff047807 */ /* 0x000fe20004000000 */
[----:B------:R-:W-:Y:S08]  /*26e0*/  RET.REL.NODEC R20 `(_cupy_boolrelextrema_1D_int32) ;  /* 0xffffffd814447950 */ /* 0x000ff00003c3ffff */
        .type           $_cupy_boolrelextrema_1D_int32$_Z7greaterIlEbT_S0_,@function
        .size           $_cupy_boolrelextrema_1D_int32$_Z7greaterIlEbT_S0_,($_cupy_boolrelextrema_1D_int32$_Z9not_equalIdEbT_S0_ - $_cupy_boolrelextrema_1D_int32$_Z7greaterIlEbT_S0_)
$_cupy_boolrelextrema_1D_int32$_Z7greaterIlEbT_S0_:
[----:B------:R-:W-:-:S04]  /*26f0*/  ISETP.GT.U32.AND P0, PT, R4, R6, PT ;  /* 0x000000060400720c */ /* 0x000fc80003f04070 */
[----:B------:R-:W-:-:S04]  /*2700*/  ISETP.GT.AND.EX P0, PT, R5, R7, PT, P0 ;  /* 0x000000070500720c */ /* 0x000fc80003f04300 */
[----:B------:R-:W-:Y:S01]  /*2710*/  SEL R4, RZ, 0x1, !P0 ;  /* 0x00000001ff047807 */ /* 0x000fe20004000000 */
[----:B------:R-:W-:Y:S08]  /*2720*/  RET.REL.NODEC R20 `(_cupy_boolrelextrema_1D_int32) ;  /* 0xffffffd814347950 */ /* 0x000ff00003c3ffff */
        .type           $_cupy_boolrelextrema_1D_int32$_Z9not_equalIdEbT_S0_,@function
        .size           $_cupy_boolrelextrema_1D_int32$_Z9not_equalIdEbT_S0_,($_cupy_boolrelextrema_1D_int32$_Z9not_equalIfEbT_S0_ - $_cupy_boolrelextrema_1D_int32$_Z9not_equalIdEbT_S0_)
$_cupy_boolrelextrema_1D_int32$_Z9not_equalIdEbT_S0_:
        /* <DEDUP_REMOVED lines=8> */
[----:B--2---:R-:W-:Y:S06]  /*27b0*/  RET.REL.NODEC R20 `(_cupy_boolrelextrema_1D_int32) ;  /* 0xffffffd814107950 */ /* 0x004fec0003c3ffff */
        .type           $_cupy_boolrelextrema_1D_int32$_Z9not_equalIfEbT_S0_,@function
        .size           $_cupy_boolrelextrema_1D_int32$_Z9not_equalIfEbT_S0_,($_cupy_boolrelextrema_1D_int32$_Z9not_equalIiEbT_S0_ - $_cupy_boolrelextrema_1D_int32$_Z9not_equalIfEbT_S0_)
$_cupy_boolrelextrema_1D_int32$_Z9not_equalIfEbT_S0_:
[----:B------:R-:W-:-:S04]  /*27c0*/  FSETP.NEU.AND P0, PT, R4, R5, PT ;  /* 0x000000050400720b */ /* 0x000fc80003f0d000 */
[----:B------:R-:W-:Y:S01]  /*27d0*/  SEL R4, RZ, 0x1, !P0 ;  /* 0x00000001ff047807 */ /* 0x000fe20004000000 */
[----:B------:R-:W-:Y:S08]  /*27e0*/  RET.REL.NODEC R20 `(_cupy_boolrelextrema_1D_int32) ;  /* 0xffffffd814047950 */ /* 0x000ff00003c3ffff */
        .type           $_cupy_boolrelextrema_1D_int32$_Z9not_equalIiEbT_S0_,@function
        .size           $_cupy_boolrelextrema_1D_int32$_Z9not_equalIiEbT_S0_,($_cupy_boolrelextrema_1D_int32$_Z9not_equalIlEbT_S0_ - $_cupy_boolrelextrema_1D_int32$_Z9not_equalIiEbT_S0_)
$_cupy_boolrelextrema_1D_int32$_Z9not_equalIiEbT_S0_:
[----:B------:R-:W-:-:S04]  /*27f0*/  ISETP.NE.AND P0, PT, R4, R5, PT ;  /* 0x000000050400720c */ /* 0x000fc80003f05270 */
[----:B------:R-:W-:Y:S01]  /*2800*/  SEL R4, RZ, 0x1, !P0 ;  /* 0x00000001ff047807 */ /* 0x000fe20004000000 */
[----:B------:R-:W-:Y:S08]  /*2810*/  RET.REL.NODEC R20 `(_cupy_boolrelextrema_1D_int32) ;  /* 0xffffffd414f87950 */ /* 0x000ff00003c3ffff */
        .type           $_cupy_boolrelextrema_1D_int32$_Z9not_equalIlEbT_S0_,@function
        .size           $_cupy_boolrelextrema_1D_int32$_Z9not_equalIlEbT_S0_,(.L_x_275 - $_cupy_boolrelextrema_1D_int32$_Z9not_equalIlEbT_S0_)
$_cupy_boolrelextrema_1D_int32$_Z9not_equalIlEbT_S0_:
[----:B------:R-:W-:-:S04]  /*2820*/  ISETP.NE.U32.AND P0, PT, R4, R6, PT ;  /* 0x000000060400720c */ /* 0x000fc80003f05070 */
[----:B------:R-:W-:-:S04]  /*2830*/  ISETP.NE.AND.EX P0, PT, R5, R7, PT, P0 ;  /* 0x000000070500720c */ /* 0x000fc80003f05300 */
[----:B------:R-:W-:Y:S01]  /*2840*/  SEL R4, RZ, 0x1, !P0 ;  /* 0x00000001ff047807 */ /* 0x000fe20004000000 */
[----:B------:R-:W-:Y:S08]  /*2850*/  RET.REL.NODEC R20 `(_cupy_boolrelextrema_1D_int32) ;  /* 0xffffffd414e87950 */ /* 0x000ff00003c3ffff */
.L_x_98:
        /* <DEDUP_REMOVED lines=10> */
.L_x_275:


//--------------------- .text._cupy_boolrelextrema_2D_float32 --------------------------
	.section	.text._cupy_boolrelextrema_2D_float32,"ax",@progbits
	.align	128
        .global         _cupy_boolrelextrema_2D_float32
        .type           _cupy_boolrelextrema_2D_float32,@function
        .size           _cupy_boolrelextrema_2D_float32,(.L_x_299 - _cupy_boolrelextrema_2D_float32)
        .other          _cupy_boolrelextrema_2D_float32,@"STO_CUDA_ENTRY STV_DEFAULT"
_cupy_boolrelextrema_2D_float32:
.text._cupy_boolrelextrema_2D_float32:
        /* <DEDUP_REMOVED lines=41> */
.L_x_103:
        /* <DEDUP_REMOVED lines=18> */
[----:B-1---5:R-:W-:Y:S05]  /*03b0*/  CALL.REL.NOINC R6 `(_cupy_boolrelextrema_2D_float32) ;  /* 0xfffffffc06107344 */ /* 0x022fea0003c3ffff */
        /* <DEDUP_REMOVED lines=9> */
[----:B-1---5:R-:W-:Y:S05]  /*0450*/  CALL.REL.NOINC R6 `(_cupy_boolrelextrema_2D_float32) ;  /* 0xfffffff806e87344 */ /* 0x022fea0003c3ffff */
        /* <DEDUP_REMOVED lines=23> */
[----:B-1---5:R-:W-:Y:S05]  /*05d0*/  CALL.REL.NOINC R6 `(_cupy_boolrelextrema_2D_float32) ;  /* 0xfffffff806887344 */ /* 0x022fea0003c3ffff */
        /* <DEDUP_REMOVED lines=91> */
.L_x_102:
        /* <DEDUP_REMOVED lines=22> */
[----:B-1----:R-:W-:Y:S05]  /*0cf0*/  CALL.REL.NOINC R6 `(_cupy_boolrelextrema_2D_float32) ;  /* 0xfffffff006c07344 */ /* 0x002fea0003c3ffff */
        /* <DEDUP_REMOVED lines=9> */
[----:B01---5:R-:W-:Y:S05]  /*0d90*/  CALL.REL.NOINC R6 `(_cupy_boolrelextrema_2D_float32) ;  /* 0xfffffff006987344 */ /* 0x023fea0003c3ffff */
        /* <DEDUP_REMOVED lines=37> */
[----:B------:R-:W-:Y:S01]  /*0ff0*/  VIADD R22, R22, 0x2 ;  /* 0x0000000216167836 */ /* 0x000fe20000000000 */
[----:B------:R-:W-:-:S04]  /*1000*/  LOP3.LUT R0, R4, 0x1, RZ, 0xc0, !PT ;  /* 0x0000000104007812 */ /* 0x000fc800078ec0ff */
[----:B------:R-:W-:-:S04]  /*1010*/  ISETP.EQ.U32.AND P0, PT, R0, 0x1, P6 ;  /* 0x000000010000780c */ /* 0x000fc80003702070 */
[----:B------:R-:W-:-:S09]  /*1020*/  SEL R25, RZ, 0x1, !P0 ;  /* 0x00000001ff197807 */ /* 0x000fd20004000000 */
.L_x_104:
        /* <DEDUP_REMOVED lines=33> */
[----:B------:R-:W-:-:S04]  /*1240*/  LOP3.LUT R4, R4, 0x1, RZ, 0xc0, !PT ;  /* 0x0000000104047812 */ /* 0x000fc800078ec0ff */
[----:B------:R-:W-:-:S04]  /*1250*/  ISETP.NE.U32.AND P0, PT, R4, 0x1, PT ;  /* 0x000000010400780c */ /* 0x000fc80003f05070 */
[----:B------:R-:W-:-:S04]  /*1260*/  ISETP.NE.AND P0, PT, R2, RZ, !P0 ;  /* 0x000000ff0200720c */ /* 0x000fc80004705270 */
[----:B------:R-:W-:Y:S01]  /*1270*/  SEL R25, RZ, 0x1, !P0 ;  /* 0x00000001ff197807 */ /* 0x000fe20004000000 */
[----:B------:R-:W-:Y:S08]  /*1280*/  BRA `(.L_x_99) ;  /* 0x0000002c00b87947 */ /* 0x000ff00003800000 */
.L_x_101:
        /* <DEDUP_REMOVED lines=15> */
.L_x_107:
        /* <DEDUP_REMOVED lines=14> */
[----:B01---5:R-:W-:Y:S05]  /*1460*/  CALL.REL.NOINC R6 `(_cupy_boolrelextrema_2D_float32) ;  /* 0xffffffe806e47344 */ /* 0x023fea0003c3ffff */
        /* <DEDUP_REMOVED lines=110> */
.L_x_106:
[----:B------:R-:W-:-:S07]  /*1b50*/  VIADD R18, R18, 0xffffffff ;  /* 0xffffffff12127836 */ /* 0x000fce0000000000 */
.L_x_105:
        /* <DEDUP_REMOVED lines=18> */
[----:B01----:R-:W-:Y:S05]  /*1c80*/  CALL.REL.NOINC R6 `(_cupy_boolrelextrema_2D_float32) ;  /* 0xffffffe006dc7344 */ /* 0x003fea0003c3ffff */
        /* <DEDUP_REMOVED lines=47> */
.L_x_108:
        /* <DEDUP_REMOVED lines=34> */
.L_x_100:
        /* <DEDUP_REMOVED lines=13> */
.L_x_111:
        /* <DEDUP_REMOVED lines=144> */
.L_x_110:
        /* <DEDUP_REMOVED lines=74> */
.L_x_112:
        /* <DEDUP_REMOVED lines=38> */
.L_x_109:
        /* <DEDUP_REMOVED lines=15> */
.L_x_115:
        /* <DEDUP_REMOVED lines=125> */
.L_x_114:
[----:B------:R-:W-:-:S07]  /*3b30*/  VIADD R18, R18, 0xffffffff ;  /* 0xffffffff12127836 */ /* 0x000fce0000000000 */
.L_x_113:
        /* <DEDUP_REMOVED lines=66> */
.L_x_116:
        /* <DEDUP_REMOVED lines=32> */
[----:B------:R-:W-:-:S09]  /*4160*/  SEL R25, RZ, 0x1, !P0 ;  /* 0x00000001ff197807 */ /* 0x000fd20004000000 */
.L_x_99:
[----:B------:R-:W0:Y:S02]  /*4170*/  LDCU.64 UR4, c[0x0][0x3a0] ;  /* 0x00007400ff0477ac */ /* 0x000e240008000a00 */
[----:B0-----:R-:W-:-:S04]  /*4180*/  IADD3 R2, P0, PT, R26, UR4, RZ ;  /* 0x000000041a027c10 */ /* 0x001fc8000ff1e0ff */
[----:B------:R-:W-:-:S05]  /*4190*/  LEA.HI.X.SX32 R3, R26, UR5, 0x1, P0 ;  /* 0x000000051a037c11 */ /* 0x000fca00080f0eff */
[----:B------:R-:W-:Y:S01]  /*41a0*/  STG.E.U8 desc[UR36][R2.64], R25 ;  /* 0x0000001902007986 */ /* 0x000fe2000c101124 */
[----:B------:R-:W-:Y:S05]  /*41b0*/  EXIT ;  /* 0x000000000000794d */ /* 0x000fea0003800000 */
        .type           $_cupy_boolrelextrema_2D_float32$_Z10less_equalIdEbT_S0_,@function
        .size           $_cupy_boolrelextrema_2D_float32$_Z10less_equalIdEbT_S0_,($_cupy_boolrelextrema_2D_float32$_Z10less_equalIfEbT_S0_ - $_cupy_boolrelextrema_2D_float32$_Z10less_equalIdEbT_S0_)
$_cupy_boolrelextrema_2D_float32$_Z10less_equalIdEbT_S0_:
        /* <DEDUP_REMOVED lines=8> */
[----:B--2---:R-:W-:Y:S06]  /*4240*/  RET.REL.NODEC R20 `(_cupy_boolrelextrema_2D_float32) ;  /* 0xffffffbc146c7950 */ /* 0x004fec0003c3ffff */
        .type           $_cupy_boolrelextrema_2D_float32$_Z10less_equalIfEbT_S0_,@function
        .size           $_cupy_boolrelextrema_2D_float32$_Z10less_equalIfEbT_S0_,($_cupy_boolrelextrema_2D_float32$_Z10less_equalIiEbT_S0_ - $_cupy_boolrelextrema_2D_float32$_Z10less_equalIfEbT_S0_)
$_cupy_boolrelextrema_2D_float32$_Z10less_equalIfEbT_S0_:
[----:B------:R-:W-:-:S04]  /*4250*/  FSETP.GTU.AND P0, PT, R4, R5, PT ;  /* 0x000000050400720b */ /* 0x000fc80003f0c000 */
[----:B------:R-:W-:Y:S01]  /*4260*/  SEL R4, RZ, 0x1, P0 ;  /* 0x00000001ff047807 */ /* 0x000fe20000000000 */
[----:B------:R-:W-:Y:S08]  /*4270*/  RET.REL.NODEC R20 `(_cupy_boolrelextrema_2D_float32) ;  /* 0xffffffbc14607950 */ /* 0x000ff00003c3ffff */
        .type           $_cupy_boolrelextrema_2D_float32$_Z10less_equalIiEbT_S0_,@function
        .size           $_cupy_boolrelextrema_2D_float32$_Z10less_equalIiEbT_S0_,($_cupy_boolrelextrema_2D_float32$_Z10less_equalIlEbT_S0_ - $_cupy_boolrelextrema_2D_float32$_Z10less_equalIiEbT_S0_)
$_cupy_boolrelextrema_2D_float32$_Z10less_equalIiEbT_S0_:
[----:B------:R-:W-:-:S04]  /*4280*/  ISETP.GT.AND P0, PT, R4, R5, PT ;  /* 0x000000050400720c */ /* 0x000fc80003f04270 */
[----:B------:R-:W-:Y:S01]  /*4290*/  SEL R4, RZ, 0x1, P0 ;  /* 0x00000001ff047807 */ /* 0x000fe20000000000 */
[----:B------:R-:W-:Y:S08]  /*42a0*/  RET.REL.NODEC R20 `(_cupy_boolrelextrema_2D_float32) ;  /* 0xffffffbc14547950 */ /* 0x000ff00003c3ffff */
        .type           $_cupy_boolrelextrema_2D_float32$_Z10less_equalIlEbT_S0_,@function
        .size           $_cupy_boolrelextrema_2D_float32$_Z10less_equalIlEbT_S0_,($_cupy_boolrelextrema_2D_float32$_Z13greater_equalIdEbT_S0_ - $_cupy_boolrelextrema_2D_float32$_Z10less_equalIlEbT_S0_)
$_cupy_boolrelextrema_2D_float32$_Z10less_equalIlEbT_S0_:
[----:B------:R-:W-:-:S04]  /*42b0*/  ISETP.GT.U32.AND P0, PT, R4, R6, PT ;  /* 0x000000060400720c */ /* 0x000fc80003f04070 */
[----:B------:R-:W-:-:S04]  /*42c0*/  ISETP.GT.AND.EX P0, PT, R5, R7, PT, P0 ;  /* 0x000000070500720c */ /* 0x000fc80003f04300 */
[----:B------:R-:W-:Y:S01]  /*42d0*/  SEL R4, RZ, 0x1, P0 ;  /* 0x00000001ff047807 */ /* 0x000fe20000000000 */
[----:B------:R-:W-:Y:S08]  /*42e0*/  RET.REL.NODEC R20 `(_cupy_boolrelextrema_2D_float32) ;  /* 0xffffffbc14447950 */ /* 0x000ff00003c3ffff */
        .type           $_cupy_boolrelextrema_2D_float32$_Z13greater_equalIdEbT_S0_,@function
        .size           $_cupy_boolrelextrema_2D_float32$_Z13greater_equalIdEbT_S0_,($_cupy_boolrelextrema_2D_float32$_Z13greater_equalIfEbT_S0_ - $_cupy_boolrelextrema_2D_float32$_Z13greater_equalIdEbT_S0_)
$_cupy_boolrelextrema_2D_float32$_Z13greater_equalIdEbT_S0_:
        /* <DEDUP_REMOVED lines=8> */
[----:B--2---:R-:W-:Y:S06]  /*4370*/  RET.REL.NODEC R20 `(_cupy_boolrelextrema_2D_float32) ;  /* 0xffffffbc14207950 */ /* 0x004fec0003c3ffff */
        .type           $_cupy_boolrelextrema_2D_float32$_Z13greater_equalIfEbT_S0_,@function
        .size           $_cupy_boolrelextrema_2D_float32$_Z13greater_equalIfEbT_S0_,($_cupy_boolrelextrema_2D_float32$_Z13greater_equalIiEbT_S0_ - $_cupy_boolrelextrema_2D_float32$_Z13greater_equalIfEbT_S0_)
$_cupy_boolrelextrema_2D_float32$_Z13greater_equalIfEbT_S0_:
[----:B------:R-:W-:-:S04]  /*4380*/  FSETP.GE.AND P0, PT, R4, R5, PT ;  /* 0x000000050400720b */ /* 0x000fc80003f06000 */
[----:B------:R-:W-:Y:S01]  /*4390*/  SEL R4, RZ, 0x1, !P0 ;  /* 0x00000001ff047807 */ /* 0x000fe20004000000 */
[----:B------:R-:W-:Y:S08]  /*43a0*/  RET.REL.NODEC R20 `(_cupy_boolrelextrema_2D_float32) ;  /* 0xffffffbc14147950 */ /* 0x000ff00003c3ffff */
        .type           $_cupy_boolrelextrema_2D_float32$_Z13greater_equalIiEbT_S0_,@function
        .size           $_cupy_boolrelextrema_2D_float32$_Z13greater_equalIiEbT_S0_,($_cupy_boolrelextrema_2D_float32$_Z13greater_equalIlEbT_S0_ - $_cupy_boolrelextrema_2D_float32$_Z13greater_equalIiEbT_S0_)
$_cupy_boolrelextrema_2D_float32$_Z13greater_equalIiEbT_S0_:
[----:B------:R-:W-:-:S04]  /*43b0*/  ISETP.GE.AND P0, PT, R4, R5, PT ;  /* 0x000000050400720c */ /* 0x000fc80003f06270 */
[----:B------:R-:W-:Y:S01]  /*43c0*/  SEL R4, RZ, 0x1, !P0 ;  /* 0x00000001ff047807 */ /* 0x000fe20004000000 */
[----:B------:R-:W-:Y:S08]  /*43d0*/  RET.REL.NODEC R20 `(_cupy_boolrelextrema_2D_float32) ;  /* 0xffffffbc14087950 */ /* 0x000ff00003c3ffff */
        .type           $_cupy_boolrelextrema_2D_float32$_Z13greater_equalIlEbT_S0_,@function
        .size           $_cupy_boolrelextrema_2D_float32$_Z13greater_equalIlEbT_S0_,($_cupy_boolrelextrema_2D_float32$_Z4lessIdEbT_S0_ - $_cupy_boolrelextrema_2D_float32$_Z13greater_equalIlEbT_S0_)
$_cupy_boolrelextrema_2D_float32$_Z13greater_equalIlEbT_S0_:
[----:B------:R-:W-:-:S04]  /*43e0*/  ISETP.GE.U32.AND P0, PT, R4, R6, PT ;  /* 0x000000060400720c */ /* 0x000fc80003f06070 */
[----:B------:R-:W-:-:S04]  /*43f0*/  ISETP.GE.AND.EX P0, PT, R5, R7, PT, P0 ;  /* 0x000000070500720c */ /* 0x000fc80003f06300 */
[----:B------:R-:W-:Y:S01]  /*4400*/  SEL R4, RZ, 0x1, !P0 ;  /* 0x00000001ff047807 */ /* 0x000fe20004000000 */
[----:B------:R-:W-:Y:S08]  /*4410*/  RET.REL.NODEC R20 `(_cupy_boolrelextrema_2D_float32) ;  /* 0xffffffb814f87950 */ /* 0x000ff00003c3ffff */
        .type           $_cupy_boolrelextrema_2D_float32$_Z4lessIdEbT_S0_,@function
        .size           $_cupy_boolrelextrema_2D_float32$_Z4lessIdEbT_S0_,($_cupy_boolrelextrema_2D_float32$_Z4lessIfEbT_S0_ - $_cupy_boolrelextrema_2D_float32$_Z4lessIdEbT_S0_)
$_cupy_boolrelextrema_2D_float32$_Z4lessIdEbT_S0_:
        /* <DEDUP_REMOVED lines=8> */
[----:B--2---:R-:W-:Y:S06]  /*44a0*/  RET.REL.NODEC R20 `(_cupy_boolrelextrema_2D_float32) ;  /* 0xffffffb814d47950 */ /* 0x004fec0003c3ffff */
        .type           $_cupy_boolrelextrema_2D_float32$_Z4lessIfEbT_S0_,@function
        .size           $_cupy_boolrelextrema_2D_float32$_Z4lessIfEbT_S0_,($_cupy_boolrelextrema_2D_float32$_Z4lessIiEbT_S0_ - $_cupy_boolrelextrema_2D_float32$_Z4lessIfEbT_S0_)
$_cupy_boolrelextrema_2D_float32$_Z4lessIfEbT_S0_:
[----:B------:R-:W-:-:S04]  /*44b0*/  FSETP.GEU.AND P0, PT, R4, R5, PT ;  /* 0x000000050400720b */ /* 0x000fc80003f0e000 */
[----:B------:R-:W-:Y:S01]  /*44c0*/  SEL R4, RZ, 0x1, P0 ;  /* 0x00000001ff047807 */ /* 0x000fe20000000000 */
[----:B------:R-:W-:Y:S08]  /*44d0*/  RET.REL.NODEC R20 `(_cupy_boolrelextrema_2D_float32) ;  /* 0xffffffb814c87950 */ /* 0x000ff00003c3ffff */
        .type           $_cupy_boolrelextrema_2D_float32$_Z4lessIiEbT_S0_,@function
        .size           $_cupy_boolrelextrema_2D_float32$_Z4lessIiEbT_S0_,($_cupy_boolrelextrema_2D_float32$_Z4lessIlEbT_S0_ - $_cupy_boolrelextrema_2D_float32$_Z4lessIiEbT_S0_)
$_cupy_boolrelextrema_2D_float32$_Z4lessIiEbT_S0_:
[----:B------:R-:W-:-:S04]  /*44e0*/  ISETP.GE.AND P0, PT, R4, R5, PT ;  /* 0x000000050400720c */ /* 0x000fc80003f06270 */
[----:B------:R-:W-:Y:S01]  /*44f0*/  SEL R4, RZ, 0x1, P0 ;  /* 0x00000001ff047807 */ /* 0x000fe20000000000 */
[----:B------:R-:W-:Y:S08]  /*4500*/  RET.REL.NODEC R20 `(_cupy_boolrelextrema_2D_float32) ;  /* 0xffffffb814bc7950 */ /* 0x000ff00003c3ffff */
        .type           $_cupy_boolrelextrema_2D_float32$_Z4lessIlEbT_S0_,@function
        .size           $_cupy_boolrelextrema_2D_float32$_Z4lessIlEbT_S0_,($_cupy_boolrelextrema_2D_float32$_Z5equalIdEbT_S0_ - $_cupy_boolrelextrema_2D_float32$_Z4lessIlEbT_S0_)
$_cupy_boolrelextrema_2D_float32$_Z4lessIlEbT_S0_:
[----:B------:R-:W-:-:S04]  /*4510*/  ISETP.GE.U32.AND P0, PT, R4, R6, PT ;  /* 0x000000060400720c */ /* 0x000fc80003f06070 */
[----:B------:R-:W-:-:S04]  /*4520*/  ISETP.GE.AND.EX P0, PT, R5, R7, PT, P0 ;  /* 0x000000070500720c */ /* 0x000fc80003f06300 */
[----:B------:R-:W-:Y:S01]  /*4530*/  SEL R4, RZ, 0x1, P0 ;  /* 0x00000001ff047807 */ /* 0x000fe20000000000 */
[----:B------:R-:W-:Y:S08]  /*4540*/  RET.REL.NODEC R20 `(_cupy_boolrelextrema_2D_float32) ;  /* 0xffffffb814ac7950 */ /* 0x000ff00003c3ffff */
        .type           $_cupy_boolrelextrema_2D_float32$_Z5equalIdEbT_S0_,@function
        .size           $_cupy_boolrelextrema_2D_float32$_Z5equalIdEbT_S0_,($_cupy_boolrelextrema_2D_float32$_Z5equalIfEbT_S0_ - $_cupy_boolrelextrema_2D_float32$_Z5equalIdEbT_S0_)
$_cupy_boolrelextrema_2D_float32$_Z5equalIdEbT_S0_:
        /* <DEDUP_REMOVED lines=8> */
[----:B--2---:R-:W-:Y:S06]  /*45d0*/  RET.REL.NODEC R20 `(_cupy_boolrelextrema_2D_float32) ;  /* 0xffffffb814887950 */ /* 0x004fec0003c3ffff */
        .type           $_cupy_boolrelextrema_2D_float32$_Z5equalIfEbT_S0_,@function
        .size           $_cupy_boolrelextrema_2D_float32$_Z5equalIfEbT_S0_,($_cupy_boolrelextrema_2D_float32$_Z5equalIiEbT_S0_ - $_cupy_boolrelextrema_2D_float32$_Z5equalIfEbT_S0_)
$_cupy_boolrelextrema_2D_float32$_Z5equalIfEbT_S0_:
[----:B------:R-:W-:-:S04]  /*45e0*/  FSETP.NEU.AND P0, PT, R4, R5, PT ;  /* 0x000000050400720b */ /* 0x000fc80003f0d000 */
[----:B------:R-:W-:Y:S01]  /*45f0*/  SEL R4, RZ, 0x1, P0 ;  /* 0x00000001ff047807 */ /* 0x000fe20000000000 */
[----:B------:R-:W-:Y:S08]  /*4600*/  RET.REL.NODEC R20 `(_cupy_boolrelextrema_2D_float32) ;  /* 0xffffffb8147c7950 */ /* 0x000ff00003c3ffff */
        .type           $_cupy_boolrelextrema_2D_float32$_Z5equalIiEbT_S0_,@function
        .size           $_cupy_boolrelextrema_2D_float32$_Z5equalIiEbT_S0_,($_cupy_boolrelextrema_2D_float32$_Z5equalIlEbT_S0_ - $_cupy_boolrelextrema_2D_float32$_Z5equalIiEbT_S0_)
$_cupy_boolrelextrema_2D_float32$_Z5equalIiEbT_S0_:
[----:B------:R-:W-:-:S04]  /*4610*/  ISETP.NE.AND P0, PT, R4, R5, PT ;  /* 0x000000050400720c */ /* 0x000fc80003f05270 */
[----:B------:R-:W-:Y:S01]  /*4620*/  SEL R4, RZ, 0x1, P0 ;  /* 0x00000001ff047807 */ /* 0x000fe20000000000 */
[----:B------:R-:W-:Y:S08]  /*4630*/  RET.REL.NODEC R20 `(_cupy_boolrelextrema_2D_float32) ;  /* 0xffffffb814707950 */ /* 0x000ff00003c3ffff */
        .type           $_cupy_boolrelextrema_2D_float32$_Z5equalIlEbT_S0_,@function
        .size           $_cupy_boolrelextrema_2D_float32$_Z5equalIlEbT_S0_,($_cupy_boolrelextrema_2D_float32$_Z7greaterIdEbT_S0_ - $_cupy_boolrelextrema_2D_float32$_Z5equalIlEbT_S0_)
$_cupy_boolrelextrema_2D_float32$_Z5equalIlEbT_S0_:
[----:B------:R-:W-:-:S04]  /*4640*/  ISETP.NE.U32.AND P0, PT, R4, R6, PT ;  /* 0x000000060400720c */ /* 0x000fc80003f05070 */
[----:B------:R-:W-:-:S04]  /*4650*/  ISETP.NE.AND.EX P0, PT, R5, R7, PT, P0 ;  /* 0x000000070500720c */ /* 0x000fc80003f05300 */
[----:B------:R-:W-:Y:S01]  /*4660*/  SEL R4, RZ, 0x1, P0 ;  /* 0x00000001ff047807 */ /* 0x000fe20000000000 */
[----:B------:R-:W-:Y:S08]  /*4670*/  RET.REL.NODEC R20 `(_cupy_boolrelextrema_2D_float32) ;  /* 0xffffffb814607950 */ /* 0x000ff00003c3ffff */
        .type           $_cupy_boolrelextrema_2D_float32$_Z7greaterIdEbT_S0_,@function
        .size           $_cupy_boolrelextrema_2D_float32$_Z7greaterIdEbT_S0_,($_cupy_boolrelextrema_2D_float32$_Z7greaterIfEbT_S0_ - $_cupy_boolrelextrema_2D_float32$_Z7greaterIdEbT_S0_)
$_cupy_boolrelextrema_2D_float32$_Z7greaterIdEbT_S0_:
        /* <DEDUP_REMOVED lines=8> */
[----:B--2---:R-:W-:Y:S06]  /*4700*/  RET.REL.NODEC R20 `(_cupy_boolrelextrema_2D_float32) ;  /* 0xffffffb8143c7950 */ /* 0x004fec0003c3ffff */
        .type           $_cupy_boolrelextrema_2D_float32$_Z7greaterIfEbT_S0_,@function
        .size           $_cupy_boolrelextrema_2D_float32$_Z7greaterIfEbT_S0_,($_cupy_boolrelextrema_2D_float32$_Z7greaterIiEbT_S0_ - $_cupy_boolrelextrema_2D_float32$_Z7greaterIfEbT_S0_)
$_cupy_boolrelextrema_2D_float32$_Z7greaterIfEbT_S0_:
[----:B------:R-:W-:-:S04]  /*4710*/  FSETP.GT.AND P0, PT, R4, R5, PT ;  /* 0x000000050400720b */ /* 0x000fc80003f04000 */
[----:B------:R-:W-:Y:S01]  /*4720*/  SEL R4, RZ, 0x1, !P0 ;  /* 0x00000001ff047807 */ /* 0x000fe20004000000 */
[----:B------:R-:W-:Y:S08]  /*4730*/  RET.REL.NODEC R20 `(_cupy_boolrelextrema_2D_float32) ;  /* 0xffffffb814307950 */ /* 0x000ff00003c3ffff */
        .type           $_cupy_boolrelextrema_2D_float32$_Z7greaterIiEbT_S0_,@function
        .size           $_cupy_boolrelextrema_2D_float32$_Z7greaterIiEbT_S0_,($_cupy_boolrelextrema_2D_float32$_Z7greaterIlEbT_S0_ - $_cupy_boolrelextrema_2D_float32$_Z7greaterIiEbT_S0_)
$_cupy_boolrelextrema_2D_float32$_Z7greaterIiEbT_S0_:
[----:B------:R-:W-:-:S04]  /*4740*/  ISETP.GT.AND P0, PT, R4, R5, PT ;  /* 0x000000050400720c */ /* 0x000fc80003f04270 */
[----:B------:R-:W-:Y:S01]  /*4750*/  SEL R4, RZ, 0x1, !P0 ;  /* 0x00000001ff047807 */ /* 0x000fe20004000000 */
[----:B------:R-:W-:Y:S08]  /*4760*/  RET.REL.NODEC R20 `(_cupy_boolrelextrema_2D_float32) ;  /* 0xffffffb814247950 */ /* 0x000ff00003c3ffff */
        .type           $_cupy_boolrelextrema_2D_float32$_Z7greaterIlEbT_S0_,@function
        .size           $_cupy_boolrelextrema_2D_float32$_Z7greaterIlEbT_S0_,($_cupy_boolrelextrema_2D_float32$_Z9not_equalIdEbT_S0_ - $_cupy_boolrelextrema_2D_float32$_Z7greaterIlEbT_S0_)
$_cupy_boolrelextrema_2D_float32$_Z7greaterIlEbT_S0_:
[----:B------:R-:W-:-:S04]  /*4770*/  ISETP.GT.U32.AND P0, PT, R4, R6, PT ;  /* 0x000000060400720c */ /* 0x000fc80003f04070 */
[----:B------:R-:W-:-:S04]  /*4780*/  ISETP.GT.AND.EX P0, PT, R5, R7, PT, P0 ;  /* 0x000000070500720c */ /* 0x000fc80003f04300 */
[----:B------:R-:W-:Y:S01]  /*4790*/  SEL R4, RZ, 0x1, !P0 ;  /* 0x00000001ff047807 */ /* 0x000fe20004000000 */
[----:B------:R-:W-:Y:S08]  /*47a0*/  RET.REL.NODEC R20 `(_cupy_boolrelextrema_2D_float32) ;  /* 0xffffffb814147950 */ /* 0x000ff00003c3ffff */
        .type           $_cupy_boolrelextrema_2D_float32$_Z9not_equalIdEbT_S0_,@function
        .size           $_cupy_boolrelextrema_2D_float32$_Z9not_equalIdEbT_S0_,($_cupy_boolrelextrema_2D_float32$_Z9not_equalIfEbT_S0_ - $_cupy_boolrelextrema_2D_float32$_Z9not_equalIdEbT_S0_)
$_cupy_boolrelextrema_2D_float32$_Z9not_equalIdEbT_S0_:
        /* <DEDUP_REMOVED lines=8> */
[----:B--2---:R-:W-:Y:S06]  /*4830*/  RET.REL.NODEC R20 `(_cupy_boolrelextrema_2D_float32) ;  /* 0xffffffb414f07950 */ /* 0x004fec0003c3ffff */
        .type           $_cupy_boolrelextrema_2D_float32$_Z9not_equalIfEbT_S0_,@function
        .size           $_cupy_boolrelextrema_2D_float32$_Z9not_equalIfEbT_S0_,($_cupy_boolrelextrema_2D_float32$_Z9not_equalIiEbT_S0_ - $_cupy_boolrelextrema_2D_float32$_Z9not_equalIfEbT_S0_)
$_cupy_boolrelextrema_2D_float32$_Z9not_equalIfEbT_S0_:
[----:B------:R-:W-:-:S04]  /*4840*/  FSETP.NEU.AND P0, PT, R4, R5, PT ;  /* 0x000000050400720b */ /* 0x000fc80003f0d000 */
[----:B------:R-:W-:Y:S01]  /*4850*/  SEL R4, RZ, 0x1, !P0 ;  /* 0x00000001ff047807 */ /* 0x000fe20004000000 */
[----:B------:R-:W-:Y:S08]  /*4860*/  RET.REL.NODEC R20 `(_cupy_boolrelextrema_2D_float32) ;  /* 0xffffffb414e47950 */ /* 0x000ff00003c3ffff */
        .type           $_cupy_boolrelextrema_2D_float32$_Z9not_equalIiEbT_S0_,@function
        .size           $_cupy_boolrelextrema_2D_float32$_Z9not_equalIiEbT_S0_,($_cupy_boolrelextrema_2D_float32$_Z9not_equalIlEbT_S0_ - $_cupy_boolrelextrema_2D_float32$_Z9not_equalIiEbT_S0_)
$_cupy_boolrelextrema_2D_float32$_Z9not_equalIiEbT_S0_:
[----:B------:R-:W-:-:S04]  /*4870*/  ISETP.NE.AND P0, PT, R4, R5, PT ;  /* 0x000000050400720c */ /* 0x000fc80003f05270 */
[----:B------:R-:W-:Y:S01]  /*4880*/  SEL R4, RZ, 0x1, !P0 ;  /* 0x00000001ff047807 */ /* 0x000fe20004000000 */
[----:B------:R-:W-:Y:S08]  /*4890*/  RET.REL.NODEC R20 `(_cupy_boolrelextrema_2D_float32) ;  /* 0xffffffb414d87950 */ /* 0x000ff00003c3ffff */
        .type           $_cupy_boolrelextrema_2D_float32$_Z9not_equalIlEbT_S0_,@function
        .size           $_cupy_boolrelextrema_2D_float32$_Z9not_equalIlEbT_S0_,(.L_x_299 - $_cupy_boolrelextrema_2D_float32$_Z9not_equalIlEbT_S0_)
$_cupy_boolrelextrema_2D_float32$_Z9not_equalIlEbT_S0_:
[----:B------:R-:W-:-:S04]  /*48a0*/  ISETP.NE.U32.AND P0, PT, R4, R6, PT ;  /* 0x000000060400720c */ /* 0x000fc80003f05070 */
[----:B------:R-:W-:-:S04]  /*48b0*/  ISETP.NE.AND.EX P0, PT, R5, R7, PT, P0 ;  /* 0x000000070500720c */ /* 0x000fc80003f05300 */
[----:B------:R-:W-:Y:S01]  /*48c0*/  SEL R4, RZ, 0x1, !P0 ;  /* 0x00000001ff047807 */ /* 0x000fe20004000000 */
[----:B------:R-:W-:Y:S08]  /*48d0*/  RET.REL.NODEC R20 `(_cupy_boolrelextrema_2D_float32) ;  /* 0xffffffb414c87950 */ /* 0x000ff00003c3ffff */
.L_x_117:
        /* <DEDUP_REMOVED lines=10> */
.L_x_299:


//--------------------- .text._cupy_boolrelextrema_1D_float32 --------------------------
	.section	.text._cupy_boolrelextrema_1D_float32,"ax",@progbits
	.align	128
        .global         _cupy_boolrelextrema_1D_float32
        .type           _cupy_boolrelextrema_1D_float32,@function
        .size           _cupy_boolrelextrema_1D_float32,(.L_x_323 - _cupy_boolrelextrema_1D_float32)
        .other          _cupy_boolrelextrema_1D_float32,@"STO_CUDA_ENTRY STV_DEFAULT"
_cupy_boolrelextrema_1D_float32:
.text._cupy_boolrelextrema_1D_float32:
        /* <DEDUP_REMOVED lines=18> */
.L_x_119:
[----:B0-----:R-:W-:-:S04]  /*0120*/  IADD3 R2, P0, PT, R25, UR4, RZ ;  /* 0x0000000419027c10 */ /* 0x001fc8000ff1e0ff */
[----:B------:R-:W-:Y:S01]  /*0130*/  LEA.HI.X.SX32 R3, R25, UR5, 0x1, P0 ;  /* 0x0000000519037c11 */ /* 0x000fe200080f0eff */
[----:B------:R-:W-:-:S04]  /*0140*/  IMAD.IADD R25, R24, 0x1, R25 ;  /* 0x0000000118197824 */ /* 0x000fc800078e0219 */
[----:B------:R1:W-:Y:S01]  /*0150*/  STG.E.U8 desc[UR36][R2.64], R0 ;  /* 0x0000000002007986 */ /* 0x0003e2000c101124 */
[----:B------:R-:W-:-:S13]  /*0160*/  ISETP.GE.AND P0, PT, R25, UR38, PT ;  /* 0x0000002619007c0c */ /* 0x000fda000bf06270 */
[----:B-1----:R-:W-:Y:S05]  /*0170*/  @!P0 BRA `(.L_x_119) ;  /* 0xfffffffc00e88947 */ /* 0x002fea000383ffff */
[----:B------:R-:W-:Y:S05]  /*0180*/  EXIT ;  /* 0x000000000000794d */ /* 0x000fea0003800000 */
.L_x_118:
        /* <DEDUP_REMOVED lines=13> */
.L_x_125:
        /* <DEDUP_REMOVED lines=11> */
.L_x_122:
        /* <DEDUP_REMOVED lines=16> */
[----:B-1---5:R-:W-:Y:S05]  /*0410*/  CALL.REL.NOINC R6 `(_cupy_boolrelextrema_1D_float32) ;  /* 0xfffffff806f87344 */ /* 0x022fea0003c3ffff */
        /* <DEDUP_REMOVED lines=9> */
[----:B-1---5:R-:W-:Y:S05]  /*04b0*/  CALL.REL.NOINC R6 `(_cupy_boolrelextrema_1D_float32) ;  /* 0xfffffff806d07344 */ /* 0x022fea0003c3ffff */
        /* <DEDUP_REMOVED lines=21> */
[----:B-1---5:R-:W-:Y:S05]  /*0610*/  CALL.REL.NOINC R6 `(_cupy_boolrelextrema_1D_float32) ;  /* 0xfffffff806787344 */ /* 0x022fea0003c3ffff */
        /* <DEDUP_REMOVED lines=87> */
.L_x_121:
        /* <DEDUP_REMOVED lines=20> */
[----:B-1----:R-:W-:Y:S05]  /*0cd0*/  CALL.REL.NOINC R6 `(_cupy_boolrelextrema_1D_float32) ;  /* 0xfffffff006c87344 */ /* 0x002fea0003c3ffff */
        /* <DEDUP_REMOVED lines=9> */
[----:B01---5:R-:W-:Y:S05]  /*0d70*/  CALL.REL.NOINC R6 `(_cupy_boolrelextrema_1D_float32) ;  /* 0xfffffff006a07344 */ /* 0x023fea0003c3ffff */
        /* <DEDUP_REMOVED lines=34> */
[----:B------:R-:W-:Y:S01]  /*0fa0*/  ISETP.NE.AND P6, PT, R2, RZ, PT ;  /* 0x000000ff0200720c */ /* 0x000fe20003fc5270 */
[----:B------:R-:W-:Y:S01]  /*0fb0*/  VIADD R22, R22, 0x2 ;  /* 0x0000000216167836 */ /* 0x000fe20000000000 */
[----:B------:R-:W-:-:S04]  /*0fc0*/  LOP3.LUT R0, R4, 0x1, RZ, 0xc0, !PT ;  /* 0x0000000104007812 */ /* 0x000fc800078ec0ff */
[----:B------:R-:W-:-:S04]  /*0fd0*/  ISETP.EQ.U32.AND P0, PT, R0, 0x1, P6 ;  /* 0x000000010000780c */ /* 0x000fc80003702070 */
[----:B------:R-:W-:-:S09]  /*0fe0*/  SEL R19, RZ, 0x1, !P0 ;  /* 0x00000001ff137807 */ /* 0x000fd20004000000 */
.L_x_124:
        /* <DEDUP_REMOVED lines=30> */
[----:B------:R-:W-:-:S04]  /*11d0*/  LOP3.LUT R4, R4, 0x1, RZ, 0xc0, !PT ;  /* 0x0000000104047812 */ /* 0x000fc800078ec0ff */
[----:B------:R-:W-:-:S04]  /*11e0*/  ISETP.NE.U32.AND P0, PT, R4, 0x1, PT ;  /* 0x000000010400780c */ /* 0x000fc80003f05070 */
[----:B------:R-:W-:-:S04]  /*11f0*/  ISETP.NE.AND P0, PT, R2, RZ, !P0 ;  /* 0x000000ff0200720c */ /* 0x000fc80004705270 */
[----:B------:R-:W-:-:S09]  /*1200*/  SEL R19, RZ, 0x1, !P0 ;  /* 0x00000001ff137807 */ /* 0x000fd20004000000 */
.L_x_123:
        /* <DEDUP_REMOVED lines=9> */
.L_x_120:
[----:B------:R0:W5:Y:S01]  /*12a0*/  LDG.E.CONSTANT R2, desc[UR36][R2.64] ;  /* 0x0000002402027981 */ /* 0x000162000c1e9900 */
[----:B------:R-:W1:Y:S01]  /*12b0*/  LDCU UR41, c[0x0][0x380] ;  /* 0x00007000ff2977ac */ /* 0x000e620008000800 */
[----:B------:R-:W-:Y:S02]  /*12c0*/  ULOP3.LUT UR40, UR7, 0x3, URZ, 0xc0, !UPT ;  /* 0x0000000307287892 */ /* 0x000fe4000f8ec0ff */
[----:B------:R-:W-:Y:S02]  /*12d0*/  ULOP3.LUT UR39, UR7, 0x7ffffffc, URZ, 0xc0, !UPT ;  /* 0x7ffffffc07277892 */ /* 0x000fe4000f8ec0ff */
[----:B------:R-:W-:-:S12]  /*12e0*/  UIADD3 UR38, UPT, UPT, UR38, -0x1, URZ ;  /* 0xffffffff26267890 */ /* 0x000fd8000fffe0ff */
.L_x_130:
        /* <DEDUP_REMOVED lines=11> */
.L_x_127:
        /* <DEDUP_REMOVED lines=12> */
[----:B01---5:R-:W-:Y:S05]  /*1460*/  CALL.REL.NOINC R8 `(_cupy_boolrelextrema_1D_float32) ;  /* 0xffffffe808e47344 */ /* 0x023fea0003c3ffff */
        /* <DEDUP_REMOVED lines=9> */
[----:B01---5:R-:W-:Y:S05]  /*1500*/  CALL.REL.NOINC R8 `(_cupy_boolrelextrema_1D_float32) ;  /* 0xffffffe808bc7344 */ /* 0x023fea0003c3ffff */
        /* <DEDUP_REMOVED lines=16> */
[----:B-1---5:R-:W-:Y:S05]  /*1610*/  CALL.REL.NOINC R6 `(_cupy_boolrelextrema_1D_float32) ;  /* 0xffffffe806787344 */ /* 0x022fea0003c3ffff */
        /* <DEDUP_REMOVED lines=11> */
[----:B-1---5:R-:W-:Y:S05]  /*16d0*/  CALL.REL.NOINC R8 `(_cupy_boolrelextrema_1D_float32) ;  /* 0xffffffe808487344 */ /* 0x022fea0003c3ffff */
        /* <DEDUP_REMOVED lines=44> */
[----:B-1---5:R-:W-:Y:S05]  /*19a0*/  CALL.REL.NOINC R8 `(_cupy_boolrelextrema_1D_float32) ;  /* 0xffffffe408947344 */ /* 0x022fea0003c3ffff */
        /* <DEDUP_REMOVED lines=20> */
.L_x_126:
        /* <DEDUP_REMOVED lines=16> */
[----:B012---:R-:W-:Y:S05]  /*1bf0*/  CALL.REL.NOINC R8 `(_cupy_boolrelextrema_1D_float32) ;  /* 0xffffffe408007344 */ /* 0x007fea0003c3ffff */
        /* <DEDUP_REMOVED lines=45> */
.L_x_129:
        /* <DEDUP_REMOVED lines=30> */
.L_x_128:
        /* <DEDUP_REMOVED lines=9> */
        .type           $_cupy_boolrelextrema_1D_float32$_Z10less_equalIdEbT_S0_,@function
        .size           $_cupy_boolrelextrema_1D_float32$_Z10less_equalIdEbT_S0_,($_cupy_boolrelextrema_1D_float32$_Z10less_equalIfEbT_S0_ - $_cupy_boolrelextrema_1D_float32$_Z10less_equalIdEbT_S0_)
$_cupy_boolrelextrema_1D_float32$_Z10less_equalIdEbT_S0_:
        /* <DEDUP_REMOVED lines=8> */
[----:B--2---:R-:W-:Y:S06]  /*21c0*/  RET.REL.NODEC R20 `(_cupy_boolrelextrema_1D_float32) ;  /* 0xffffffdc148c7950 */ /* 0x004fec0003c3ffff */
        .type           $_cupy_boolrelextrema_1D_float32$_Z10less_equalIfEbT_S0_,@function
        .size           $_cupy_boolrelextrema_1D_float32$_Z10less_equalIfEbT_S0_,($_cupy_boolrelextrema_1D_float32$_Z10less_equalIiEbT_S0_ - $_cupy_boolrelextrema_1D_float32$_Z10less_equalIfEbT_S0_)
$_cupy_boolrelextrema_1D_float32$_Z10less_equalIfEbT_S0_:
[----:B------:R-:W-:-:S04]  /*21d0*/  FSETP.GTU.AND P0, PT, R4, R5, PT ;  /* 0x000000050400720b */ /* 0x000fc80003f0c000 */
[----:B------:R-:W-:Y:S01]  /*21e0*/  SEL R4, RZ, 0x1, P0 ;  /* 0x00000001ff047807 */ /* 0x000fe20000000000 */
[----:B------:R-:W-:Y:S08]  /*21f0*/  RET.REL.NODEC R20 `(_cupy_boolrelextrema_1D_float32) ;  /* 0xffffffdc14807950 */ /* 0x000ff00003c3ffff */
        .type           $_cupy_boolrelextrema_1D_float32$_Z10less_equalIiEbT_S0_,@function
        .size           $_cupy_boolrelextrema_1D_float32$_Z10less_equalIiEbT_S0_,($_cupy_boolrelextrema_1D_float32$_Z10less_equalIlEbT_S0_ - $_cupy_boolrelextrema_1D_float32$_Z10less_equalIiEbT_S0_)
$_cupy_boolrelextrema_1D_float32$_Z10less_equalIiEbT_S0_:
[----:B------:R-:W-:-:S04]  /*2200*/  ISETP.GT.AND P0, PT, R4, R5, PT ;  /* 0x000000050400720c */ /* 0x000fc80003f04270 */
[----:B------:R-:W-:Y:S01]  /*2210*/  SEL R4, RZ, 0x1, P0 ;  /* 0x00000001ff047807 */ /* 0x000fe20000000000 */
[----:B------:R-:W-:Y:S08]  /*2220*/  RET.REL.NODEC R20 `(_cupy_boolrelextrema_1D_float32) ;  /* 0xffffffdc14747950 */ /* 0x000ff00003c3ffff */
        .type           $_cupy_boolrelextrema_1D_float32$_Z10less_equalIlEbT_S0_,@function
        .size           $_cupy_boolrelextrema_1D_float32$_Z10less_equalIlEbT_S0_,($_cupy_boolrelextrema_1D_float32$_Z13greater_equalIdEbT_S0_ - $_cupy_boolrelextrema_1D_float32$_Z10less_equalIlEbT_S0_)
$_cupy_boolrelextrema_1D_float32$_Z10less_equalIlEbT_S0_:
[----:B------:R-:W-:-:S04]  /*2230*/  ISETP.GT.U32.AND P0, PT, R4, R6, PT ;  /* 0x000000060400720c */ /* 0x000fc80003f04070 */
[----:B------:R-:W-:-:S04]  /*2240*/  ISETP.GT.AND.EX P0, PT, R5, R7, PT, P0 ;  /* 0x000000070500720c */ /* 0x000fc80003f04300 */
[----:B------:R-:W-:Y:S01]  /*2250*/  SEL R4, RZ, 0x1, P0 ;  /* 0x00000001ff047807 */ /* 0x000fe20000000000 */
[----:B------:R-:W-:Y:S08]  /*2260*/  RET.REL.NODEC R20 `(_cupy_boolrelextrema_1D_float32) ;  /* 0xffffffdc14647950 */ /* 0x000ff00003c3ffff */
        .type           $_cupy_boolrelextrema_1D_float32$_Z13greater_equalIdEbT_S0_,@function
        .size           $_cupy_boolrelextrema_1D_float32$_Z13greater_equalIdEbT_S0_,($_cupy_boolrelextrema_1D_float32$_Z13greater_equalIfEbT_S0_ - $_cupy_boolrelextrema_1D_float32$_Z13greater_equalIdEbT_S0_)
$_cupy_boolrelextrema_1D_float32$_Z13greater_equalIdEbT_S0_:
        /* <DEDUP_REMOVED lines=8> */
[----:B--2---:R-:W-:Y:S06]  /*22f0*/  RET.REL.NODEC R20 `(_cupy_boolrelextrema_1D_float32) ;  /* 0xffffffdc14407950 */ /* 0x004fec0003c3ffff */
        .type           $_cupy_boolrelextrema_1D_float32$_Z13greater_equalIfEbT_S0_,@function
        .size           $_cupy_boolrelextrema_1D_float32$_Z13greater_equalIfEbT_S0_,($_cupy_boolrelextrema_1D_float32$_Z13greater_equalIiEbT_S0_ - $_cupy_boolrelextrema_1D_float32$_Z13greater_equalIfEbT_S0_)
$_cupy_boolrelextrema_1D_float32$_Z13greater_equalIfEbT_S0_:
[----:B------:R-:W-:-:S04]  /*2300*/  FSETP.GE.AND P0, PT, R4, R5, PT ;  /* 0x000000050400720b */ /* 0x000fc80003f06000 */
[----:B------:R-:W-:Y:S01]  /*2310*/  SEL R4, RZ, 0x1, !P0 ;  /* 0x00000001ff047807 */ /* 0x000fe20004000000 */
[----:B------:R-:W-:Y:S08]  /*2320*/  RET.REL.NODEC R20 `(_cupy_boolrelextrema_1D_float32) ;  /* 0xffffffdc14347950 */ /* 0x000ff00003c3ffff */
        .type           $_cupy_boolrelextrema_1D_float32$_Z13greater_equalIiEbT_S0_,@function
        .size           $_cupy_boolrelextrema_1D_float32$_Z13greater_equalIiEbT_S0_,($_cupy_boolrelextrema_1D_float32$_Z13greater_equalIlEbT_S0_ - $_cupy_boolrelextrema_1D_float32$_Z13greater_equalIiEbT_S0_)
$_cupy_boolrelextrema_1D_float32$_Z13greater_equalIiEbT_S0_:
[----:B------:R-:W-:-:S04]  /*2330*/  ISETP.GE.AND P0, PT, R4, R5, PT ;  /* 0x000000050400720c */ /* 0x000fc80003f06270 */
[----:B------:R-:W-:Y:S01]  /*2340*/  SEL R4, RZ, 0x1, !P0 ;  /* 0x00000001ff047807 */ /* 0x000fe20004000000 */
[----:B------:R-:W-:Y:S08]  /*2350*/  RET.REL.NODEC R20 `(_cupy_boolrelextrema_1D_float32) ;  /* 0xffffffdc14287950 */ /* 0x000ff00003c3ffff */
        .type           $_cupy_boolrelextrema_1D_float32$_Z13greater_equalIlEbT_S0_,@function
        .size           $_cupy_boolrelextrema_1D_float32$_Z13greater_equalIlEbT_S0_,($_cupy_boolrelextrema_1D_float32$_Z4lessIdEbT_S0_ - $_cupy_boolrelextrema_1D_float32$_Z13greater_equalIlEbT_S0_)
$_cupy_boolrelextrema_1D_float32$_Z13greater_equalIlEbT_S0_:
[----:B------:R-:W-:-:S04]  /*2360*/  ISETP.GE.U32.AND P0, PT, R4, R6, PT ;  /* 0x000000060400720c */ /* 0x000fc80003f06070 */
[----:B------:R-:W-:-:S04]  /*2370*/  ISETP.GE.AND.EX P0, PT, R5, R7, PT, P0 ;  /* 0x000000070500720c */ /* 0x000fc80003f06300 */
[----:B------:R-:W-:Y:S01]  /*2380*/  SEL R4, RZ, 0x1, !P0 ;  /* 0x00000001ff047807 */ /* 0x000fe20004000000 */
[----:B------:R-:W-:Y:S08]  /*2390*/  RET.REL.NODEC R20 `(_cupy_boolrelextrema_1D_float32) ;  /* 0xffffffdc14187950 */ /* 0x000ff00003c3ffff */
        .type           $_cupy_boolrelextrema_1D_float32$_Z4lessIdEbT_S0_,@function
        .size           $_cupy_boolrelextrema_1D_float32$_Z4lessIdEbT_S0_,($_cupy_boolrelextrema_1D_float32$_Z4lessIfEbT_S0_ - $_cupy_boolrelextrema_1D_float32$_Z4lessIdEbT_S0_)
$_cupy_boolrelextrema_1D_float32$_Z4lessIdEbT_S0_:
        /* <DEDUP_REMOVED lines=8> */
[----:B--2---:R-:W-:Y:S06]  /*2420*/  RET.REL.NODEC R20 `(_cupy_boolrelextrema_1D_float32) ;  /* 0xffffffd814f47950 */ /* 0x004fec0003c3ffff */
        .type           $_cupy_boolrelextrema_1D_float32$_Z4lessIfEbT_S0_,@function
        .size           $_cupy_boolrelextrema_1D_float32$_Z4lessIfEbT_S0_,($_cupy_boolrelextrema_1D_float32$_Z4lessIiEbT_S0_ - $_cupy_boolrelextrema_1D_float32$_Z4lessIfEbT_S0_)
$_cupy_boolrelextrema_1D_float32$_Z4lessIfEbT_S0_:
[----:B------:R-:W-:-:S04]  /*2430*/  FSETP.GEU.AND P0, PT, R4, R5, PT ;  /* 0x000000050400720b */ /* 0x000fc80003f0e000 */
[----:B------:R-:W-:Y:S01]  /*2440*/  SEL R4, RZ, 0x1, P0 ;  /* 0x00000001ff047807 */ /* 0x000fe20000000000 */
[----:B------:R-:W-:Y:S08]  /*2450*/  RET.REL.NODEC R20 `(_cupy_boolrelextrema_1D_float32) ;  /* 0xffffffd814e87950 */ /* 0x000ff00003c3ffff */
        .type           $_cupy_boolrelextrema_1D_float32$_Z4lessIiEbT_S0_,@function
        .size           $_cupy_boolrelextrema_1D_float32$_Z4lessIiEbT_S0_,($_cupy_boolrelextrema_1D_float32$_Z4lessIlEbT_S0_ - $_cupy_boolrelextrema_1D_float32$_Z4lessIiEbT_S0_)
$_cupy_boolrelextrema_1D_float32$_Z4lessIiEbT_S0_:
[----:B------:R-:W-:-:S04]  /*2460*/  ISETP.GE.AND P0, PT, R4, R5, PT ;  /* 0x000000050400720c */ /* 0x000fc80003f06270 */
[----:B------:R-:W-:Y:S01]  /*2470*/  SEL R4, RZ, 0x1, P0 ;  /* 0x00000001ff047807 */ /* 0x000fe20000000000 */
[----:B------:R-:W-:Y:S08]  /*2480*/  RET.REL.NODEC R20 `(_cupy_boolrelextrema_1D_float32) ;  /* 0xffffffd814dc7950 */ /* 0x000ff00003c3ffff */
        .type           $_cupy_boolrelextrema_1D_float32$_Z4lessIlEbT_S0_,@function
        .size           $_cupy_boolrelextrema_1D_float32$_Z4lessIlEbT_S0_,($_cupy_boolrelextrema_1D_float32$_Z5equalIdEbT_S0_ - $_cupy_boolrelextrema_1D_float32$_Z4lessIlEbT_S0_)
$_cupy_boolrelextrema_1D_float32$_Z4lessIlEbT_S0_:
[----:B------:R-:W-:-:S04]  /*2490*/  ISETP.GE.U32.AND P0, PT, R4, R6, PT ;  /* 0x000000060400720c */ /* 0x000fc80003f06070 */
[----:B------:R-:W-:-:S04]  /*24a0*/  ISETP.GE.AND.EX P0, PT, R5, R7, PT, P0 ;  /* 0x000000070500720c */ /* 0x000fc80003f06300 */
[----:B------:R-:W-:Y:S01]  /*24b0*/  SEL R4, RZ, 0x1, P0 ;  /* 0x00000001ff047807 */ /* 0x000fe20000000000 */
[----:B------:R-:W-:Y:S08]  /*24c0*/  RET.REL.NODEC R20 `(_cupy_boolrelextrema_1D_float32) ;  /* 0xffffffd814cc7950 */ /* 0x000ff00003c3ffff */
        .type           $_cupy_boolrelextrema_1D_float32$_Z5equalIdEbT_S0_,@function
        .size           $_cupy_boolrelextrema_1D_float32$_Z5equalIdEbT_S0_,($_cupy_boolrelextrema_1D_float32$_Z5equalIfEbT_S0_ - $_cupy_boolrelextrema_1D_float32$_Z5equalIdEbT_S0_)
$_cupy_boolrelextrema_1D_float32$_Z5equalIdEbT_S0_:
        /* <DEDUP_REMOVED lines=8> */
[----:B--2---:R-:W-:Y:S06]  /*2550*/  RET.REL.NODEC R20 `(_cupy_boolrelextrema_1D_float32) ;  /* 0xffffffd814a87950 */ /* 0x004fec0003c3ffff */
        .type           $_cupy_boolrelextrema_1D_float32$_Z5equalIfEbT_S0_,@function
        .size           $_cupy_boolrelextrema_1D_float32$_Z5equalIfEbT_S0_,($_cupy_boolrelextrema_1D_float32$_Z5equalIiEbT_S0_ - $_cupy_boolrelextrema_1D_float32$_Z5equalIfEbT_S0_)
$_cupy_boolrelextrema_1D_float32$_Z5equalIfEbT_S0_:
[----:B------:R-:W-:-:S04]  /*2560*/  FSETP.NEU.AND P0, PT, R4, R5, PT ;  /* 0x000000050400720b */ /* 0x000fc80003f0d000 */
[----:B------:R-:W-:Y:S01]  /*2570*/  SEL R4, RZ, 0x1, P0 ;  /* 0x00000001ff047807 */ /* 0x000fe20000000000 */
[----:B------:R-:W-:Y:S08]  /*2580*/  RET.REL.NODEC R20 `(_cupy_boolrelextrema_1D_float32) ;  /* 0xffffffd8149c7950 */ /* 0x000ff00003c3ffff */
        .type           $_cupy_boolrelextrema_1D_float32$_Z5equalIiEbT_S0_,@function
        .size           $_cupy_boolrelextrema_1D_float32$_Z5equalIiEbT_S0_,($_cupy_boolrelextrema_1D_float32$_Z5equalIlEbT_S0_ - $_cupy_boolrelextrema_1D_float32$_Z5equalIiEbT_S0_)
$_cupy_boolrelextrema_1D_float32$_Z5equalIiEbT_S0_:
[----:B------:R-:W-:-:S04]  /*2590*/  ISETP.NE.AND P0, PT, R4, R5, PT ;  /* 0x000000050400720c */ /* 0x000fc80003f05270 */
[----:B------:R-:W-:Y:S01]  /*25a0*/  SEL R4, RZ, 0x1, P0 ;  /* 0x00000001ff047807 */ /* 0x000fe20000000000 */
[----:B------:R-:W-:Y:S08]  /*25b0*/  RET.REL.NODEC R20 `(_cupy_boolrelextrema_1D_float32) ;  /* 0xffffffd814907950 */ /* 0x000ff00003c3ffff */
        .type           $_cupy_boolrelextrema_1D_float32$_Z5equalIlEbT_S0_,@function
        .size           $_cupy_boolrelextrema_1D_float32$_Z5equalIlEbT_S0_,($_cupy_boolrelextrema_1D_float32$_Z7greaterIdEbT_S0_ - $_cupy_boolrelextrema_1D_float32$_Z5equalIlEbT_S0_)
$_cupy_boolrelextrema_1D_float32$_Z5equalIlEbT_S0_:
[----:B------:R-:W-:-:S04]  /*25c0*/  ISETP.NE.U32.AND P0, PT, R4, R6, PT ;  /* 0x000000060400720c */ /* 0x000fc80003f05070 */
[----:B------:R-:W-:-:S04]  /*25d0*/  ISETP.NE.AND.EX P0, PT, R5, R7, PT, P0 ;  /* 0x000000070500720c */ /* 0x000fc80003f05300 */
[----:B------:R-:W-:Y:S01]  /*25e0*/  SEL R4, RZ, 0x1, P0 ;  /* 0x00000001ff047807 */ /* 0x000fe20000000000 */
[----:B------:R-:W-:Y:S08]  /*25f0*/  RET.REL.NODEC R20 `(_cupy_boolrelextrema_1D_float32) ;  /* 0xffffffd814807950 */ /* 0x000ff00003c3ffff */
        .type           $_cupy_boolrelextrema_1D_float32$_Z7greaterIdEbT_S0_,@function
        .size           $_cupy_boolrelextrema_1D_float32$_Z7greaterIdEbT_S0_,($_cupy_boolrelextrema_1D_float32$_Z7greaterIfEbT_S0_ - $_cupy_boolrelextrema_1D_float32$_Z7greaterIdEbT_S0_)
$_cupy_boolrelextrema_1D_float32$_Z7greaterIdEbT_S0_:
        /* <DEDUP_REMOVED lines=8> */
[----:B--2---:R-:W-:Y:S06]  /*2680*/  RET.REL.NODEC R20 `(_cupy_boolrelextrema_1D_float32) ;  /* 0xffffffd8145c7950 */ /* 0x004fec0003c3ffff */
        .type           $_cupy_boolrelextrema_1D_float32$_Z7greaterIfEbT_S0_,@function
        .size           $_cupy_boolrelextrema_1D_float32$_Z7greaterIfEbT_S0_,($_cupy_boolrelextrema_1D_float32$_Z7greaterIiEbT_S0_ - $_cupy_boolrelextrema_1D_float32$_Z7greaterIfEbT_S0_)
$_cupy_boolrelextrema_1D_float32$_Z7greaterIfEbT_S0_:
[----:B------:R-:W-:-:S04]  /*2690*/  FSETP.GT.AND P0, PT, R4, R5, PT ;  /* 0x000000050400720b */ /* 0x000fc80003f04000 */
[----:B------:R-:W-:Y:S01]  /*26a0*/  SEL R4, RZ, 0x1, !P0 ;  /* 0x00000001ff047807 */ /* 0x000fe20004000000 */
[----:B------:R-:W-:Y:S08]  /*26b0*/  RET.REL.NODEC R20 `(_cupy_boolrelextrema_1D_float32) ;  /* 0xffffffd814507950 */ /* 0x000ff00003c3ffff */
        .type           $_cupy_boolrelextrema_1D_float32$_Z7greaterIiEbT_S0_,@function
        .size           $_cupy_boolrelextrema_1D_float32$_Z7greaterIiEbT_S0_,($_cupy_boolrelextrema_1D_float32$_Z7greaterIlEbT_S0_ - $_cupy_boolrelextrema_1D_float32$_Z7greaterIiEbT_S0_)
$_cupy_boolrelextrema_1D_float32$_Z7greaterIiEbT_S0_:
[----:B------:R-:W-:-:S04]  /*26c0*/  ISETP.GT.AND P0, PT, R4, R5, PT ;  /* 0x000000050400720c */ /* 0x000fc80003f04270 */
[----:B------:R-:W-:Y:S01]  /*26d0*/  SEL R4, RZ, 0x1, !P0 ;  /* 0x00000001ff047807 */ /* 0x000fe20004000000 */
[----:B------:R-:W-:Y:S08]  /*26e0*/  RET.REL.NODEC R20 `(_cupy_boolrelextrema_1D_float32) ;  /* 0xffffffd814447950 */ /* 0x000ff00003c3ffff */
        .type           $_cupy_boolrelextrema_1D_float32$_Z7greaterIlEbT_S0_,@function
        .size           $_cupy_boolrelextrema_1D_float32$_Z7greaterIlEbT_S0_,($_cupy_boolrelextrema_1D_float32$_Z9not_equalIdEbT_S0_ - $_cupy_boolrelextrema_1D_float32$_Z7greaterIlEbT_S0_)
$_cupy_boolrelextrema_1D_float32$_Z7greaterIlEbT_S0_:
[----:B------:R-:W-:-:S04]  /*26f0*/  ISETP.GT.U32.AND P0, PT, R4, R6, PT ;  /* 0x000000060400720c */ /* 0x000fc80003f04070 */
[----:B------:R-:W-:-:S04]  /*2700*/  ISETP.GT.AND.EX P0, PT, R5, R7, PT, P0 ;  /* 0x000000070500720c */ /* 0x000fc80003f04300 */
[----:B------:R-:W-:Y:S01]  /*2710*/  SEL R4, RZ, 0x1, !P0 ;  /* 0x00000001ff047807 */ /* 0x000fe20004000000 */
[----:B------:R-:W-:Y:S08]  /*2720*/  RET.REL.NODEC R20 `(_cupy_boolrelextrema_1D_float32) ;  /* 0xffffffd814347950 */ /* 0x000ff00003c3ffff */
        .type           $_cupy_boolrelextrema_1D_float32$_Z9not_equalIdEbT_S0_,@function
        .size           $_cupy_boolrelextrema_1D_float32$_Z9not_equalIdEbT_S0_,($_cupy_boolrelextrema_1D_float32$_Z9not_equalIfEbT_S0_ - $_cupy_boolrelextrema_1D_float32$_Z9not_equalIdEbT_S0_)
$_cupy_boolrelextrema_1D_float32$_Z9not_equalIdEbT_S0_:
        /* <DEDUP_REMOVED lines=8> */
[----:B--2---:R-:W-:Y:S06]  /*27b0*/  RET.REL.NODEC R20 `(_cupy_boolrelextrema_1D_float32) ;  /* 0xffffffd814107950 */ /* 0x004fec0003c3ffff */
        .type           $_cupy_boolrelextrema_1D_float32$_Z9not_equalIfEbT_S0_,@function
        .size           $_cupy_boolrelextrema_1D_float32$_Z9not_equalIfEbT_S0_,($_cupy_boolrelextrema_1D_float32$_Z9not_equalIiEbT_S0_ - $_cupy_boolrelextrema_1D_float32$_Z9not_equalIfEbT_S0_)
$_cupy_boolrelextrema_1D_float32$_Z9not_equalIfEbT_S0_:
[----:B------:R-:W-:-:S04]  /*27c0*/  FSETP.NEU.AND P0, PT, R4, R5, PT ;  /* 0x000000050400720b */ /* 0x000fc80003f0d000 */
[----:B------:R-:W-:Y:S01]  /*27d0*/  SEL R4, RZ, 0x1, !P0 ;  /* 0x00000001ff047807 */ /* 0x000fe20004000000 */
[----:B------:R-:W-:Y:S08]  /*27e0*/  RET.REL.NODEC R20 `(_cupy_boolrelextrema_1D_float32) ;  /* 0xffffffd814047950 */ /* 0x000ff00003c3ffff */
        .type           $_cupy_boolrelextrema_1D_float32$_Z9not_equalIiEbT_S0_,@function
        .size           $_cupy_boolrelextrema_1D_float32$_Z9not_equalIiEbT_S0_,($_cupy_boolrelextrema_1D_float32$_Z9not_equalIlEbT_S0_ - $_cupy_boolrelextrema_1D_float32$_Z9not_equalIiEbT_S0_)
$_cupy_boolrelextrema_1D_float32$_Z9not_equalIiEbT_S0_:
[----:B------:R-:W-:-:S04]  /*27f0*/  ISETP.NE.AND P0, PT, R4, R5, PT ;  /* 0x000000050400720c */ /* 0x000fc80003f05270 */
[----:B------:R-:W-:Y:S01]  /*2800*/  SEL R4, RZ, 0x1, !P0 ;  /* 0x00000001ff047807 */ /* 0x000fe20004000000 */
[----:B------:R-:W-:Y:S08]  /*2810*/  RET.REL.NODEC R20 `(_cupy_boolrelextrema_1D_float32) ;  /* 0xffffffd414f87950 */ /* 0x000ff00003c3ffff */
        .type           $_cupy_boolrelextrema_1D_float32$_Z9not_equalIlEbT_S0_,@function
        .size           $_cupy_boolrelextrema_1D_float32$_Z9not_equalIlEbT_S0_,(.L_x_323 - $_cupy_boolrelextrema_1D_float32$_Z9not_equalIlEbT_S0_)
$_cupy_boolrelextrema_1D_float32$_Z9not_equalIlEbT_S0_:
[----:B------:R-:W-:-:S04]  /*2820*/  ISETP.NE.U32.AND P0, PT, R4, R6, PT ;  /* 0x000000060400720c */ /* 0x000fc80003f05070 */
[----:B------:R-:W-:-:S04]  /*2830*/  ISETP.NE.AND.EX P0, PT, R5, R7, PT, P0 ;  /* 0x000000070500720c */ /* 0x000fc80003f05300 */
[----:B------:R-:W-:Y:S01]  /*2840*/  SEL R4, RZ, 0x1, !P0 ;  /* 0x00000001ff047807 */ /* 0x000fe20004000000 */
[----:B------:R-:W-:Y:S08]  /*2850*/  RET.REL.NODEC R20 `(_cupy_boolrelextrema_1D_float32) ;  /* 0xffffffd414e87950 */ /* 0x000ff00003c3ffff */
.L_x_131:
        /* <DEDUP_REMOVED lines=10> */
.L_x_323:


//--------------------- .nv.global.init           --------------------------
	.section	.nv.global.init,"aw",@progbits
	.align	8
.nv.global.init:
	.type		_ZN34_INTERNAL_60372f54_4_k_cu_41e6b33e4funcIfEE,@object
	.size		_ZN34_INTERNAL_60372f54_4_k_cu_41e6b33e4funcIfEE,(_ZN34_INTERNAL_60372f54_4_k_cu_41e6b33e4funcIiEE - _ZN34_INTERNAL_60372f54_4_k_cu_41e6b33e4funcIfEE)
_ZN34_INTERNAL_60372f54_4_k_cu_41e6b33e4funcIfEE:
        /*0000*/ 	.byte	0x68, 0x00, 0x00, 0x00, 0x00, 0x00, 0x00, 0x00, 0x70, 0x00, 0x00, 0x00, 0x00, 0x00, 0x00, 0x00
        /*0010*/ 	.byte	0x78, 0x00, 0x00, 0x00, 0x00, 0x00, 0x00, 0x00, 0x80, 0x00, 0x00, 0x00, 0x00, 0x00, 0x00, 0x00
        /*0020*/ 	.byte	0x88, 0x00, 0x00, 0x00, 0x00, 0x00, 0x00, 0x00, 0x90, 0x00, 0x00, 0x00, 0x00, 0x00, 0x00, 0x00
	.type		_ZN34_INTERNAL_60372f54_4_k_cu_41e6b33e4funcIiEE,@object
	.size		_ZN34_INTERNAL_60372f54_4_k_cu_41e6b33e4funcIiEE,(_ZN34_INTERNAL_60372f54_4_k_cu_41e6b33e4funcIdEE - _ZN34_INTERNAL_60372f54_4_k_cu_41e6b33e4funcIiEE)
_ZN34_INTERNAL_60372f54_4_k_cu_41e6b33e4funcIiEE:
        /*0030*/ 	.byte	0x08, 0x00, 0x00, 0x00, 0x00, 0x00, 0x00, 0x00, 0x10, 0x00, 0x00, 0x00, 0x00, 0x00, 0x00, 0x00
        /*0040*/ 	.byte	0x18, 0x00, 0x00, 0x00, 0x00, 0x00, 0x00, 0x00, 0x20, 0x00, 0x00, 0x00, 0x00, 0x00, 0x00, 0x00
        /*0050*/ 	.byte	0x28, 0x00, 0x00, 0x00, 0x00, 0x00, 0x00, 0x00, 0x30, 0x00, 0x00, 0x00, 0x00, 0x00, 0x00, 0x00
	.type		_ZN34_INTERNAL_60372f54_4_k_cu_41e6b33e4funcIdEE,@object
	.size		_ZN34_INTERNAL_60372f54_4_k_cu_41e6b33e4funcIdEE,(_ZN34_INTERNAL_60372f54_4_k_cu_41e6b33e4funcIlEE - _ZN34_INTERNAL_60372f54_4_k_cu_41e6b33e4funcIdEE)
_ZN34_INTERNAL_60372f54_4_k_cu_41e6b33e4funcIdEE:
        /*0060*/ 	.byte	0x98, 0x00, 0x00, 0x00, 0x00, 0x00, 0x00, 0x00, 0xa0, 0x00, 0x00, 0x00, 0x00, 0x00, 0x00, 0x00
        /*0070*/ 	.byte	0xa8, 0x00, 0x00, 0x00, 0x00, 0x00, 0x00, 0x00, 0xb0, 0x00, 0x00, 0x00, 0x00, 0x00, 0x00, 0x00
        /*0080*/ 	.byte	0xb8, 0x00, 0x00, 0x00, 0x00, 0x00, 0x00, 0x00, 0xc0, 0x00, 0x00, 0x00, 0x00, 0x00, 0x00, 0x00
	.type		_ZN34_INTERNAL_60372f54_4_k_cu_41e6b33e4funcIlEE,@object
	.size		_ZN34_INTERNAL_60372f54_4_k_cu_41e6b33e4funcIlEE,(.L_1 - _ZN34_INTERNAL_60372f54_4_k_cu_41e6b33e4funcIlEE)
_ZN34_INTERNAL_60372f54_4_k_cu_41e6b33e4funcIlEE:
        /*0090*/ 	.byte	0x38, 0x00, 0x00, 0x00, 0x00, 0x00, 0x00, 0x00, 0x40, 0x00, 0x00, 0x00, 0x00, 0x00, 0x00, 0x00
        /*00a0*/ 	.byte	0x48, 0x00, 0x00, 0x00, 0x00, 0x00, 0x00, 0x00, 0x50, 0x00, 0x00, 0x00, 0x00, 0x00, 0x00, 0x00
        /*00b0*/ 	.byte	0x58, 0x00, 0x00, 0x00, 0x00, 0x00, 0x00, 0x00, 0x60, 0x00, 0x00, 0x00, 0x00, 0x00, 0x00, 0x00
.L_1:


//--------------------- .nv.shared.reserved.0     --------------------------
	.section	.nv.shared.reserved.0,"aw",@nobits
	.weak		__nv_reservedSMEM_offset_0_alias
	.size		__nv_reservedSMEM_offset_0_alias, 0, 64
	.other		__nv_reservedSMEM_offset_0_alias,@"STO_CUDA_RESERVED_SHARED STV_DEFAULT"
__nv_reservedSMEM_offset_0_alias:
	.zero		0
	.zero		64


//--------------------- .nv.constant0._cupy_boolrelextrema_2D_int64 --------------------------
	.section	.nv.constant0._cupy_boolrelextrema_2D_int64,"a",@progbits
	.sectionflags	@""
	.align	4
.nv.constant0._cupy_boolrelextrema_2D_int64:
	.zero		936


//--------------------- .nv.constant0._cupy_boolrelextrema_1D_int64 --------------------------
	.section	.nv.constant0._cupy_boolrelextrema_1D_int64,"a",@progbits
	.sectionflags	@""
	.align	4
.nv.constant0._cupy_boolrelextrema_1D_int64:
	.zero		928


//--------------------- .nv.constant0._cupy_boolrelextrema_2D_float64 --------------------------
	.section	.nv.constant0._cupy_boolrelextrema_2D_float64,"a",@progbits
	.sectionflags	@""
	.align	4
.nv.constant0._cupy_boolrelextrema_2D_float64:
	.zero		936


//--------------------- .nv.constant0._cupy_boolrelextrema_1D_float64 --------------------------
	.section	.nv.constant0._cupy_boolrelextrema_1D_float64,"a",@progbits
	.sectionflags	@""
	.align	4
.nv.constant0._cupy_boolrelextrema_1D_float64:
	.zero		928


//--------------------- .nv.constant0._cupy_boolrelextrema_2D_int32 --------------------------
	.section	.nv.constant0._cupy_boolrelextrema_2D_int32,"a",@progbits
	.sectionflags	@""
	.align	4
.nv.constant0._cupy_boolrelextrema_2D_int32:
	.zero		936


//--------------------- .nv.constant0._cupy_boolrelextrema_1D_int32 --------------------------
	.section	.nv.constant0._cupy_boolrelextrema_1D_int32,"a",@progbits
	.sectionflags	@""
	.align	4
.nv.constant0._cupy_boolrelextrema_1D_int32:
	.zero		928


//--------------------- .nv.constant0._cupy_boolrelextrema_2D_float32 --------------------------
	.section	.nv.constant0._cupy_boolrelextrema_2D_float32,"a",@progbits
	.sectionflags	@""
	.align	4
.nv.constant0._cupy_boolrelextrema_2D_float32:
	.zero		936


//--------------------- .nv.constant0._cupy_boolrelextrema_1D_float32 --------------------------
	.section	.nv.constant0._cupy_boolrelextrema_1D_float32,"a",@progbits
	.sectionflags	@""
	.align	4
.nv.constant0._cupy_boolrelextrema_1D_float32:
	.zero		928


//--------------------- SYMBOLS --------------------------

	.type		.nv.reservedSmem.offset0,@object
	.size		.nv.reservedSmem.offset0,0x4
